def matmul_kernel(
    a_ptr,
    b_ptr,
    c_ptr,
    M,
    N,
    K,
    stride_am,
    stride_ak,
    stride_bk,
    stride_bn,
    stride_cm,
    stride_cn,
    BLOCK_M: tl.constexpr,
    BLOCK_N: tl.constexpr,
    BLOCK_K: tl.constexpr,
    GROUP_M: tl.constexpr,
):
    pid = tl.program_id(axis=0)
    num_pid_m = tl.cdiv(M, BLOCK_M)
    num_pid_n = tl.cdiv(N, BLOCK_N)
    num_pid_in_group = GROUP_M * num_pid_n
    group_id = pid // num_pid_in_group
    first_pid_m = group_id * GROUP_M
    group_size_m = min(num_pid_m - first_pid_m, GROUP_M)
    pid_m = first_pid_m + ((pid % num_pid_in_group) % group_size_m)
    pid_n = (pid % num_pid_in_group) // group_size_m

    offs_am = (pid_m * BLOCK_M + tl.arange(0, BLOCK_M)) % M
    offs_bn = (pid_n * BLOCK_N + tl.arange(0, BLOCK_N)) % N
    offs_k = tl.arange(0, BLOCK_K)
    a_ptrs = a_ptr + offs_am[:, None] * stride_am + offs_k[None, :] * stride_ak
    b_ptrs = b_ptr + offs_k[:, None] * stride_bk + offs_bn[None, :] * stride_bn

    acc = tl.zeros((BLOCK_M, BLOCK_N), dtype=tl.float32)
    for kk in range(0, tl.cdiv(K, BLOCK_K)):
        a = tl.load(a_ptrs, mask=offs_k[None, :] < K - kk * BLOCK_K, other=0.0)
        b = tl.load(b_ptrs, mask=offs_k[:, None] < K - kk * BLOCK_K, other=0.0)
        acc = tl.dot(a, b, acc)
        a_ptrs += BLOCK_K * stride_ak
        b_ptrs += BLOCK_K * stride_bk

    c = acc.to(c_ptr.dtype.element_ty)
    offs_cm = pid_m * BLOCK_M + tl.arange(0, BLOCK_M)
    offs_cn = pid_n * BLOCK_N + tl.arange(0, BLOCK_N)
    c_ptrs = c_ptr + offs_cm[:, None] * stride_cm + offs_cn[None, :] * stride_cn
    mask = (offs_cm[:, None] < M) & (offs_cn[None, :] < N)
    tl.store(c_ptrs, c, mask=mask)

# config = {"BLOCK_K": 64, "BLOCK_M": 512, "BLOCK_N": 256, "GROUP_M": 8, "arch": "sm_90", "dtype": "fp16", "num_ctas": 2, "num_stages": 3, "num_warps": 4}
# arch = sm_90


// ===== COMPILED SASS (sm_90a) =====

	.target	sm_90a

	.elftype	@"ET_EXEC"


//--------------------- .note.nv.tkinfo           --------------------------
	.section	.note.nv.tkinfo,"",@"SHT_NOTE"
	.sectionflags	@"SHF_NOTE_NV_TKINFO"
	.tkinfo
        /*0018*/ 	.word	0x00000002
        /*0030*/ 	.string	""
        /*0030*/ 	.string	"ptxas"
        /*0030*/ 	.string	"Cuda compilation tools, release 13.0, V13.0.88"
        /*0030*/ 	.string	"Build cuda_13.0.r13.0/compiler.36424714_0"
        /*0030*/ 	.string	"-v  -suppress-debug-info  -lineinfo  -arch sm_90a "



//--------------------- .note.nv.cuinfo           --------------------------
	.section	.note.nv.cuinfo,"",@"SHT_NOTE"
	.sectionflags	@"SHF_NOTE_NV_CUINFO"
        /*0018*/ 	.short	0x0002
        /*001a*/ 	.short	0x005a
        /*001c*/ 	.short	0x0082
	.zero		2


//--------------------- .nv.info                  --------------------------
	.section	.nv.info,"",@"SHT_CUDA_INFO"
	.align	4


	//----- nvinfo : EIATTR_REGCOUNT
	.align		4
        /*0000*/ 	.byte	0x04, 0x2f
        /*0002*/ 	.short	(.L_1 - .L_0)
	.align		4
.L_0:
        /*0004*/ 	.word	index@(matmul_kernel)
        /*0008*/ 	.word	0x000000ff


	//----- nvinfo : EIATTR_FRAME_SIZE
	.align		4
.L_1:
        /*000c*/ 	.byte	0x04, 0x11
        /*000e*/ 	.short	(.L_3 - .L_2)
	.align		4
.L_2:
        /*0010*/ 	.word	index@(matmul_kernel)
        /*0014*/ 	.word	0x00001220


	//----- nvinfo : EIATTR_MIN_STACK_SIZE
	.align		4
.L_3:
        /*0018*/ 	.byte	0x04, 0x12
        /*001a*/ 	.short	(.L_5 - .L_4)
	.align		4
.L_4:
        /*001c*/ 	.word	index@(matmul_kernel)
        /*0020*/ 	.word	0x00001220
.L_5:


//--------------------- .nv.compat                --------------------------
	.section	.nv.compat,"",@"SHT_CUDA_COMPAT_INFO"
	.align	4
        /*0000*/ 	.byte	0x02, 0x09, 0x01, 0x00, 0x02, 0x02, 0x04, 0x00, 0x02, 0x05, 0x05, 0x00, 0x03, 0x07, 0x01, 0x01
        /*0010*/ 	.byte	0x02, 0x03, 0x00, 0x00, 0x02, 0x06, 0x01, 0x00, 0x04, 0x0b, 0x08, 0x00, 0x00, 0x00, 0x00, 0x00
        /*0020*/ 	.byte	0x00, 0x00, 0x00, 0x00


//--------------------- .nv.info.matmul_kernel    --------------------------
	.section	.nv.info.matmul_kernel,"",@"SHT_CUDA_INFO"
	.sectionflags	@""
	.align	4


	//----- nvinfo : EIATTR_CUDA_API_VERSION
	.align		4
        /*0000*/ 	.byte	0x04, 0x37
        /*0002*/ 	.short	(.L_7 - .L_6)
.L_6:
        /*0004*/ 	.word	0x00000082


	//----- nvinfo : EIATTR_KPARAM_INFO
	.align		4
.L_7:
        /*0008*/ 	.byte	0x04, 0x17
        /*000a*/ 	.short	(.L_9 - .L_8)
.L_8:
        /*000c*/ 	.word	0x00000000
        /*0010*/ 	.short	0x000d
        /*0012*/ 	.short	0x0048
        /*0014*/ 	.byte	0x00, 0xf4, 0x21, 0x00


	//----- nvinfo : EIATTR_KPARAM_INFO
	.align		4
.L_9:
        /*0018*/ 	.byte	0x04, 0x17
        /*001a*/ 	.short	(.L_11 - .L_10)
.L_10:
        /*001c*/ 	.word	0x00000000
        /*0020*/ 	.short	0x000c
        /*0022*/ 	.short	0x0040
        /*0024*/ 	.byte	0x00, 0xf4, 0x21, 0x00


	//----- nvinfo : EIATTR_KPARAM_INFO
	.align		4
.L_11:
        /*0028*/ 	.byte	0x04, 0x17
        /*002a*/ 	.short	(.L_13 - .L_12)
.L_12:
        /*002c*/ 	.word	0x00000000
        /*0030*/ 	.short	0x000b
        /*0032*/ 	.short	0x0038
        /*0034*/ 	.byte	0x00, 0xf0, 0x11, 0x00


	//----- nvinfo : EIATTR_KPARAM_INFO
	.align		4
.L_13:
        /*0038*/ 	.byte	0x04, 0x17
        /*003a*/ 	.short	(.L_15 - .L_14)
.L_14:
        /*003c*/ 	.word	0x00000000
        /*0040*/ 	.short	0x000a
        /*0042*/ 	.short	0x0034
        /*0044*/ 	.byte	0x00, 0xf0, 0x11, 0x00


	//----- nvinfo : EIATTR_KPARAM_INFO
	.align		4
.L_15:
        /*0048*/ 	.byte	0x04, 0x17
        /*004a*/ 	.short	(.L_17 - .L_16)
.L_16:
        /*004c*/ 	.word	0x00000000
        /*0050*/ 	.short	0x0009
        /*0052*/ 	.short	0x0030
        /*0054*/ 	.byte	0x00, 0xf0, 0x11, 0x00


	//----- nvinfo : EIATTR_KPARAM_INFO
	.align		4
.L_17:
        /*0058*/ 	.byte	0x04, 0x17
        /*005a*/ 	.short	(.L_19 - .L_18)
.L_18:
        /*005c*/ 	.word	0x00000000
        /*0060*/ 	.short	0x0008
        /*0062*/ 	.short	0x002c
        /*0064*/ 	.byte	0x00, 0xf0, 0x11, 0x00


	//----- nvinfo : EIATTR_KPARAM_INFO
	.align		4
.L_19:
        /*0068*/ 	.byte	0x04, 0x17
        /*006a*/ 	.short	(.L_21 - .L_20)
.L_20:
        /*006c*/ 	.word	0x00000000
        /*0070*/ 	.short	0x0007
        /*0072*/ 	.short	0x0028
        /*0074*/ 	.byte	0x00, 0xf0, 0x11, 0x00


	//----- nvinfo : EIATTR_KPARAM_INFO
	.align		4
.L_21:
        /*0078*/ 	.byte	0x04, 0x17
        /*007a*/ 	.short	(.L_23 - .L_22)
.L_22:
        /*007c*/ 	.word	0x00000000
        /*0080*/ 	.short	0x0006
        /*0082*/ 	.short	0x0024
        /*0084*/ 	.byte	0x00, 0xf0, 0x11, 0x00


	//----- nvinfo : EIATTR_KPARAM_INFO
	.align		4
.L_23:
        /*0088*/ 	.byte	0x04, 0x17
        /*008a*/ 	.short	(.L_25 - .L_24)
.L_24:
        /*008c*/ 	.word	0x00000000
        /*0090*/ 	.short	0x0005
        /*0092*/ 	.short	0x0020
        /*0094*/ 	.byte	0x00, 0xf0, 0x11, 0x00


	//----- nvinfo : EIATTR_KPARAM_INFO
	.align		4
.L_25:
        /*0098*/ 	.byte	0x04, 0x17
        /*009a*/ 	.short	(.L_27 - .L_26)
.L_26:
        /*009c*/ 	.word	0x00000000
        /*00a0*/ 	.short	0x0004
        /*00a2*/ 	.short	0x001c
        /*00a4*/ 	.byte	0x00, 0xf0, 0x11, 0x00


	//----- nvinfo : EIATTR_KPARAM_INFO
	.align		4
.L_27:
        /*00a8*/ 	.byte	0x04, 0x17
        /*00aa*/ 	.short	(.L_29 - .L_28)
.L_28:
        /*00ac*/ 	.word	0x00000000
        /*00b0*/ 	.short	0x0003
        /*00b2*/ 	.short	0x0018
        /*00b4*/ 	.byte	0x00, 0xf0, 0x11, 0x00


	//----- nvinfo : EIATTR_KPARAM_INFO
	.align		4
.L_29:
        /*00b8*/ 	.byte	0x04, 0x17
        /*00ba*/ 	.short	(.L_31 - .L_30)
.L_30:
        /*00bc*/ 	.word	0x00000000
        /*00c0*/ 	.short	0x0002
        /*00c2*/ 	.short	0x0010
        /*00c4*/ 	.byte	0x00, 0xf4, 0x21, 0x00


	//----- nvinfo : EIATTR_KPARAM_INFO
	.align		4
.L_31:
        /*00c8*/ 	.byte	0x04, 0x17
        /*00ca*/ 	.short	(.L_33 - .L_32)
.L_32:
        /*00cc*/ 	.word	0x00000000
        /*00d0*/ 	.short	0x0001
        /*00d2*/ 	.short	0x0008
        /*00d4*/ 	.byte	0x00, 0xf4, 0x21, 0x00


	//----- nvinfo : EIATTR_KPARAM_INFO
	.align		4
.L_33:
        /*00d8*/ 	.byte	0x04, 0x17
        /*00da*/ 	.short	(.L_35 - .L_34)
.L_34:
        /*00dc*/ 	.word	0x00000000
        /*00e0*/ 	.short	0x0000
        /*00e2*/ 	.short	0x0000
        /*00e4*/ 	.byte	0x00, 0xf4, 0x21, 0x00


	//----- nvinfo : EIATTR_EXPLICIT_CLUSTER
	.align		4
.L_35:
        /*00e8*/ 	.byte	0x01, 0x3e
	.zero		2


	//----- nvinfo : EIATTR_CTA_PER_CLUSTER
	.align		4
        /*00ec*/ 	.byte	0x04, 0x3d
        /*00ee*/ 	.short	(.L_37 - .L_36)
.L_36:
        /*00f0*/ 	.word	0x00000002
        /*00f4*/ 	.word	0x00000001
        /*00f8*/ 	.word	0x00000001


	//----- nvinfo : EIATTR_SPARSE_MMA_MASK
	.align		4
.L_37:
        /*00fc*/ 	.byte	0x03, 0x50
        /*00fe*/ 	.short	0x0000


	//----- nvinfo : EIATTR_MAXREG_COUNT
	.align		4
        /*0100*/ 	.byte	0x03, 0x1b
        /*0102*/ 	.short	0x00ff


	//----- nvinfo : EIATTR_NUM_BARRIERS
	.align		4
        /*0104*/ 	.byte	0x02, 0x4c
        /*0106*/ 	.byte	0x01
	.zero		1


	//----- nvinfo : EIATTR_ANNOTATIONS
	.align		4
        /*0108*/ 	.byte	0x04, 0x55
        /*010a*/ 	.short	(.L_39 - .L_38)


	//   ....[0]....
.L_38:
        /*010c*/ 	.word	0x00000001
        /*0110*/ 	.byte	0x70, 0x00, 0x00, 0x00, 0x01, 0x00, 0x00, 0x00, 0xb0, 0x00, 0x00, 0x00, 0x01, 0x00, 0x00, 0x00
        /* <DEDUP_REMOVED lines=1803> */
        /*71d0*/ 	.byte	0x70, 0x30, 0x02, 0x00


	//----- nvinfo : EIATTR_MERCURY_ISA_VERSION
	.align		4
.L_39:
        /*71d4*/ 	.byte	0x03, 0x5f
        /*71d6*/ 	.short	0x0101


	//----- nvinfo : EIATTR_EXIT_INSTR_OFFSETS
	.align		4
        /*71d8*/ 	.byte	0x04, 0x1c
        /*71da*/ 	.short	(.L_41 - .L_40)


	//   ....[0]....
.L_40:
        /*71dc*/ 	.word	0x000303c0


	//   ....[1]....
        /*71e0*/ 	.word	0x000303f0


	//----- nvinfo : EIATTR_REQNTID
	.align		4
.L_41:
        /*71e4*/ 	.byte	0x04, 0x10
        /*71e6*/ 	.short	(.L_43 - .L_42)
.L_42:
        /*71e8*/ 	.word	0x00000080
        /*71ec*/ 	.word	0x00000001
        /*71f0*/ 	.word	0x00000001


	//----- nvinfo : EIATTR_CBANK_PARAM_SIZE
	.align		4
.L_43:
        /*71f4*/ 	.byte	0x03, 0x19
        /*71f6*/ 	.short	0x0050


	//----- nvinfo : EIATTR_PARAM_CBANK
	.align		4
        /*71f8*/ 	.byte	0x04, 0x0a
        /*71fa*/ 	.short	(.L_45 - .L_44)
	.align		4
.L_44:
        /*71fc*/ 	.word	index@(.nv.constant0.matmul_kernel)
        /*7200*/ 	.short	0x0210
        /*7202*/ 	.short	0x0050


	//----- nvinfo : EIATTR_SW_WAR
	.align		4
.L_45:
        /*7204*/ 	.byte	0x04, 0x36
        /*7206*/ 	.short	(.L_47 - .L_46)
.L_46:
        /*7208*/ 	.word	0x00000008
.L_47:


//--------------------- .nv.callgraph             --------------------------
	.section	.nv.callgraph,"",@"SHT_CUDA_CALLGRAPH"
	.align	4
	.sectionentsize	8
	.align		4
        /*0000*/ 	.word	0x00000000
	.align		4
        /*0004*/ 	.word	0xffffffff
	.align		4
        /*0008*/ 	.word	0x00000000
	.align		4
        /*000c*/ 	.word	0xfffffffe
	.align		4
        /*0010*/ 	.word	0x00000000
	.align		4
        /*0014*/ 	.word	0xfffffffd
	.align		4
        /*0018*/ 	.word	0x00000000
	.align		4
        /*001c*/ 	.word	0xfffffffc


//--------------------- .text.matmul_kernel       --------------------------
	.section	.text.matmul_kernel,"ax",@progbits
	.align	128
        .global         matmul_kernel
        .type           matmul_kernel,@function
        .size           matmul_kernel,(.L_x_3 - matmul_kernel)
        .other          matmul_kernel,@"STO_CUDA_ENTRY STV_DEFAULT"
matmul_kernel:
.text.matmul_kernel:
[----:B------:R-:W0:Y:S08]  /*0000*/  LDC R1, c[0x0][0x28] ;  /* 0x00000a00ff017b82 */ /* 0x000e300000000800 */
[----:B------:R-:W1:Y:S01]  /*0010*/  LDC.64 R6, c[0x0][0x228] ;  /* 0x00008a00ff067b82 */ /* 0x000e620000000a00 */
[----:B0-----:R-:W-:Y:S01]  /*0020*/  VIADD R1, R1, 0xffffede0 ;  /* 0xffffede001017836 */ /* 0x001fe20000000000 */
[----:B------:R-:W-:Y:S01]  /*0030*/  UMOV UR6, 0x400 ;  /* 0x0000040000067882 */ /* 0x000fe20000000000 */
[----:B------:R-:W-:-:S02]  /*0040*/  CS2R R24, SRZ ;  /* 0x0000000000187805 */ /* 0x000fc4000001ff00 */
[----:B------:R-:W-:Y:S02]  /*0050*/  CS2R R26, SRZ ;  /* 0x00000000001a7805 */ /* 0x000fe4000001ff00 */
[----:B------:R-:W-:Y:S01]  /*0060*/  CS2R R104, SRZ ;  /* 0x0000000000687805 */ /* 0x000fe2000001ff00 */
[----:B------:R0:W-:Y:S01]  /*0070*/  STL [R1+0x1e0], RZ ;  /* 0x0001e0ff01007387 */ /* 0x0001e20000100800 */
[----:B------:R-:W-:Y:S01]  /*0080*/  CS2R R106, SRZ ;  /* 0x00000000006a7805 */ /* 0x000fe2000001ff00 */
[----:B------:R-:W2:Y:S01]  /*0090*/  S2UR UR4, SR_CTAID.X ;  /* 0x00000000000479c3 */ /* 0x000ea20000002500 */
[----:B------:R-:W-:Y:S01]  /*00a0*/  CS2R R28, SRZ ;  /* 0x00000000001c7805 */ /* 0x000fe2000001ff00 */
[----:B------:R0:W-:Y:S01]  /*00b0*/  STL [R1+0x1e4], RZ ;  /* 0x0001e4ff01007387 */ /* 0x0001e20000100800 */
[----:B------:R-:W-:Y:S02]  /*00c0*/  CS2R R30, SRZ ;  /* 0x00000000001e7805 */ /* 0x000fe4000001ff00 */
[----:B------:R-:W-:-:S02]  /*00d0*/  CS2R R100, SRZ ;  /* 0x0000000000647805 */ /* 0x000fc4000001ff00 */
[----:B------:R-:W-:Y:S01]  /*00e0*/  CS2R R102, SRZ ;  /* 0x0000000000667805 */ /* 0x000fe2000001ff00 */
[----:B------:R0:W-:Y:S01]  /*00f0*/  STL [R1+0x1e8], RZ ;  /* 0x0001e8ff01007387 */ /* 0x0001e20000100800 */
[----:B------:R-:W-:Y:S01]  /*0100*/  CS2R R32, SRZ ;  /* 0x0000000000207805 */ /* 0x000fe2000001ff00 */
[----:B------:R-:W3:Y:S01]  /*0110*/  S2UR UR7, SR_CgaCtaId ;  /* 0x00000000000779c3 */ /* 0x000ee20000008800 */
[----:B------:R-:W-:Y:S01]  /*0120*/  CS2R R34, SRZ ;  /* 0x0000000000227805 */ /* 0x000fe2000001ff00 */
[----:B------:R0:W-:Y:S01]  /*0130*/  STL [R1+0x1ec], RZ ;  /* 0x0001ecff01007387 */ /* 0x0001e20000100800 */
[----:B------:R-:W-:Y:S02]  /*0140*/  CS2R R96, SRZ ;  /* 0x0000000000607805 */ /* 0x000fe4000001ff00 */
[----:B------:R-:W-:Y:S02]  /*0150*/  CS2R R98, SRZ ;  /* 0x0000000000627805 */ /* 0x000fe4000001ff00 */
[----:B------:R-:W-:Y:S01]  /*0160*/  CS2R R36, SRZ ;  /* 0x0000000000247805 */ /* 0x000fe2000001ff00 */
[----:B------:R0:W-:Y:S01]  /*0170*/  STL [R1+0x1f0], RZ ;  /* 0x0001f0ff01007387 */ /* 0x0001e20000100800 */
[----:B------:R-:W-:Y:S01]  /*0180*/  CS2R R38, SRZ ;  /* 0x0000000000267805 */ /* 0x000fe2000001ff00 */
[----:B-1----:R-:W-:Y:S01]  /*0190*/  VIADD R0, R7, 0xff ;  /* 0x000000ff07007836 */ /* 0x002fe20000000000 */
[----:B------:R-:W-:Y:S01]  /*01a0*/  CS2R R48, SRZ ;  /* 0x0000000000307805 */ /* 0x000fe2000001ff00 */
[----:B------:R0:W-:Y:S01]  /*01b0*/  STL [R1+0x1f4], RZ ;  /* 0x0001f4ff01007387 */ /* 0x0001e20000100800 */
[----:B------:R-:W-:-:S02]  /*01c0*/  CS2R R50, SRZ ;  /* 0x0000000000327805 */ /* 0x000fc4000001ff00 */
[----:B------:R-:W-:Y:S02]  /*01d0*/  CS2R R40, SRZ ;  /* 0x0000000000287805 */ /* 0x000fe4000001ff00 */
[----:B------:R-:W-:Y:S01]  /*01e0*/  SHF.R.S32.HI R3, RZ, 0x1f, R0 ;  /* 0x0000001fff037819 */ /* 0x000fe20000011400 */
[----:B------:R0:W-:Y:S01]  /*01f0*/  STL [R1+0x1f8], RZ ;  /* 0x0001f8ff01007387 */ /* 0x0001e20000100800 */
[----:B------:R-:W-:Y:S02]  /*0200*/  CS2R R42, SRZ ;  /* 0x00000000002a7805 */ /* 0x000fe4000001ff00 */
[----:B--2---:R-:W-:Y:S01]  /*0210*/  I2FP.F32.U32 R5, UR4 ;  /* 0x0000000400057c45 */ /* 0x004fe20008201000 */
[----:B------:R-:W-:Y:S01]  /*0220*/  ULDC UR4, c[0x0][0x150] ;  /* 0x0000540000047ab9 */ /* 0x000fe20000000800 */
[----:B------:R-:W-:Y:S01]  /*0230*/  LEA.HI R3, R3, R0, RZ, 0x8 ;  /* 0x0000000003037211 */ /* 0x000fe200078f40ff */
[----:B------:R0:W-:Y:S01]  /*0240*/  STL [R1+0x1fc], RZ ;  /* 0x0001fcff01007387 */ /* 0x0001e20000100800 */
[----:B------:R-:W-:Y:S01]  /*0250*/  CS2R R52, SRZ ;  /* 0x0000000000347805 */ /* 0x000fe2000001ff00 */
[----:B------:R-:W-:Y:S01]  /*0260*/  FMUL R5, R5, UR4 ;  /* 0x0000000405057c20 */ /* 0x000fe20008400000 */
[----:B------:R-:W-:Y:S01]  /*0270*/  SHF.R.S32.HI R3, RZ, 0x8, R3 ;  /* 0x00000008ff037819 */ /* 0x000fe20000011403 */
[----:B------:R0:W-:Y:S01]  /*0280*/  STL [R1+0x3e0], RZ ;  /* 0x0003e0ff01007387 */ /* 0x0001e20000100800 */
[----:B---3--:R-:W-:Y:S01]  /*0290*/  USHF.L.U32 UR5, UR7, 0x8, URZ ;  /* 0x0000000807057899 */ /* 0x008fe2000800063f */
[----:B------:R-:W-:-:S02]  /*02a0*/  CS2R R54, SRZ ;  /* 0x0000000000367805 */ /* 0x000fc4000001ff00 */
[----:B------:R-:W-:Y:S01]  /*02b0*/  CS2R R44, SRZ ;  /* 0x00000000002c7805 */ /* 0x000fe2000001ff00 */
[----:B------:R-:W-:Y:S01]  /*02c0*/  IMAD.SHL.U32 R4, R3, 0x8, RZ ;  /* 0x0000000803047824 */ /* 0x000fe200078e00ff */
[----:B------:R-:W1:Y:S01]  /*02d0*/  F2I.U32.TRUNC.NTZ R5, R5 ;  /* 0x0000000500057305 */ /* 0x000e62000020f000 */
[----:B------:R0:W-:Y:S01]  /*02e0*/  STL [R1+0x3e4], RZ ;  /* 0x0003e4ff01007387 */ /* 0x0001e20000100800 */
[----:B------:R-:W-:Y:S01]  /*02f0*/  ULOP3.LUT UR5, UR5, 0x100, URZ, 0xc0, !UPT ;  /* 0x0000010005057892 */ /* 0x000fe2000f8ec03f */
[----:B------:R-:W-:Y:S02]  /*0300*/  CS2R R46, SRZ ;  /* 0x00000000002e7805 */ /* 0x000fe4000001ff00 */
[----:B------:R-:W-:Y:S01]  /*0310*/  IABS R9, R4 ;  /* 0x0000000400097213 */ /* 0x000fe20000000000 */
[----:B------:R0:W-:Y:S01]  /*0320*/  STL [R1+0x3e8], RZ ;  /* 0x0003e8ff01007387 */ /* 0x0001e20000100800 */
[----:B------:R-:W-:Y:S02]  /*0330*/  CS2R R144, SRZ ;  /* 0x0000000000907805 */ /* 0x000fe4000001ff00 */
[----:B------:R-:W-:Y:S01]  /*0340*/  CS2R R146, SRZ ;  /* 0x0000000000927805 */ /* 0x000fe2000001ff00 */
[----:B------:R-:W2:Y:S01]  /*0350*/  I2F.RP R0, R9 ;  /* 0x0000000900007306 */ /* 0x000ea20000209400 */
[----:B------:R0:W-:Y:S01]  /*0360*/  STL [R1+0x3ec], RZ ;  /* 0x0003ecff01007387 */ /* 0x0001e20000100800 */
[----:B------:R-:W-:-:S02]  /*0370*/  CS2R R132, SRZ ;  /* 0x0000000000847805 */ /* 0x000fc4000001ff00 */
[----:B------:R-:W-:Y:S02]  /*0380*/  CS2R R134, SRZ ;  /* 0x0000000000867805 */ /* 0x000fe4000001ff00 */
[----:B------:R-:W-:Y:S01]  /*0390*/  CS2R R124, SRZ ;  /* 0x00000000007c7805 */ /* 0x000fe2000001ff00 */
[----:B------:R0:W-:Y:S01]  /*03a0*/  STL [R1+0x3f0], RZ ;  /* 0x0003f0ff01007387 */ /* 0x0001e20000100800 */
[----:B------:R-:W-:Y:S02]  /*03b0*/  CS2R R126, SRZ ;  /* 0x00000000007e7805 */ /* 0x000fe4000001ff00 */
[----:B-1----:R-:W-:Y:S02]  /*03c0*/  IABS R13, R5 ;  /* 0x00000005000d7213 */ /* 0x002fe40000000000 */
[----:B------:R-:W-:Y:S01]  /*03d0*/  CS2R R120, SRZ ;  /* 0x0000000000787805 */ /* 0x000fe2000001ff00 */
[----:B------:R0:W-:Y:S01]  /*03e0*/  STL [R1+0x3f4], RZ ;  /* 0x0003f4ff01007387 */ /* 0x0001e20000100800 */
[----:B------:R-:W-:-:S02]  /*03f0*/  CS2R R122, SRZ ;  /* 0x00000000007a7805 */ /* 0x000fc4000001ff00 */
[----:B------:R-:W-:Y:S02]  /*0400*/  CS2R R112, SRZ ;  /* 0x0000000000707805 */ /* 0x000fe4000001ff00 */
[----:B------:R-:W-:Y:S01]  /*0410*/  CS2R R114, SRZ ;  /* 0x0000000000727805 */ /* 0x000fe2000001ff00 */
[----:B------:R0:W-:Y:S01]  /*0420*/  STL [R1+0x3f8], RZ ;  /* 0x0003f8ff01007387 */ /* 0x0001e20000100800 */
[----:B------:R-:W-:Y:S01]  /*0430*/  CS2R R56, SRZ ;  /* 0x0000000000387805 */ /* 0x000fe2000001ff00 */
[----:B--2---:R-:W1:Y:S01]  /*0440*/  MUFU.RCP R0, R0 ;  /* 0x0000000000007308 */ /* 0x004e620000001000 */
[----:B------:R-:W-:Y:S01]  /*0450*/  CS2R R58, SRZ ;  /* 0x00000000003a7805 */ /* 0x000fe2000001ff00 */
[----:B------:R0:W-:Y:S01]  /*0460*/  STL [R1+0x3fc], RZ ;  /* 0x0003fcff01007387 */ /* 0x0001e20000100800 */
[----:B------:R-:W-:Y:S02]  /*0470*/  CS2R R92, SRZ ;  /* 0x00000000005c7805 */ /* 0x000fe4000001ff00 */
[----:B------:R-:W-:-:S02]  /*0480*/  CS2R R94, SRZ ;  /* 0x00000000005e7805 */ /* 0x000fc4000001ff00 */
[----:B------:R-:W-:Y:S01]  /*0490*/  CS2R R60, SRZ ;  /* 0x00000000003c7805 */ /* 0x000fe2000001ff00 */
[----:B------:R0:W-:Y:S01]  /*04a0*/  STL [R1+0x600], RZ ;  /* 0x000600ff01007387 */ /* 0x0001e20000100800 */
[----:B------:R-:W-:Y:S02]  /*04b0*/  CS2R R62, SRZ ;  /* 0x00000000003e7805 */ /* 0x000fe4000001ff00 */
[----:B------:R-:W-:Y:S02]  /*04c0*/  CS2R R88, SRZ ;  /* 0x0000000000587805 */ /* 0x000fe4000001ff00 */
[----:B------:R-:W-:Y:S01]  /*04d0*/  CS2R R90, SRZ ;  /* 0x00000000005a7805 */ /* 0x000fe2000001ff00 */
[----:B------:R0:W-:Y:S01]  /*04e0*/  STL [R1+0x604], RZ ;  /* 0x000604ff01007387 */ /* 0x0001e20000100800 */
[----:B------:R-:W-:Y:S02]  /*04f0*/  CS2R R64, SRZ ;  /* 0x0000000000407805 */ /* 0x000fe4000001ff00 */
[----:B------:R-:W-:-:S02]  /*0500*/  CS2R R66, SRZ ;  /* 0x0000000000427805 */ /* 0x000fc4000001ff00 */
[----:B------:R-:W-:Y:S01]  /*0510*/  CS2R R84, SRZ ;  /* 0x0000000000547805 */ /* 0x000fe2000001ff00 */
[----:B------:R0:W-:Y:S01]  /*0520*/  STL [R1+0x608], RZ ;  /* 0x000608ff01007387 */ /* 0x0001e20000100800 */
[----:B------:R-:W-:Y:S02]  /*0530*/  CS2R R86, SRZ ;  /* 0x0000000000567805 */ /* 0x000fe4000001ff00 */
[----:B------:R-:W-:Y:S01]  /*0540*/  CS2R R68, SRZ ;  /* 0x0000000000447805 */ /* 0x000fe2000001ff00 */
[----:B-1----:R-:W-:Y:S01]  /*0550*/  VIADD R2, R0, 0xffffffe ;  /* 0x0ffffffe00027836 */ /* 0x002fe20000000000 */
[----:B------:R-:W-:Y:S01]  /*0560*/  IABS R0, R4 ;  /* 0x0000000400007213 */ /* 0x000fe20000000000 */
[----:B------:R0:W-:Y:S01]  /*0570*/  STL [R1+0x60c], RZ ;  /* 0x00060cff01007387 */ /* 0x0001e20000100800 */
[----:B------:R-:W-:Y:S01]  /*0580*/  CS2R R70, SRZ ;  /* 0x0000000000467805 */ /* 0x000fe2000001ff00 */
[----:B------:R1:W2:Y:S01]  /*0590*/  F2I.FTZ.U32.TRUNC.NTZ R3, R2 ;  /* 0x0000000200037305 */ /* 0x0002a2000021f000 */
[----:B------:R-:W-:Y:S01]  /*05a0*/  CS2R R80, SRZ ;  /* 0x0000000000507805 */ /* 0x000fe2000001ff00 */
[----:B------:R-:W-:Y:S01]  /*05b0*/  IMAD.MOV R0, RZ, RZ, -R0 ;  /* 0x000000ffff007224 */ /* 0x000fe200078e0a00 */
[----:B------:R0:W-:Y:S01]  /*05c0*/  STL [R1+0x610], RZ ;  /* 0x000610ff01007387 */ /* 0x0001e20000100800 */
[----:B------:R-:W-:-:S02]  /*05d0*/  CS2R R82, SRZ ;  /* 0x0000000000527805 */ /* 0x000fc4000001ff00 */
[----:B------:R-:W-:Y:S02]  /*05e0*/  CS2R R72, SRZ ;  /* 0x0000000000487805 */ /* 0x000fe4000001ff00 */
[----:B------:R-:W-:Y:S01]  /*05f0*/  CS2R R74, SRZ ;  /* 0x00000000004a7805 */ /* 0x000fe2000001ff00 */
[----:B------:R0:W-:Y:S01]  /*0600*/  STL [R1+0x614], RZ ;  /* 0x000614ff01007387 */ /* 0x0001e20000100800 */
[----:B------:R-:W-:Y:S01]  /*0610*/  CS2R R76, SRZ ;  /* 0x00000000004c7805 */ /* 0x000fe2000001ff00 */
[----:B-1----:R-:W-:Y:S01]  /*0620*/  IMAD.MOV.U32 R2, RZ, RZ, RZ ;  /* 0x000000ffff027224 */ /* 0x002fe200078e00ff */
[----:B------:R-:W-:Y:S01]  /*0630*/  CS2R R78, SRZ ;  /* 0x00000000004e7805 */ /* 0x000fe2000001ff00 */
[----:B------:R0:W-:Y:S01]  /*0640*/  STL [R1+0x618], RZ ;  /* 0x000618ff01007387 */ /* 0x0001e20000100800 */
[----:B------:R-:W-:Y:S02]  /*0650*/  CS2R R20, SRZ ;  /* 0x0000000000147805 */ /* 0x000fe4000001ff00 */
[----:B------:R-:W-:-:S02]  /*0660*/  CS2R R22, SRZ ;  /* 0x0000000000167805 */ /* 0x000fc4000001ff00 */
[----:B------:R-:W-:Y:S01]  /*0670*/  CS2R R16, SRZ ;  /* 0x0000000000107805 */ /* 0x000fe2000001ff00 */
[--C-:B--2---:R-:W-:Y:S01]  /*0680*/  IMAD.MOV R8, RZ, RZ, -R3.reuse ;  /* 0x000000ffff087224 */ /* 0x104fe200078e0a03 */
[----:B------:R0:W-:Y:S01]  /*0690*/  STL [R1+0x61c], RZ ;  /* 0x00061cff01007387 */ /* 0x0001e20000100800 */
[----:B------:R-:W-:Y:S02]  /*06a0*/  CS2R R18, SRZ ;  /* 0x0000000000127805 */ /* 0x000fe4000001ff00 */
[----:B------:R-:W-:Y:S01]  /*06b0*/  CS2R R14, SRZ ;  /* 0x00000000000e7805 */ /* 0x000fe2000001ff00 */
[----:B------:R-:W-:Y:S01]  /*06c0*/  IMAD R11, R8, R9, RZ ;  /* 0x00000009080b7224 */ /* 0x000fe200078e02ff */
[----:B------:R-:W-:Y:S02]  /*06d0*/  CS2R R108, SRZ ;  /* 0x00000000006c7805 */ /* 0x000fe4000001ff00 */
[----:B------:R-:W-:Y:S02]  /*06e0*/  CS2R R110, SRZ ;  /* 0x00000000006e7805 */ /* 0x000fe4000001ff00 */
[----:B------:R-:W-:Y:S01]  /*06f0*/  CS2R R116, SRZ ;  /* 0x0000000000747805 */ /* 0x000fe2000001ff00 */
[----:B------:R-:W-:Y:S01]  /*0700*/  IMAD.HI.U32 R2, R3, R11, R2 ;  /* 0x0000000b03027227 */ /* 0x000fe200078e0002 */
[----:B------:R-:W-:-:S02]  /*0710*/  CS2R R118, SRZ ;  /* 0x0000000000767805 */ /* 0x000fc4000001ff00 */
[----:B------:R-:W-:Y:S02]  /*0720*/  CS2R R128, SRZ ;  /* 0x0000000000807805 */ /* 0x000fe4000001ff00 */
[----:B------:R-:W-:Y:S02]  /*0730*/  CS2R R130, SRZ ;  /* 0x0000000000827805 */ /* 0x000fe4000001ff00 */
[----:B------:R-:W-:Y:S02]  /*0740*/  CS2R R136, SRZ ;  /* 0x0000000000887805 */ /* 0x000fe4000001ff00 */
[----:B------:R-:W-:Y:S01]  /*0750*/  CS2R R138, SRZ ;  /* 0x00000000008a7805 */ /* 0x000fe2000001ff00 */
[----:B------:R-:W-:Y:S01]  /*0760*/  IMAD.HI.U32 R2, R2, R13, RZ ;  /* 0x0000000d02027227 */ /* 0x000fe200078e00ff */
[----:B------:R-:W-:Y:S02]  /*0770*/  CS2R R140, SRZ ;  /* 0x00000000008c7805 */ /* 0x000fe4000001ff00 */
[----:B------:R-:W-:-:S02]  /*0780*/  CS2R R142, SRZ ;  /* 0x00000000008e7805 */ /* 0x000fc4000001ff00 */
[----:B------:R-:W-:Y:S01]  /*0790*/  CS2R R148, SRZ ;  /* 0x0000000000947805 */ /* 0x000fe2000001ff00 */
[----:B------:R-:W-:Y:S01]  /*07a0*/  IMAD R0, R2, R0, R13 ;  /* 0x0000000002007224 */ /* 0x000fe200078e020d */
[----:B------:R-:W-:Y:S02]  /*07b0*/  CS2R R150, SRZ ;  /* 0x0000000000967805 */ /* 0x000fe4000001ff00 */
[----:B------:R-:W-:Y:S02]  /*07c0*/  CS2R R152, SRZ ;  /* 0x0000000000987805 */ /* 0x000fe4000001ff00 */
[----:B------:R-:W-:Y:S02]  /*07d0*/  CS2R R154, SRZ ;  /* 0x00000000009a7805 */ /* 0x000fe4000001ff00 */
[----:B------:R-:W-:Y:S02]  /*07e0*/  CS2R R156, SRZ ;  /* 0x00000000009c7805 */ /* 0x000fe4000001ff00 */
[----:B------:R-:W-:-:S02]  /*07f0*/  ISETP.GT.U32.AND P1, PT, R9, R0, PT ;  /* 0x000000000900720c */ /* 0x000fc40003f24070 */
[----:B------:R-:W-:Y:S02]  /*0800*/  CS2R R158, SRZ ;  /* 0x00000000009e7805 */ /* 0x000fe4000001ff00 */
[----:B------:R-:W-:Y:S02]  /*0810*/  CS2R R160, SRZ ;  /* 0x0000000000a07805 */ /* 0x000fe4000001ff00 */
[----:B------:R-:W-:Y:S02]  /*0820*/  CS2R R162, SRZ ;  /* 0x0000000000a27805 */ /* 0x000fe4000001ff00 */
[----:B------:R-:W-:Y:S02]  /*0830*/  CS2R R164, SRZ ;  /* 0x0000000000a47805 */ /* 0x000fe4000001ff00 */
[----:B------:R-:W-:Y:S02]  /*0840*/  CS2R R166, SRZ ;  /* 0x0000000000a67805 */ /* 0x000fe4000001ff00 */
[----:B------:R-:W-:-:S02]  /*0850*/  CS2R R168, SRZ ;  /* 0x0000000000a87805 */ /* 0x000fc4000001ff00 */
[----:B------:R-:W-:Y:S02]  /*0860*/  CS2R R170, SRZ ;  /* 0x0000000000aa7805 */ /* 0x000fe4000001ff00 */
[----:B------:R-:W-:Y:S02]  /*0870*/  CS2R R172, SRZ ;  /* 0x0000000000ac7805 */ /* 0x000fe4000001ff00 */
[----:B------:R-:W-:Y:S02]  /*0880*/  CS2R R174, SRZ ;  /* 0x0000000000ae7805 */ /* 0x000fe4000001ff00 */
[----:B------:R-:W-:Y:S02]  /*0890*/  CS2R R176, SRZ ;  /* 0x0000000000b07805 */ /* 0x000fe4000001ff00 */
[----:B------:R-:W-:Y:S02]  /*08a0*/  CS2R R178, SRZ ;  /* 0x0000000000b27805 */ /* 0x000fe4000001ff00 */
[----:B------:R-:W-:Y:S01]  /*08b0*/  CS2R R180, SRZ ;  /* 0x0000000000b47805 */ /* 0x000fe2000001ff00 */
[----:B------:R-:W-:Y:S01]  /*08c0*/  @!P1 IMAD.IADD R0, R0, 0x1, -R9 ;  /* 0x0000000100009824 */ /* 0x000fe200078e0a09 */
[----:B------:R-:W-:Y:S01]  /*08d0*/  CS2R R182, SRZ ;  /* 0x0000000000b67805 */ /* 0x000fe2000001ff00 */
[----:B------:R-:W-:Y:S01]  /*08e0*/  @!P1 VIADD R2, R2, 0x1 ;  /* 0x0000000102029836 */ /* 0x000fe20000000000 */
[----:B------:R-:W-:-:S02]  /*08f0*/  ISETP.NE.AND P1, PT, R4, RZ, PT ;  /* 0x000000ff0400720c */ /* 0x000fc40003f25270 */
[----:B------:R-:W-:Y:S02]  /*0900*/  CS2R R184, SRZ ;  /* 0x0000000000b87805 */ /* 0x000fe4000001ff00 */
[----:B------:R-:W-:Y:S02]  /*0910*/  ISETP.GE.U32.AND P0, PT, R0, R9, PT ;  /* 0x000000090000720c */ /* 0x000fe40003f06070 */
[----:B------:R-:W-:Y:S02]  /*0920*/  CS2R R186, SRZ ;  /* 0x0000000000ba7805 */ /* 0x000fe4000001ff00 */
[----:B------:R-:W-:Y:S02]  /*0930*/  LOP3.LUT R0, R5, R4, RZ, 0x3c, !PT ;  /* 0x0000000405007212 */ /* 0x000fe400078e3cff */
[----:B------:R-:W-:Y:S02]  /*0940*/  CS2R R188, SRZ ;  /* 0x0000000000bc7805 */ /* 0x000fe4000001ff00 */
[----:B------:R-:W-:-:S02]  /*0950*/  CS2R R190, SRZ ;  /* 0x0000000000be7805 */ /* 0x000fc4000001ff00 */
[----:B------:R-:W-:Y:S02]  /*0960*/  CS2R R192, SRZ ;  /* 0x0000000000c07805 */ /* 0x000fe4000001ff00 */
[----:B------:R-:W-:Y:S01]  /*0970*/  ISETP.GE.AND P2, PT, R0, RZ, PT ;  /* 0x000000ff0000720c */ /* 0x000fe20003f46270 */
[----:B------:R-:W-:Y:S01]  /*0980*/  VIADD R0, R6, 0x1ff ;  /* 0x000001ff06007836 */ /* 0x000fe20000000000 */
[----:B------:R-:W-:Y:S02]  /*0990*/  CS2R R194, SRZ ;  /* 0x0000000000c27805 */ /* 0x000fe4000001ff00 */
[----:B------:R-:W-:Y:S02]  /*09a0*/  CS2R R196, SRZ ;  /* 0x0000000000c47805 */ /* 0x000fe4000001ff00 */
[----:B------:R-:W-:Y:S02]  /*09b0*/  CS2R R198, SRZ ;  /* 0x0000000000c67805 */ /* 0x000fe4000001ff00 */
[----:B------:R-:W-:-:S02]  /*09c0*/  CS2R R200, SRZ ;  /* 0x0000000000c87805 */ /* 0x000fc4000001ff00 */
[----:B------:R-:W-:Y:S01]  /*09d0*/  SHF.R.S32.HI R3, RZ, 0x1f, R0 ;  /* 0x0000001fff037819 */ /* 0x000fe20000011400 */
[----:B------:R-:W-:Y:S01]  /*09e0*/  @P0 VIADD R2, R2, 0x1 ;  /* 0x0000000102020836 */ /* 0x000fe20000000000 */
[----:B------:R-:W-:Y:S02]  /*09f0*/  CS2R R202, SRZ ;  /* 0x0000000000ca7805 */ /* 0x000fe4000001ff00 */
[----:B------:R-:W-:Y:S02]  /*0a00*/  CS2R R204, SRZ ;  /* 0x0000000000cc7805 */ /* 0x000fe4000001ff00 */
[----:B------:R-:W-:Y:S02]  /*0a10*/  LEA.HI R3, R3, R0, RZ, 0x9 ;  /* 0x0000000003037211 */ /* 0x000fe400078f48ff */
[----:B------:R-:W-:Y:S02]  /*0a20*/  CS2R R206, SRZ ;  /* 0x0000000000ce7805 */ /* 0x000fe4000001ff00 */
[----:B------:R-:W-:Y:S01]  /*0a30*/  CS2R R208, SRZ ;  /* 0x0000000000d07805 */ /* 0x000fe2000001ff00 */
[----:B------:R-:W-:Y:S01]  /*0a40*/  @!P2 IMAD.MOV R2, RZ, RZ, -R2 ;  /* 0x000000ffff02a224 */ /* 0x000fe200078e0a02 */
[----:B------:R-:W-:-:S02]  /*0a50*/  @!P1 LOP3.LUT R2, RZ, R4, RZ, 0x33, !PT ;  /* 0x00000004ff029212 */ /* 0x000fc400078e33ff */
[----:B------:R-:W-:Y:S02]  /*0a60*/  CS2R R210, SRZ ;  /* 0x0000000000d27805 */ /* 0x000fe4000001ff00 */
[----:B------:R-:W-:Y:S02]  /*0a70*/  CS2R R212, SRZ ;  /* 0x0000000000d47805 */ /* 0x000fe4000001ff00 */
[----:B------:R-:W-:Y:S02]  /*0a80*/  CS2R R214, SRZ ;  /* 0x0000000000d67805 */ /* 0x000fe4000001ff00 */
[----:B------:R-:W-:Y:S01]  /*0a90*/  CS2R R216, SRZ ;  /* 0x0000000000d87805 */ /* 0x000fe2000001ff00 */
[----:B------:R-:W-:Y:S01]  /*0aa0*/  IMAD.SHL.U32 R8, R2, 0x8, RZ ;  /* 0x0000000802087824 */ /* 0x000fe200078e00ff */
[----:B------:R-:W-:Y:S01]  /*0ab0*/  CS2R R218, SRZ ;  /* 0x0000000000da7805 */ /* 0x000fe2000001ff00 */
[----:B------:R-:W-:Y:S01]  /*0ac0*/  IMAD.MOV R2, RZ, RZ, -R2 ;  /* 0x000000ffff027224 */ /* 0x000fe200078e0a02 */
[----:B------:R-:W-:-:S02]  /*0ad0*/  CS2R R220, SRZ ;  /* 0x0000000000dc7805 */ /* 0x000fc4000001ff00 */
[----:B------:R-:W-:Y:S02]  /*0ae0*/  CS2R R222, SRZ ;  /* 0x0000000000de7805 */ /* 0x000fe4000001ff00 */
[----:B------:R-:W-:Y:S01]  /*0af0*/  LEA.HI.SX32 R3, R3, -R8, 0x17 ;  /* 0x8000000803037211 */ /* 0x000fe200078fbaff */
[----:B------:R-:W-:Y:S01]  /*0b00*/  IMAD R10, R4, R2, R5 ;  /* 0x00000002040a7224 */ /* 0x000fe200078e0205 */
[----:B------:R-:W-:Y:S02]  /*0b10*/  CS2R R224, SRZ ;  /* 0x0000000000e07805 */ /* 0x000fe4000001ff00 */
[----:B------:R-:W-:Y:S02]  /*0b20*/  CS2R R226, SRZ ;  /* 0x0000000000e27805 */ /* 0x000fe4000001ff00 */
[----:B------:R-:W-:Y:S02]  /*0b30*/  VIMNMX R13, R3, 0x8, PT ;  /* 0x00000008030d7848 */ /* 0x000fe40003fe0100 */
[----:B------:R-:W-:-:S02]  /*0b40*/  CS2R R228, SRZ ;  /* 0x0000000000e47805 */ /* 0x000fc4000001ff00 */
[----:B------:R-:W-:Y:S02]  /*0b50*/  CS2R R230, SRZ ;  /* 0x0000000000e67805 */ /* 0x000fe4000001ff00 */
[----:B------:R-:W-:Y:S02]  /*0b60*/  CS2R R232, SRZ ;  /* 0x0000000000e87805 */ /* 0x000fe4000001ff00 */
[-C--:B------:R-:W-:Y:S02]  /*0b70*/  IABS R9, R13.reuse ;  /* 0x0000000d00097213 */ /* 0x080fe40000000000 */
[----:B------:R-:W-:Y:S02]  /*0b80*/  CS2R R234, SRZ ;  /* 0x0000000000ea7805 */ /* 0x000fe4000001ff00 */
[----:B------:R-:W-:Y:S02]  /*0b90*/  IABS R4, R13 ;  /* 0x0000000d00047213 */ /* 0x000fe40000000000 */
[----:B------:R-:W-:Y:S01]  /*0ba0*/  CS2R R236, SRZ ;  /* 0x0000000000ec7805 */ /* 0x000fe2000001ff00 */
[----:B------:R-:W1:Y:S01]  /*0bb0*/  I2F.RP R0, R9 ;  /* 0x0000000900007306 */ /* 0x000e620000209400 */
[----:B------:R-:W-:-:S02]  /*0bc0*/  CS2R R238, SRZ ;  /* 0x0000000000ee7805 */ /* 0x000fc4000001ff00 */
[----:B------:R-:W-:Y:S02]  /*0bd0*/  CS2R R240, SRZ ;  /* 0x0000000000f07805 */ /* 0x000fe4000001ff00 */
[----:B------:R-:W-:-:S03]  /*0be0*/  CS2R R242, SRZ ;  /* 0x0000000000f27805 */ /* 0x000fc6000001ff00 */
[----:B-1----:R-:W1:Y:S02]  /*0bf0*/  MUFU.RCP R0, R0 ;  /* 0x0000000000007308 */ /* 0x002e640000001000 */
[----:B-1----:R-:W-:Y:S02]  /*0c00*/  VIADD R3, R0, 0xffffffe ;  /* 0x0ffffffe00037836 */ /* 0x002fe40000000000 */
[----:B------:R-:W-:-:S04]  /*0c10*/  IMAD.MOV R0, RZ, RZ, -R4 ;  /* 0x000000ffff007224 */ /* 0x000fc800078e0a04 */
[----:B------:R-:W1:Y:S02]  /*0c20*/  F2I.FTZ.U32.TRUNC.NTZ R3, R3 ;  /* 0x0000000300037305 */ /* 0x000e64000021f000 */
[----:B-1----:R-:W-:-:S04]  /*0c30*/  IMAD.MOV R11, RZ, RZ, -R3 ;  /* 0x000000ffff0b7224 */ /* 0x002fc800078e0a03 */
[----:B------:R-:W-:Y:S01]  /*0c40*/  IMAD.MOV.U32 R2, RZ, RZ, R11 ;  /* 0x000000ffff027224 */ /* 0x000fe200078e000b */
[----:B------:R-:W-:-:S03]  /*0c50*/  IABS R11, R10 ;  /* 0x0000000a000b7213 */ /* 0x000fc60000000000 */
[----:B------:R-:W-:Y:S02]  /*0c60*/  IMAD R5, R2, R9, RZ ;  /* 0x0000000902057224 */ /* 0x000fe400078e02ff */
[----:B------:R-:W-:-:S04]  /*0c70*/  IMAD.MOV.U32 R2, RZ, RZ, RZ ;  /* 0x000000ffff027224 */ /* 0x000fc800078e00ff */
[----:B------:R-:W-:-:S06]  /*0c80*/  IMAD.HI.U32 R2, R3, R5, R2 ;  /* 0x0000000503027227 */ /* 0x000fcc00078e0002 */
[----:B------:R-:W-:-:S04]  /*0c90*/  IMAD.HI.U32 R2, R2, R11, RZ ;  /* 0x0000000b02027227 */ /* 0x000fc800078e00ff */
[----:B------:R-:W-:-:S05]  /*0ca0*/  IMAD R0, R2, R0, R11 ;  /* 0x0000000002007224 */ /* 0x000fca00078e020b */
[----:B------:R-:W-:-:S13]  /*0cb0*/  ISETP.GT.U32.AND P1, PT, R9, R0, PT ;  /* 0x000000000900720c */ /* 0x000fda0003f24070 */
[----:B------:R-:W-:Y:S02]  /*0cc0*/  @!P1 IMAD.IADD R0, R0, 0x1, -R9 ;  /* 0x0000000100009824 */ /* 0x000fe400078e0a09 */
[----:B------:R-:W-:Y:S01]  /*0cd0*/  @!P1 VIADD R2, R2, 0x1 ;  /* 0x0000000102029836 */ /* 0x000fe20000000000 */
[----:B------:R-:W-:Y:S02]  /*0ce0*/  ISETP.NE.AND P1, PT, R13, RZ, PT ;  /* 0x000000ff0d00720c */ /* 0x000fe40003f25270 */
[----:B------:R-:W-:Y:S02]  /*0cf0*/  ISETP.GE.U32.AND P0, PT, R0, R9, PT ;  /* 0x000000090000720c */ /* 0x000fe40003f06070 */
[----:B------:R-:W-:-:S04]  /*0d00*/  LOP3.LUT R0, R10, R13, RZ, 0x3c, !PT ;  /* 0x0000000d0a007212 */ /* 0x000fc800078e3cff */
[----:B------:R-:W-:-:S07]  /*0d10*/  ISETP.GE.AND P2, PT, R0, RZ, PT ;  /* 0x000000ff0000720c */ /* 0x000fce0003f46270 */
[----:B------:R-:W-:-:S04]  /*0d20*/  @P0 VIADD R2, R2, 0x1 ;  /* 0x0000000102020836 */ /* 0x000fc80000000000 */
[----:B------:R-:W-:Y:S02]  /*0d30*/  IMAD.MOV.U32 R4, RZ, RZ, R2 ;  /* 0x000000ffff047224 */ /* 0x000fe400078e0002 */
[----:B------:R-:W1:Y:S02]  /*0d40*/  LDC R2, c[0x0][0x230] ;  /* 0x00008c00ff027b82 */ /* 0x000e640000000800 */
[----:B------:R-:W-:Y:S01]  /*0d50*/  @!P2 IMAD.MOV R4, RZ, RZ, -R4 ;  /* 0x000000ffff04a224 */ /* 0x000fe200078e0a04 */
[----:B------:R-:W-:-:S05]  /*0d60*/  @!P1 LOP3.LUT R4, RZ, R13, RZ, 0x33, !PT ;  /* 0x0000000dff049212 */ /* 0x000fca00078e33ff */
[----:B------:R-:W-:Y:S02]  /*0d70*/  IMAD.MOV R0, RZ, RZ, -R4 ;  /* 0x000000ffff007224 */ /* 0x000fe400078e0a04 */
[----:B------:R-:W-:Y:S02]  /*0d80*/  IMAD.SHL.U32 R4, R4, 0x100, RZ ;  /* 0x0000010004047824 */ /* 0x000fe400078e00ff */
[----:B------:R-:W-:Y:S01]  /*0d90*/  IMAD R0, R13, R0, R10 ;  /* 0x000000000d007224 */ /* 0x000fe200078e020a */
[----:B------:R-:W-:-:S03]  /*0da0*/  CS2R R12, SRZ ;  /* 0x00000000000c7805 */ /* 0x000fc6000001ff00 */
[----:B------:R-:W-:-:S05]  /*0db0*/  IMAD.IADD R0, R8, 0x1, R0 ;  /* 0x0000000108007824 */ /* 0x000fca00078e0200 */
[----:B------:R-:W-:Y:S02]  /*0dc0*/  R2UR UR4, R0 ;  /* 0x00000000000472ca */ /* 0x000fe400000e0000 */
[----:B------:R-:W2:Y:S01]  /*0dd0*/  S2R R0, SR_TID.X ;  /* 0x0000000000007919 */ /* 0x000ea20000002100 */
[----:B-1----:R-:W-:-:S05]  /*0de0*/  VIADD R2, R2, 0x3f ;  /* 0x0000003f02027836 */ /* 0x002fca0000000000 */
[----:B------:R-:W-:-:S05]  /*0df0*/  ISETP.GE.AND P0, PT, R2, 0x40, PT ;  /* 0x000000400200780c */ /* 0x000fca0003f06270 */
[----:B------:R-:W-:Y:S02]  /*0e00*/  ULEA UR5, UR4, UR5, 0x9 ;  /* 0x0000000504057291 */ /* 0x000fe4000f8e483f */
[----:B------:R-:W-:-:S03]  /*0e10*/  ULEA UR4, UR7, UR6, 0x18 ;  /* 0x0000000607047291 */ /* 0x000fc6000f8ec03f */
[----:B------:R-:W-:Y:S01]  /*0e20*/  ULDC.64 UR6, c[0x0][0x208] ;  /* 0x0000820000067ab9 */ /* 0x000fe20000000a00 */
[----:B--2---:R-:W-:-:S05]  /*0e30*/  LOP3.LUT R5, R0, 0x7f, RZ, 0xc0, !PT ;  /* 0x0000007f00057812 */ /* 0x004fca00078ec0ff */
[----:B------:R-:W-:-:S04]  /*0e40*/  VIADD R5, R5, UR5 ;  /* 0x0000000505057c36 */ /* 0x000fc80008000000 */
[----:B------:R-:W-:Y:S01]  /*0e50*/  VIADD R10, R5, 0x80 ;  /* 0x00000080050a7836 */ /* 0x000fe20000000000 */
[----:B0-----:R-:W-:Y:S06]  /*0e60*/  @!P0 BRA `(.L_x_0) ;  /* 0x0000020000488947 */ /* 0x001fec0003800000 */
[----:B------:R-:W-:Y:S01]  /*0e70*/  IABS R17, R6 ;  /* 0x0000000600117213 */ /* 0x000fe20000000000 */
[----:B------:R-:W-:Y:S01]  /*0e80*/  ULDC UR5, c[0x0][0x234] ;  /* 0x00008d0000057ab9 */ /* 0x000fe20000000800 */
[----:B------:R-:W-:Y:S01]  /*0e90*/  IABS R9, R7 ;  /* 0x0000000700097213 */ /* 0x000fe20000000000 */
[----:B------:R-:W-:Y:S01]  /*0ea0*/  ULDC UR60, c[0x0][0x23c] ;  /* 0x00008f00003c7ab9 */ /* 0x000fe20000000800 */
[----:B------:R-:W0:Y:S01]  /*0eb0*/  I2F.RP R3, R17 ;  /* 0x0000001100037306 */ /* 0x000e220000209400 */
[----:B------:R-:W-:Y:S01]  /*0ec0*/  SHF.R.S32.HI R103, RZ, 0x1f, R2 ;  /* 0x0000001fff677819 */ /* 0x000fe20000011402 */
[----:B------:R-:W-:Y:S01]  /*0ed0*/  ULDC.64 UR8, c[0x0][0x210] ;  /* 0x0000840000087ab9 */ /* 0x000fe20000000a00 */
[----:B------:R-:W-:Y:S01]  /*0ee0*/  ISETP.GE.AND P6, PT, R5, RZ, PT ;  /* 0x000000ff0500720c */ /* 0x000fe20003fc6270 */
[----:B------:R-:W-:Y:S01]  /*0ef0*/  ULDC.64 UR10, c[0x0][0x218] ;  /* 0x00008600000a7ab9 */ /* 0x000fe20000000a00 */
[----:B------:R-:W-:Y:S01]  /*0f00*/  LEA.HI R103, R103, R2, RZ, 0x6 ;  /* 0x0000000267677211 */ /* 0x000fe200078f30ff */
[----:B------:R-:W1:Y:S01]  /*0f10*/  LDC R102, c[0x0][0x238] ;  /* 0x00008e00ff667b82 */ /* 0x000e620000000800 */
[----:B------:R-:W-:Y:S01]  /*0f20*/  SHF.R.U32.HI R2, RZ, 0x6, R0 ;  /* 0x00000006ff027819 */ /* 0x000fe20000011600 */
[----:B------:R-:W2:Y:S01]  /*0f30*/  I2F.RP R8, R9 ;  /* 0x0000000900087306 */ /* 0x000ea20000209400 */
[----:B------:R-:W-:Y:S01]  /*0f40*/  LOP3.LUT R53, R0, 0x3f, RZ, 0xc0, !PT ;  /* 0x0000003f00357812 */ /* 0x000fe200078ec0ff */
[----:B------:R-:W-:Y:S01]  /*0f50*/  USHF.R.U32.HI UR20, URZ, 0x4, UR4 ;  /* 0x000000043f147899 */ /* 0x000fe20008011604 */
[----:B------:R-:W-:Y:S01]  /*0f60*/  IMAD.MOV.U32 R251, RZ, RZ, RZ ;  /* 0x000000fffffb7224 */ /* 0x000fe200078e00ff */
[----:B------:R-:W-:-:S02]  /*0f70*/  UMOV UR23, 0x40000040 ;  /* 0x4000004000177882 */ /* 0x000fc40000000000 */
[----:B------:R-:W-:Y:S02]  /*0f80*/  USGXT.U32 UR20, UR20, 0xe ;  /* 0x0000000e1414789a */ /* 0x000fe40008000000 */
[----:B0-----:R-:W0:Y:S08]  /*0f90*/  MUFU.RCP R3, R3 ;  /* 0x0000000300037308 */ /* 0x001e300000001000 */
[----:B--2---:R-:W2:Y:S01]  /*0fa0*/  MUFU.RCP R8, R8 ;  /* 0x0000000800087308 */ /* 0x004ea20000001000 */
[----:B0-----:R-:W-:Y:S01]  /*0fb0*/  VIADD R12, R3, 0xffffffe ;  /* 0x0ffffffe030c7836 */ /* 0x001fe20000000000 */
[----:B------:R-:W-:-:S06]  /*0fc0*/  IABS R3, R5 ;  /* 0x0000000500037213 */ /* 0x000fcc0000000000 */
[----:B------:R0:W3:Y:S01]  /*0fd0*/  F2I.FTZ.U32.TRUNC.NTZ R13, R12 ;  /* 0x0000000c000d7305 */ /* 0x0000e2000021f000 */
[----:B--2---:R-:W-:-:S07]  /*0fe0*/  VIADD R14, R8, 0xffffffe ;  /* 0x0ffffffe080e7836 */ /* 0x004fce0000000000 */
[----:B------:R-:W2:Y:S01]  /*0ff0*/  F2I.FTZ.U32.TRUNC.NTZ R15, R14 ;  /* 0x0000000e000f7305 */ /* 0x000ea2000021f000 */
[----:B0-----:R-:W-:Y:S02]  /*1000*/  IMAD.MOV.U32 R12, RZ, RZ, RZ ;  /* 0x000000ffff0c7224 */ /* 0x001fe400078e00ff */
[----:B---3--:R-:W-:-:S04]  /*1010*/  IMAD.MOV R16, RZ, RZ, -R13 ;  /* 0x000000ffff107224 */ /* 0x008fc800078e0a0d */
[----:B------:R-:W-:Y:S01]  /*1020*/  IMAD R11, R16, R17, RZ ;  /* 0x00000011100b7224 */ /* 0x000fe200078e02ff */
[----:B------:R-:W-:-:S03]  /*1030*/  IABS R16, R10 ;  /* 0x0000000a00107213 */ /* 0x000fc60000000000 */
[----:B------:R-:W-:Y:S01]  /*1040*/  IMAD.HI.U32 R13, R13, R11, R12 ;  /* 0x0000000b0d0d7227 */ /* 0x000fe200078e000c */
[----:B------:R-:W-:-:S03]  /*1050*/  LEA.HI R11, R0, R4, RZ, 0x1a ;  /* 0x00000004000b7211 */ /* 0x000fc600078fd0ff */
[----:B------:R-:W-:Y:S02]  /*1060*/  IMAD.MOV.U32 R12, RZ, RZ, R3 ;  /* 0x000000ffff0c7224 */ /* 0x000fe400078e0003 */
[----:B--2---:R-:W-:Y:S02]  /*1070*/  IMAD.MOV R14, RZ, RZ, -R15 ;  /* 0x000000ffff0e7224 */ /* 0x004fe400078e0a0f */
[----:B------:R-:W-:-:S04]  /*1080*/  IMAD.HI.U32 R3, R13, R12, RZ ;  /* 0x0000000c0d037227 */ /* 0x000fc800078e00ff */
[----:B------:R-:W-:-:S04]  /*1090*/  IMAD.HI.U32 R13, R13, R16, RZ ;  /* 0x000000100d0d7227 */ /* 0x000fc800078e00ff */
[----:B------:R-:W-:Y:S02]  /*10a0*/  IMAD.MOV R3, RZ, RZ, -R3 ;  /* 0x000000ffff037224 */ /* 0x000fe400078e0a03 */
[----:B------:R-:W-:Y:S02]  /*10b0*/  IMAD.MOV R13, RZ, RZ, -R13 ;  /* 0x000000ffff0d7224 */ /* 0x000fe400078e0a0d */
[C---:B------:R-:W-:Y:S01]  /*10c0*/  IMAD R8, R17.reuse, R3, R12 ;  /* 0x0000000311087224 */ /* 0x040fe200078e020c */
[----:B------:R-:W-:Y:S01]  /*10d0*/  SGXT.U32 R3, R2, 0x1 ;  /* 0x000000010203781a */ /* 0x000fe20000000000 */
[C---:B------:R-:W-:Y:S02]  /*10e0*/  IMAD R12, R17.reuse, R13, R16 ;  /* 0x0000000d110c7224 */ /* 0x040fe400078e0210 */
[----:B------:R-:W-:Y:S01]  /*10f0*/  IMAD R19, R14, R9, RZ ;  /* 0x000000090e137224 */ /* 0x000fe200078e02ff */
[----:B------:R-:W-:Y:S01]  /*1100*/  ISETP.GT.U32.AND P1, PT, R17, R8, PT ;  /* 0x000000081100720c */ /* 0x000fe20003f24070 */
[----:B------:R-:W-:Y:S01]  /*1110*/  VIADD R13, R11, 0xfe ;  /* 0x000000fe0b0d7836 */ /* 0x000fe20000000000 */
[----:B------:R-:W-:Y:S01]  /*1120*/  ISETP.GT.U32.AND P2, PT, R17, R12, PT ;  /* 0x0000000c1100720c */ /* 0x000fe20003f44070 */
[----:B------:R-:W-:Y:S01]  /*1130*/  IMAD.MOV.U32 R14, RZ, RZ, RZ ;  /* 0x000000ffff0e7224 */ /* 0x000fe200078e00ff */
[----:B------:R-:W-:-:S02]  /*1140*/  LOP3.LUT R3, R4, R3, RZ, 0xfc, !PT ;  /* 0x0000000304037212 */ /* 0x000fc400078efcff */
[----:B------:R-:W-:Y:S01]  /*1150*/  IABS R142, R13 ;  /* 0x0000000d008e7213 */ /* 0x000fe20000000000 */
[----:B------:R-:W-:Y:S01]  /*1160*/  IMAD.HI.U32 R2, R15, R19, R14 ;  /* 0x000000130f027227 */ /* 0x000fe200078e000e */
[----:B------:R-:W-:Y:S02]  /*1170*/  LOP3.LUT R14, R3, 0xfc, RZ, 0xfc, !PT ;  /* 0x000000fc030e7812 */ /* 0x000fe400078efcff */
[----:B------:R-:W-:Y:S02]  /*1180*/  ISETP.GE.AND P0, PT, R13, RZ, PT ;  /* 0x000000ff0d00720c */ /* 0x000fe40003f06270 */
[----:B------:R-:W-:Y:S01]  /*1190*/  IABS R34, R3 ;  /* 0x0000000300227213 */ /* 0x000fe20000000000 */
[--C-:B------:R-:W-:Y:S01]  /*11a0*/  @!P1 IMAD.IADD R8, R8, 0x1, -R17.reuse ;  /* 0x0000000108089824 */ /* 0x100fe200078e0a11 */
[----:B------:R-:W-:Y:S01]  /*11b0*/  IABS R36, R14 ;  /* 0x0000000e00247213 */ /* 0x000fe20000000000 */
[----:B------:R-:W-:Y:S01]  /*11c0*/  @!P2 IMAD.IADD R12, R12, 0x1, -R17 ;  /* 0x000000010c0ca824 */ /* 0x000fe200078e0a11 */
[----:B------:R-:W-:Y:S01]  /*11d0*/  ISETP.GE.AND P3, PT, R14, RZ, PT ;  /* 0x000000ff0e00720c */ /* 0x000fe20003f66270 */
[----:B------:R-:W-:Y:S01]  /*11e0*/  IMAD.HI.U32 R13, R2, R142, RZ ;  /* 0x0000008e020d7227 */ /* 0x000fe200078e00ff */
[----:B------:R-:W-:-:S02]  /*11f0*/  ISETP.GT.U32.AND P1, PT, R17, R8, PT ;  /* 0x000000081100720c */ /* 0x000fc40003f24070 */
[----:B------:R-:W-:Y:S01]  /*1200*/  ISETP.GT.U32.AND P2, PT, R17, R12, PT ;  /* 0x0000000c1100720c */ /* 0x000fe20003f44070 */
[C---:B------:R-:W-:Y:S01]  /*1210*/  IMAD.HI.U32 R16, R2.reuse, R34, RZ ;  /* 0x0000002202107227 */ /* 0x040fe200078e00ff */
[C---:B------:R-:W-:Y:S02]  /*1220*/  LOP3.LUT R18, R3.reuse, 0xfa, RZ, 0xfc, !PT ;  /* 0x000000fa03127812 */ /* 0x040fe400078efcff */
[C---:B------:R-:W-:Y:S01]  /*1230*/  LOP3.LUT R20, R3.reuse, 0x36, RZ, 0xfc, !PT ;  /* 0x0000003603147812 */ /* 0x040fe200078efcff */
[----:B------:R-:W-:Y:S01]  /*1240*/  IMAD.MOV R13, RZ, RZ, -R13 ;  /* 0x000000ffff0d7224 */ /* 0x000fe200078e0a0d */
[----:B------:R-:W-:Y:S01]  /*1250*/  IABS R140, R18 ;  /* 0x00000012008c7213 */ /* 0x000fe20000000000 */
[----:B------:R-:W-:Y:S01]  /*1260*/  IMAD.HI.U32 R14, R2, R36, RZ ;  /* 0x00000024020e7227 */ /* 0x000fe200078e00ff */
[----:B------:R-:W-:Y:S02]  /*1270*/  ISETP.GE.AND P5, PT, R18, RZ, PT ;  /* 0x000000ff1200720c */ /* 0x000fe40003fa6270 */
[C---:B------:R-:W-:Y:S01]  /*1280*/  LOP3.LUT R18, R3.reuse, 0xf4, RZ, 0xfc, !PT ;  /* 0x000000f403127812 */ /* 0x040fe200078efcff */
[----:B------:R-:W-:Y:S01]  /*1290*/  IMAD.MOV R16, RZ, RZ, -R16 ;  /* 0x000000ffff107224 */ /* 0x000fe200078e0a10 */
[----:B------:R-:W-:Y:S01]  /*12a0*/  LOP3.LUT R22, R3, 0x34, RZ, 0xfc, !PT ;  /* 0x0000003403167812 */ /* 0x000fe200078efcff */
[C---:B------:R-:W-:Y:S01]  /*12b0*/  IMAD R142, R9.reuse, R13, R142 ;  /* 0x0000000d098e7224 */ /* 0x040fe200078e028e */
[----:B------:R-:W-:Y:S01]  /*12c0*/  LOP3.LUT R13, RZ, R6, RZ, 0x33, !PT ;  /* 0x00000006ff0d7212 */ /* 0x000fe200078e33ff */
[----:B------:R-:W-:Y:S01]  /*12d0*/  IMAD.MOV R14, RZ, RZ, -R14 ;  /* 0x000000ffff0e7224 */ /* 0x000fe200078e0a0e */
[----:B------:R-:W-:Y:S01]  /*12e0*/  IABS R40, R18 ;  /* 0x0000001200287213 */ /* 0x000fe20000000000 */
[----:B------:R-:W-:Y:S01]  /*12f0*/  IMAD R34, R9, R16, R34 ;  /* 0x0000001009227224 */ /* 0x000fe200078e0222 */
[----:B------:R-:W-:Y:S01]  /*1300*/  LOP3.LUT R16, R3, 0xf8, RZ, 0xfc, !PT ;  /* 0x000000f803107812 */ /* 0x000fe200078efcff */
[--C-:B------:R-:W-:Y:S01]  /*1310*/  @!P2 IMAD.IADD R12, R12, 0x1, -R17.reuse ;  /* 0x000000010c0ca824 */ /* 0x100fe200078e0a11 */
[C---:B------:R-:W-:Y:S01]  /*1320*/  ISETP.GT.U32.AND P2, PT, R9.reuse, R142, PT ;  /* 0x0000008e0900720c */ /* 0x040fe20003f44070 */
[C---:B------:R-:W-:Y:S01]  /*1330*/  IMAD R36, R9.reuse, R14, R36 ;  /* 0x0000000e09247224 */ /* 0x040fe200078e0224 */
[----:B------:R-:W-:Y:S01]  /*1340*/  ISETP.GT.U32.AND P4, PT, R9, R34, PT ;  /* 0x000000220900720c */ /* 0x000fe20003f84070 */
[----:B------:R-:W-:Y:S01]  /*1350*/  @!P1 IMAD.IADD R8, R8, 0x1, -R17 ;  /* 0x0000000108089824 */ /* 0x000fe200078e0a11 */
[----:B------:R-:W-:Y:S01]  /*1360*/  ISETP.GE.AND P1, PT, R10, RZ, PT ;  /* 0x000000ff0a00720c */ /* 0x000fe20003f26270 */
[----:B------:R-:W-:Y:S01]  /*1370*/  IMAD.HI.U32 R15, R2, R140, RZ ;  /* 0x0000008c020f7227 */ /* 0x000fe200078e00ff */
[----:B------:R-:W-:-:S02]  /*1380*/  IABS R38, R16 ;  /* 0x0000001000267213 */ /* 0x000fc40000000000 */
[----:B------:R-:W-:Y:S01]  /*1390*/  LOP3.LUT R17, R3, 0xf6, RZ, 0xfc, !PT ;  /* 0x000000f603117812 */ /* 0x000fe200078efcff */
[----:B------:R-:W-:Y:S01]  /*13a0*/  @!P6 IMAD.MOV R8, RZ, RZ, -R8 ;  /* 0x000000ffff08e224 */ /* 0x000fe200078e0a08 */
[----:B------:R-:W-:Y:S01]  /*13b0*/  ISETP.GT.U32.AND P6, PT, R9, R36, PT ;  /* 0x000000240900720c */ /* 0x000fe20003fc4070 */
[----:B------:R-:W-:Y:S01]  /*13c0*/  IMAD.MOV R15, RZ, RZ, -R15 ;  /* 0x000000ffff0f7224 */ /* 0x000fe200078e0a0f */
[----:B------:R-:W-:Y:S01]  /*13d0*/  IABS R138, R17 ;  /* 0x00000011008a7213 */ /* 0x000fe20000000000 */
[--C-:B------:R-:W-:Y:S01]  /*13e0*/  @!P2 IMAD.IADD R142, R142, 0x1, -R9.reuse ;  /* 0x000000018e8ea824 */ /* 0x100fe200078e0a09 */
[----:B------:R-:W-:Y:S01]  /*13f0*/  LOP3.LUT R23, R3, 0x32, RZ, 0xfc, !PT ;  /* 0x0000003203177812 */ /* 0x000fe200078efcff */
[----:B------:R-:W-:Y:S01]  /*1400*/  @!P4 IMAD.IADD R34, R34, 0x1, -R9 ;  /* 0x000000012222c824 */ /* 0x000fe200078e0a09 */
[----:B------:R-:W-:Y:S01]  /*1410*/  ISETP.NE.AND P4, PT, R6, RZ, PT ;  /* 0x000000ff0600720c */ /* 0x000fe20003f85270 */
[----:B------:R-:W-:Y:S01]  /*1420*/  @!P1 IMAD.MOV R12, RZ, RZ, -R12 ;  /* 0x000000ffff0c9224 */ /* 0x000fe200078e0a0c */
[----:B------:R-:W-:Y:S01]  /*1430*/  ISETP.GT.U32.AND P1, PT, R9, R142, PT ;  /* 0x0000008e0900720c */ /* 0x000fe20003f24070 */
[----:B------:R-:W-:Y:S01]  /*1440*/  IMAD.HI.U32 R6, R2, R38, RZ ;  /* 0x0000002602067227 */ /* 0x000fe200078e00ff */
[----:B------:R-:W-:-:S02]  /*1450*/  SEL R8, R13, R8, !P4 ;  /* 0x000000080d087207 */ /* 0x000fc40006000000 */
[C---:B------:R-:W-:Y:S01]  /*1460*/  ISETP.GT.U32.AND P2, PT, R9.reuse, R34, PT ;  /* 0x000000220900720c */ /* 0x040fe20003f44070 */
[----:B------:R-:W-:Y:S01]  /*1470*/  @!P6 IMAD.IADD R36, R36, 0x1, -R9 ;  /* 0x000000012424e824 */ /* 0x000fe200078e0a09 */
[----:B------:R-:W-:Y:S01]  /*1480*/  IABS R19, R23 ;  /* 0x0000001700137213 */ /* 0x000fe20000000000 */
[----:B------:R-:W-:Y:S01]  /*1490*/  IMAD R140, R9, R15, R140 ;  /* 0x0000000f098c7224 */ /* 0x000fe200078e028c */
[----:B------:R-:W-:Y:S01]  /*14a0*/  LOP3.LUT R27, R3, 0x18, RZ, 0xfc, !PT ;  /* 0x00000018031b7812 */ /* 0x000fe200078efcff */
[----:B------:R-:W-:Y:S01]  /*14b0*/  IMAD.MOV R15, RZ, RZ, -R6 ;  /* 0x000000ffff0f7224 */ /* 0x000fe200078e0a06 */
[----:B------:R-:W-:Y:S01]  /*14c0*/  ISETP.GT.U32.AND P6, PT, R9, R36, PT ;  /* 0x000000240900720c */ /* 0x000fe20003fc4070 */
[C---:B------:R-:W-:Y:S01]  /*14d0*/  IMAD.HI.U32 R14, R2.reuse, R138, RZ ;  /* 0x0000008a020e7227 */ /* 0x040fe200078e00ff */
[----:B------:R-:W-:Y:S02]  /*14e0*/  SEL R6, R13, R12, !P4 ;  /* 0x0000000c0d067207 */ /* 0x000fe40006000000 */
[C---:B------:R-:W-:Y:S01]  /*14f0*/  ISETP.GT.U32.AND P4, PT, R9.reuse, R140, PT ;  /* 0x0000008c0900720c */ /* 0x040fe20003f84070 */
[----:B------:R-:W-:Y:S01]  /*1500*/  IMAD R38, R9, R15, R38 ;  /* 0x0000000f09267224 */ /* 0x000fe200078e0226 */
[----:B------:R-:W-:Y:S01]  /*1510*/  LOP3.LUT R15, R3, 0xf0, RZ, 0xfc, !PT ;  /* 0x000000f0030f7812 */ /* 0x000fe200078efcff */
[----:B------:R-:W-:Y:S01]  /*1520*/  IMAD.HI.U32 R12, R2, R40, RZ ;  /* 0x00000028020c7227 */ /* 0x000fe200078e00ff */
[----:B------:R-:W-:-:S02]  /*1530*/  IABS R146, R27 ;  /* 0x0000001b00927213 */ /* 0x000fc40000000000 */
[----:B------:R-:W-:Y:S01]  /*1540*/  IABS R42, R15 ;  /* 0x0000000f002a7213 */ /* 0x000fe20000000000 */
[----:B------:R-:W-:Y:S01]  /*1550*/  IMAD.MOV R14, RZ, RZ, -R14 ;  /* 0x000000ffff0e7224 */ /* 0x000fe200078e0a0e */
[----:B------:R-:W-:Y:S01]  /*1560*/  LOP3.LUT R29, R3, 0x16, RZ, 0xfc, !PT ;  /* 0x00000016031d7812 */ /* 0x000fe200078efcff */
[--C-:B------:R-:W-:Y:S01]  /*1570*/  @!P1 IMAD.IADD R142, R142, 0x1, -R9.reuse ;  /* 0x000000018e8e9824 */ /* 0x100fe200078e0a09 */
[C---:B------:R-:W-:Y:S01]  /*1580*/  ISETP.GT.U32.AND P1, PT, R9.reuse, R38, PT ;  /* 0x000000260900720c */ /* 0x040fe20003f24070 */
[----:B------:R-:W-:Y:S01]  /*1590*/  IMAD R138, R9, R14, R138 ;  /* 0x0000000e098a7224 */ /* 0x000fe200078e028a */
[C---:B------:R-:W-:Y:S01]  /*15a0*/  LOP3.LUT R14, R3.reuse, 0xf2, RZ, 0xfc, !PT ;  /* 0x000000f2030e7812 */ /* 0x040fe200078efcff */
[----:B------:R-:W-:Y:S01]  /*15b0*/  IMAD.MOV R13, RZ, RZ, -R12 ;  /* 0x000000ffff0d7224 */ /* 0x000fe200078e0a0c */
[C---:B------:R-:W-:Y:S01]  /*15c0*/  LOP3.LUT R31, R3.reuse, 0x14, RZ, 0xfc, !PT ;  /* 0x00000014031f7812 */ /* 0x040fe200078efcff */
[--C-:B------:R-:W-:Y:S01]  /*15d0*/  @!P6 IMAD.IADD R36, R36, 0x1, -R9.reuse ;  /* 0x000000012424e824 */ /* 0x100fe200078e0a09 */
[----:B------:R-:W-:Y:S01]  /*15e0*/  ISETP.GE.AND P6, PT, R3, RZ, PT ;  /* 0x000000ff0300720c */ /* 0x000fe20003fc6270 */
[C---:B------:R-:W-:Y:S01]  /*15f0*/  IMAD R40, R9.reuse, R13, R40 ;  /* 0x0000000d09287224 */ /* 0x040fe200078e0228 */
[----:B------:R-:W-:Y:S01]  /*1600*/  IABS R136, R14 ;  /* 0x0000000e00887213 */ /* 0x000fe20000000000 */
[----:B------:R-:W-:Y:S01]  /*1610*/  @!P0 IMAD.MOV R142, RZ, RZ, -R142 ;  /* 0x000000ffff8e8224 */ /* 0x000fe200078e0a8e */
[----:B------:R-:W-:Y:S01]  /*1620*/  ISETP.GT.U32.AND P0, PT, R9, R138, PT ;  /* 0x0000008a0900720c */ /* 0x000fe20003f04070 */
[--C-:B------:R-:W-:Y:S01]  /*1630*/  @!P4 IMAD.IADD R140, R140, 0x1, -R9.reuse ;  /* 0x000000018c8cc824 */ /* 0x100fe200078e0a09 */
[----:B------:R-:W-:Y:S01]  /*1640*/  LOP3.LUT R33, R3, 0x12, RZ, 0xfc, !PT ;  /* 0x0000001203217812 */ /* 0x000fe200078efcff */
[----:B------:R-:W-:Y:S01]  /*1650*/  @!P3 IMAD.MOV R36, RZ, RZ, -R36 ;  /* 0x000000ffff24b224 */ /* 0x000fe200078e0a24 */
[----:B------:R-:W-:Y:S01]  /*1660*/  ISETP.GT.U32.AND P3, PT, R9, R40, PT ;  /* 0x000000280900720c */ /* 0x000fe20003f64070 */
[----:B------:R-:W-:Y:S01]  /*1670*/  VIADD R12, R11, 0xee ;  /* 0x000000ee0b0c7836 */ /* 0x000fe20000000000 */
[----:B------:R-:W-:Y:S01]  /*1680*/  LOP3.LUT R37, R3, 0x10, RZ, 0xfc, !PT ;  /* 0x0000001003257812 */ /* 0x000fe200078efcff */
[--C-:B------:R-:W-:Y:S01]  /*1690*/  @!P1 IMAD.IADD R38, R38, 0x1, -R9.reuse ;  /* 0x0000000126269824 */ /* 0x100fe200078e0a09 */
[----:B------:R-:W-:Y:S01]  /*16a0*/  ISETP.GT.U32.AND P1, PT, R9, R140, PT ;  /* 0x0000008c0900720c */ /* 0x000fe20003f24070 */
[----:B------:R-:W-:Y:S01]  /*16b0*/  @!P2 IMAD.IADD R34, R34, 0x1, -R9 ;  /* 0x000000012222a824 */ /* 0x000fe200078e0a09 */
[----:B------:R-:W-:-:S02]  /*16c0*/  ISETP.GE.AND P4, PT, R12, RZ, PT ;  /* 0x000000ff0c00720c */ /* 0x000fc40003f86270 */
[----:B------:R-:W-:Y:S01]  /*16d0*/  IABS R134, R12 ;  /* 0x0000000c00867213 */ /* 0x000fe20000000000 */
[----:B------:R-:W-:Y:S01]  /*16e0*/  IMAD.HI.U32 R12, R2, R136, RZ ;  /* 0x00000088020c7227 */ /* 0x000fe200078e00ff */
[----:B------:R-:W-:Y:S02]  /*16f0*/  ISETP.GE.AND P2, PT, R16, RZ, PT ;  /* 0x000000ff1000720c */ /* 0x000fe40003f46270 */
[----:B------:R-:W-:Y:S01]  /*1700*/  LOP3.LUT R16, R3, 0xec, RZ, 0xfc, !PT ;  /* 0x000000ec03107812 */ /* 0x000fe200078efcff */
[----:B------:R-:W-:Y:S01]  /*1710*/  @!P6 IMAD.MOV R34, RZ, RZ, -R34 ;  /* 0x000000ffff22e224 */ /* 0x000fe200078e0a22 */
[C---:B------:R-:W-:Y:S01]  /*1720*/  ISETP.GT.U32.AND P6, PT, R9.reuse, R38, PT ;  /* 0x000000260900720c */ /* 0x040fe20003fc4070 */
[--C-:B------:R-:W-:Y:S01]  /*1730*/  @!P0 IMAD.IADD R138, R138, 0x1, -R9.reuse ;  /* 0x000000018a8a8824 */ /* 0x100fe200078e0a09 */
[----:B------:R-:W-:Y:S01]  /*1740*/  IABS R44, R16 ;  /* 0x00000010002c7213 */ /* 0x000fe20000000000 */
[----:B------:R-:W-:Y:S01]  /*1750*/  IMAD.MOV R12, RZ, RZ, -R12 ;  /* 0x000000ffff0c7224 */ /* 0x000fe200078e0a0c */
[----:B------:R-:W-:Y:S01]  /*1760*/  ISETP.GE.AND P0, PT, R18, RZ, PT ;  /* 0x000000ff1200720c */ /* 0x000fe20003f06270 */
[----:B------:R-:W-:Y:S01]  /*1770*/  @!P3 IMAD.IADD R40, R40, 0x1, -R9 ;  /* 0x000000012828b824 */ /* 0x000fe200078e0a09 */
[C---:B------:R-:W-:Y:S01]  /*1780*/  ISETP.GT.U32.AND P3, PT, R9.reuse, R138, PT ;  /* 0x0000008a0900720c */ /* 0x040fe20003f64070 */
[----:B------:R-:W-:Y:S01]  /*1790*/  IMAD R136, R9, R12, R136 ;  /* 0x0000000c09887224 */ /* 0x000fe200078e0288 */
[C---:B------:R-:W-:Y:S01]  /*17a0*/  LOP3.LUT R18, R3.reuse, 0x38, RZ, 0xfc, !PT ;  /* 0x0000003803127812 */ /* 0x040fe200078efcff */
[----:B------:R-:W-:Y:S01]  /*17b0*/  IMAD.HI.U32 R12, R2, R42, RZ ;  /* 0x0000002a020c7227 */ /* 0x000fe200078e00ff */
[----:B------:R-:W-:-:S02]  /*17c0*/  LOP3.LUT R39, R3, 0xc, RZ, 0xfc, !PT ;  /* 0x0000000c03277812 */ /* 0x000fc400078efcff */
[----:B------:R-:W-:Y:S01]  /*17d0*/  IABS R41, R18 ;  /* 0x0000001200297213 */ /* 0x000fe20000000000 */
[--C-:B------:R-:W-:Y:S01]  /*17e0*/  @!P1 IMAD.IADD R140, R140, 0x1, -R9.reuse ;  /* 0x000000018c8c9824 */ /* 0x100fe200078e0a09 */
[----:B------:R-:W-:Y:S01]  /*17f0*/  ISETP.GE.AND P1, PT, R17, RZ, PT ;  /* 0x000000ff1100720c */ /* 0x000fe20003f26270 */
[----:B------:R-:W-:Y:S01]  /*1800*/  IMAD.HI.U32 R13, R2, R134, RZ ;  /* 0x00000086020d7227 */ /* 0x000fe200078e00ff */
[----:B------:R-:W-:Y:S02]  /*1810*/  LOP3.LUT R17, R3, 0xea, RZ, 0xfc, !PT ;  /* 0x000000ea03117812 */ /* 0x000fe400078efcff */
[----:B------:R-:W-:Y:S01]  /*1820*/  IABS R26, R39 ;  /* 0x00000027001a7213 */ /* 0x000fe20000000000 */
[----:B------:R-:W-:Y:S01]  /*1830*/  IMAD.MOV R12, RZ, RZ, -R12 ;  /* 0x000000ffff0c7224 */ /* 0x000fe200078e0a0c */
[----:B------:R-:W-:Y:S01]  /*1840*/  IABS R132, R17 ;  /* 0x0000001100847213 */ /* 0x000fe20000000000 */
[----:B------:R-:W-:Y:S01]  /*1850*/  @!P6 IMAD.IADD R38, R38, 0x1, -R9 ;  /* 0x000000012626e824 */ /* 0x000fe200078e0a09 */
[----:B------:R-:W-:Y:S01]  /*1860*/  ISETP.GT.U32.AND P6, PT, R9, R136, PT ;  /* 0x000000880900720c */ /* 0x000fe20003fc4070 */
[----:B------:R-:W-:Y:S01]  /*1870*/  IMAD.MOV R13, RZ, RZ, -R13 ;  /* 0x000000ffff0d7224 */ /* 0x000fe200078e0a0d */
[----:B------:R-:W-:Y:S01]  /*1880*/  LOP3.LUT R45, R3, 0xa, RZ, 0xfc, !PT ;  /* 0x0000000a032d7812 */ /* 0x000fe200078efcff */
[----:B------:R-:W-:Y:S01]  /*1890*/  IMAD R42, R9, R12, R42 ;  /* 0x0000000c092a7224 */ /* 0x000fe200078e022a */
[----:B------:R-:W-:Y:S01]  /*18a0*/  LOP3.LUT R47, R3, 0x8, RZ, 0xfc, !PT ;  /* 0x00000008032f7812 */ /* 0x000fe200078efcff */
[----:B------:R-:W-:Y:S01]  /*18b0*/  IMAD R134, R9, R13, R134 ;  /* 0x0000000d09867224 */ /* 0x000fe200078e0286 */
[----:B------:R-:W-:Y:S01]  /*18c0*/  LOP3.LUT R49, R3, 0x6, RZ, 0xfc, !PT ;  /* 0x0000000603317812 */ /* 0x000fe200078efcff */
[----:B------:R-:W-:Y:S01]  /*18d0*/  @!P3 IMAD.IADD R138, R138, 0x1, -R9 ;  /* 0x000000018a8ab824 */ /* 0x000fe200078e0a09 */
[----:B------:R-:W-:Y:S01]  /*18e0*/  ISETP.GT.U32.AND P3, PT, R9, R42, PT ;  /* 0x0000002a0900720c */ /* 0x000fe20003f64070 */
[----:B------:R-:W-:Y:S01]  /*18f0*/  IMAD.HI.U32 R13, R2, R132, RZ ;  /* 0x00000084020d7227 */ /* 0x000fe200078e00ff */
[----:B------:R-:W-:-:S02]  /*1900*/  IABS R28, R49 ;  /* 0x00000031001c7213 */ /* 0x000fc40000000000 */
[----:B------:R-:W-:Y:S01]  /*1910*/  LOP3.LUT R51, R3, 0x4, RZ, 0xfc, !PT ;  /* 0x0000000403337812 */ /* 0x000fe200078efcff */
[----:B------:R-:W-:Y:S01]  /*1920*/  @!P1 IMAD.MOV R138, RZ, RZ, -R138 ;  /* 0x000000ffff8a9224 */ /* 0x000fe200078e0a8a */
[C---:B------:R-:W-:Y:S01]  /*1930*/  ISETP.GT.U32.AND P1, PT, R9.reuse, R134, PT ;  /* 0x000000860900720c */ /* 0x040fe20003f24070 */
[----:B------:R-:W-:Y:S01]  /*1940*/  @!P6 IMAD.IADD R136, R136, 0x1, -R9 ;  /* 0x000000018888e824 */ /* 0x000fe200078e0a09 */
[----:B------:R-:W-:Y:S01]  /*1950*/  IABS R30, R51 ;  /* 0x00000033001e7213 */ /* 0x000fe20000000000 */
[----:B------:R-:W-:Y:S01]  /*1960*/  @!P5 IMAD.MOV R140, RZ, RZ, -R140 ;  /* 0x000000ffff8cd224 */ /* 0x000fe200078e0a8c */
[C---:B------:R-:W-:Y:S01]  /*1970*/  ISETP.GT.U32.AND P5, PT, R9.reuse, R40, PT ;  /* 0x000000280900720c */ /* 0x040fe20003fa4070 */
[----:B------:R-:W-:Y:S01]  /*1980*/  IMAD.MOV R13, RZ, RZ, -R13 ;  /* 0x000000ffff0d7224 */ /* 0x000fe200078e0a0d */
[----:B------:R-:W-:Y:S01]  /*1990*/  ISETP.GT.U32.AND P6, PT, R9, R136, PT ;  /* 0x000000880900720c */ /* 0x000fe20003fc4070 */
[--C-:B------:R-:W-:Y:S01]  /*19a0*/  @!P3 IMAD.IADD R42, R42, 0x1, -R9.reuse ;  /* 0x000000012a2ab824 */ /* 0x100fe200078e0a09 */
[----:B------:R-:W-:Y:S01]  /*19b0*/  ISETP.GE.AND P3, PT, R17, RZ, PT ;  /* 0x000000ff1100720c */ /* 0x000fe20003f66270 */
[----:B------:R-:W-:Y:S01]  /*19c0*/  @!P2 IMAD.MOV R38, RZ, RZ, -R38 ;  /* 0x000000ffff26a224 */ /* 0x000fe200078e0a26 */
[----:B------:R-:W-:Y:S01]  /*19d0*/  ISETP.GE.AND P2, PT, R14, RZ, PT ;  /* 0x000000ff0e00720c */ /* 0x000fe20003f46270 */
[----:B------:R-:W-:Y:S01]  /*19e0*/  IMAD R132, R9, R13, R132 ;  /* 0x0000000d09847224 */ /* 0x000fe200078e0284 */
[----:B------:R-:W-:Y:S01]  /*19f0*/  LOP3.LUT R13, R3, 0xe8, RZ, 0xfc, !PT ;  /* 0x000000e8030d7812 */ /* 0x000fe200078efcff */
[----:B------:R-:W-:Y:S01]  /*1a00*/  @!P1 IMAD.IADD R134, R134, 0x1, -R9 ;  /* 0x0000000186869824 */ /* 0x000fe200078e0a09 */
[----:B------:R-:W-:Y:S01]  /*1a10*/  ISETP.GT.U32.AND P1, PT, R9, R42, PT ;  /* 0x0000002a0900720c */ /* 0x000fe20003f24070 */
[----:B------:R-:W-:Y:S01]  /*1a20*/  IMAD.HI.U32 R12, R2, R44, RZ ;  /* 0x0000002c020c7227 */ /* 0x000fe200078e00ff */
[----:B------:R-:W-:-:S02]  /*1a30*/  IABS R46, R13 ;  /* 0x0000000d002e7213 */ /* 0x000fc40000000000 */
[----:B------:R-:W-:Y:S01]  /*1a40*/  LOP3.LUT R17, R3, 0xe2, RZ, 0xfc, !PT ;  /* 0x000000e203117812 */ /* 0x000fe200078efcff */
[----:B------:R-:W-:Y:S02]  /*1a50*/  IMAD.MOV R12, RZ, RZ, -R12 ;  /* 0x000000ffff0c7224 */ /* 0x000fe400078e0a0c */
[--C-:B------:R-:W-:Y:S01]  /*1a60*/  @!P5 IMAD.IADD R40, R40, 0x1, -R9.reuse ;  /* 0x000000012828d824 */ /* 0x100fe200078e0a09 */
[----:B------:R-:W-:Y:S01]  /*1a70*/  ISETP.GE.AND P5, PT, R15, RZ, PT ;  /* 0x000000ff0f00720c */ /* 0x000fe20003fa6270 */
[----:B------:R-:W-:Y:S01]  /*1a80*/  @!P6 IMAD.IADD R136, R136, 0x1, -R9 ;  /* 0x000000018888e824 */ /* 0x000fe200078e0a09 */
[----:B------:R-:W-:Y:S01]  /*1a90*/  LOP3.LUT R15, R3, 0xe6, RZ, 0xfc, !PT ;  /* 0x000000e6030f7812 */ /* 0x000fe200078efcff */
[----:B------:R-:W-:Y:S01]  /*1aa0*/  IMAD R44, R9, R12, R44 ;  /* 0x0000000c092c7224 */ /* 0x000fe200078e022c */
[----:B------:R-:W-:Y:S01]  /*1ab0*/  ISETP.GE.AND P6, PT, R16, RZ, PT ;  /* 0x000000ff1000720c */ /* 0x000fe20003fc6270 */
[----:B------:R-:W-:Y:S01]  /*1ac0*/  IMAD.HI.U32 R12, R2, R46, RZ ;  /* 0x0000002e020c7227 */ /* 0x000fe200078e00ff */
[----:B------:R-:W-:-:S02]  /*1ad0*/  LOP3.LUT R16, R3, 0xe4, RZ, 0xfc, !PT ;  /* 0x000000e403107812 */ /* 0x000fc400078efcff */
[----:B------:R-:W-:Y:S01]  /*1ae0*/  IABS R130, R15 ;  /* 0x0000000f00827213 */ /* 0x000fe20000000000 */
[----:B------:R-:W-:Y:S01]  /*1af0*/  @!P2 IMAD.MOV R136, RZ, RZ, -R136 ;  /* 0x000000ffff88a224 */ /* 0x000fe200078e0a88 */
[C---:B------:R-:W-:Y:S01]  /*1b00*/  ISETP.GT.U32.AND P2, PT, R9.reuse, R44, PT ;  /* 0x0000002c0900720c */ /* 0x040fe20003f44070 */
[----:B------:R-:W-:Y:S01]  /*1b10*/  @!P1 IMAD.IADD R42, R42, 0x1, -R9 ;  /* 0x000000012a2a9824 */ /* 0x000fe200078e0a09 */
[C---:B------:R-:W-:Y:S01]  /*1b20*/  ISETP.GT.U32.AND P1, PT, R9.reuse, R132, PT ;  /* 0x000000840900720c */ /* 0x040fe20003f24070 */
[----:B------:R-:W-:Y:S01]  /*1b30*/  IMAD.MOV R12, RZ, RZ, -R12 ;  /* 0x000000ffff0c7224 */ /* 0x000fe200078e0a0c */
[----:B------:R-:W-:Y:S01]  /*1b40*/  IABS R48, R16 ;  /* 0x0000001000307213 */ /* 0x000fe20000000000 */
[----:B------:R-:W-:Y:S01]  /*1b50*/  @!P0 IMAD.MOV R40, RZ, RZ, -R40 ;  /* 0x000000ffff288224 */ /* 0x000fe200078e0a28 */
[C---:B------:R-:W-:Y:S01]  /*1b60*/  ISETP.GT.U32.AND P0, PT, R9.reuse, R134, PT ;  /* 0x000000860900720c */ /* 0x040fe20003f04070 */
[----:B------:R-:W-:Y:S01]  /*1b70*/  IMAD R46, R9, R12, R46 ;  /* 0x0000000c092e7224 */ /* 0x000fe200078e022e */
[----:B------:R-:W-:Y:S01]  /*1b80*/  IABS R128, R17 ;  /* 0x0000001100807213 */ /* 0x000fe20000000000 */
[----:B------:R-:W-:-:S02]  /*1b90*/  @!P5 IMAD.MOV R42, RZ, RZ, -R42 ;  /* 0x000000ffff2ad224 */ /* 0x000fc400078e0a2a */
[----:B------:R-:W-:Y:S01]  /*1ba0*/  IMAD.HI.U32 R12, R2, R130, RZ ;  /* 0x00000082020c7227 */ /* 0x000fe200078e00ff */
[----:B------:R-:W-:-:S03]  /*1bb0*/  ISETP.GT.U32.AND P5, PT, R9, R46, PT ;  /* 0x0000002e0900720c */ /* 0x000fc60003fa4070 */
[--C-:B------:R-:W-:Y:S02]  /*1bc0*/  @!P2 IMAD.IADD R44, R44, 0x1, -R9.reuse ;  /* 0x000000012c2ca824 */ /* 0x100fe400078e0a09 */
[--C-:B------:R-:W-:Y:S02]  /*1bd0*/  @!P1 IMAD.IADD R132, R132, 0x1, -R9.reuse ;  /* 0x0000000184849824 */ /* 0x100fe400078e0a09 */
[----:B------:R-:W-:Y:S01]  /*1be0*/  @!P0 IMAD.IADD R134, R134, 0x1, -R9 ;  /* 0x0000000186868824 */ /* 0x000fe200078e0a09 */
[C---:B------:R-:W-:Y:S01]  /*1bf0*/  ISETP.GT.U32.AND P2, PT, R9.reuse, R44, PT ;  /* 0x0000002c0900720c */ /* 0x040fe20003f44070 */
[----:B------:R-:W-:Y:S01]  /*1c00*/  IMAD.MOV R12, RZ, RZ, -R12 ;  /* 0x000000ffff0c7224 */ /* 0x000fe200078e0a0c */
[----:B------:R-:W-:Y:S01]  /*1c10*/  ISETP.GT.U32.AND P1, PT, R9, R132, PT ;  /* 0x000000840900720c */ /* 0x000fe20003f24070 */
[----:B------:R-:W-:Y:S01]  /*1c20*/  IMAD.HI.U32 R14, R2, R128, RZ ;  /* 0x00000080020e7227 */ /* 0x000fe200078e00ff */
[----:B------:R-:W-:-:S03]  /*1c30*/  ISETP.GE.AND P0, PT, R13, RZ, PT ;  /* 0x000000ff0d00720c */ /* 0x000fc60003f06270 */
[----:B------:R-:W-:Y:S02]  /*1c40*/  @!P5 IMAD.IADD R46, R46, 0x1, -R9 ;  /* 0x000000012e2ed824 */ /* 0x000fe400078e0a09 */
[----:B------:R-:W-:-:S03]  /*1c50*/  IMAD.HI.U32 R13, R2, R48, RZ ;  /* 0x00000030020d7227 */ /* 0x000fc600078e00ff */
[C---:B------:R-:W-:Y:S01]  /*1c60*/  ISETP.GT.U32.AND P5, PT, R9.reuse, R46, PT ;  /* 0x0000002e0900720c */ /* 0x040fe20003fa4070 */
[----:B------:R-:W-:Y:S02]  /*1c70*/  IMAD.MOV R13, RZ, RZ, -R13 ;  /* 0x000000ffff0d7224 */ /* 0x000fe400078e0a0d */
[C---:B------:R-:W-:Y:S02]  /*1c80*/  IMAD R130, R9.reuse, R12, R130 ;  /* 0x0000000c09827224 */ /* 0x040fe400078e0282 */
[--C-:B------:R-:W-:Y:S01]  /*1c90*/  @!P2 IMAD.IADD R44, R44, 0x1, -R9.reuse ;  /* 0x000000012c2ca824 */ /* 0x100fe200078e0a09 */
[----:B------:R-:W-:Y:S01]  /*1ca0*/  ISETP.GE.AND P2, PT, R16, RZ, PT ;  /* 0x000000ff1000720c */ /* 0x000fe20003f46270 */
[----:B------:R-:W-:Y:S01]  /*1cb0*/  IMAD R48, R9, R13, R48 ;  /* 0x0000000d09307224 */ /* 0x000fe200078e0230 */
[----:B------:R-:W-:Y:S01]  /*1cc0*/  LOP3.LUT R16, R3, 0xdc, RZ, 0xfc, !PT ;  /* 0x000000dc03107812 */ /* 0x000fe200078efcff */
[----:B------:R-:W-:Y:S02]  /*1cd0*/  IMAD.MOV R14, RZ, RZ, -R14 ;  /* 0x000000ffff0e7224 */ /* 0x000fe400078e0a0e */
[--C-:B------:R-:W-:Y:S01]  /*1ce0*/  @!P1 IMAD.IADD R132, R132, 0x1, -R9.reuse ;  /* 0x0000000184849824 */ /* 0x100fe200078e0a09 */
[C---:B------:R-:W-:Y:S01]  /*1cf0*/  ISETP.GT.U32.AND P1, PT, R9.reuse, R130, PT ;  /* 0x000000820900720c */ /* 0x040fe20003f24070 */
[----:B------:R-:W-:Y:S01]  /*1d00*/  @!P6 IMAD.MOV R44, RZ, RZ, -R44 ;  /* 0x000000ffff2ce224 */ /* 0x000fe200078e0a2c */
[C---:B------:R-:W-:Y:S01]  /*1d10*/  ISETP.GT.U32.AND P6, PT, R9.reuse, R48, PT ;  /* 0x000000300900720c */ /* 0x040fe20003fc4070 */
[----:B------:R-:W-:Y:S01]  /*1d20*/  IMAD R128, R9, R14, R128 ;  /* 0x0000000e09807224 */ /* 0x000fe200078e0280 */
[----:B------:R-:W-:Y:S01]  /*1d30*/  IABS R52, R16 ;  /* 0x0000001000347213 */ /* 0x000fe20000000000 */
[----:B------:R-:W-:-:S02]  /*1d40*/  @!P5 IMAD.IADD R46, R46, 0x1, -R9 ;  /* 0x000000012e2ed824 */ /* 0x000fc400078e0a09 */
[----:B------:R-:W-:Y:S01]  /*1d50*/  @!P4 IMAD.MOV R134, RZ, RZ, -R134 ;  /* 0x000000ffff86c224 */ /* 0x000fe200078e0a86 */
[----:B------:R-:W-:Y:S01]  /*1d60*/  ISETP.GT.U32.AND P5, PT, R9, R128, PT ;  /* 0x000000800900720c */ /* 0x000fe20003fa4070 */
[----:B------:R-:W-:Y:S01]  /*1d70*/  VIADD R12, R11, 0xde ;  /* 0x000000de0b0c7836 */ /* 0x000fe20000000000 */
[----:B------:R-:W-:Y:S01]  /*1d80*/  ISETP.GE.AND P4, PT, R15, RZ, PT ;  /* 0x000000ff0f00720c */ /* 0x000fe20003f86270 */
[----:B------:R-:W-:Y:S01]  /*1d90*/  @!P3 IMAD.MOV R132, RZ, RZ, -R132 ;  /* 0x000000ffff84b224 */ /* 0x000fe200078e0a84 */
[----:B------:R-:W-:Y:S01]  /*1da0*/  LOP3.LUT R15, R3, 0xe0, RZ, 0xfc, !PT ;  /* 0x000000e0030f7812 */ /* 0x000fe200078efcff */
[--C-:B------:R-:W-:Y:S01]  /*1db0*/  @!P1 IMAD.IADD R130, R130, 0x1, -R9.reuse ;  /* 0x0000000182829824 */ /* 0x100fe200078e0a09 */
[----:B------:R-:W-:Y:S01]  /*1dc0*/  IABS R126, R12 ;  /* 0x0000000c007e7213 */ /* 0x000fe20000000000 */
[----:B------:R-:W-:Y:S01]  /*1dd0*/  @!P6 IMAD.IADD R48, R48, 0x1, -R9 ;  /* 0x000000013030e824 */ /* 0x000fe200078e0a09 */
[----:B------:R-:W-:Y:S01]  /*1de0*/  IABS R50, R15 ;  /* 0x0000000f00327213 */ /* 0x000fe20000000000 */
[----:B------:R-:W-:Y:S01]  /*1df0*/  IMAD.HI.U32 R14, R2, R52, RZ ;  /* 0x00000034020e7227 */ /* 0x000fe200078e00ff */
[----:B------:R-:W-:-:S02]  /*1e00*/  ISETP.GT.U32.AND P1, PT, R9, R130, PT ;  /* 0x000000820900720c */ /* 0x000fc40003f24070 */
[----:B------:R-:W-:Y:S01]  /*1e10*/  ISETP.GE.AND P3, PT, R12, RZ, PT ;  /* 0x000000ff0c00720c */ /* 0x000fe20003f66270 */
[----:B------:R-:W-:Y:S01]  /*1e20*/  @!P5 IMAD.IADD R128, R128, 0x1, -R9 ;  /* 0x000000018080d824 */ /* 0x000fe200078e0a09 */
[----:B------:R-:W-:Y:S01]  /*1e30*/  ISETP.GT.U32.AND P6, PT, R9, R48, PT ;  /* 0x000000300900720c */ /* 0x000fe20003fc4070 */
[----:B------:R-:W-:-:S03]  /*1e40*/  IMAD.HI.U32 R12, R2, R50, RZ ;  /* 0x00000032020c7227 */ /* 0x000fc600078e00ff */
[----:B------:R-:W-:Y:S01]  /*1e50*/  ISETP.GT.U32.AND P5, PT, R9, R128, PT ;  /* 0x000000800900720c */ /* 0x000fe20003fa4070 */
[----:B------:R-:W-:-:S04]  /*1e60*/  IMAD.HI.U32 R13, R2, R126, RZ ;  /* 0x0000007e020d7227 */ /* 0x000fc800078e00ff */
[----:B------:R-:W-:Y:S02]  /*1e70*/  IMAD.MOV R12, RZ, RZ, -R12 ;  /* 0x000000ffff0c7224 */ /* 0x000fe400078e0a0c */
[----:B------:R-:W-:Y:S02]  /*1e80*/  IMAD.MOV R13, RZ, RZ, -R13 ;  /* 0x000000ffff0d7224 */ /* 0x000fe400078e0a0d */
[----:B------:R-:W-:Y:S01]  /*1e90*/  IMAD R50, R9, R12, R50 ;  /* 0x0000000c09327224 */ /* 0x000fe200078e0232 */
[----:B------:R-:W-:Y:S01]  /*1ea0*/  LOP3.LUT R12, R3, 0xda, RZ, 0xfc, !PT ;  /* 0x000000da030c7812 */ /* 0x000fe200078efcff */
[--C-:B------:R-:W-:Y:S01]  /*1eb0*/  @!P1 IMAD.IADD R130, R130, 0x1, -R9.reuse ;  /* 0x0000000182829824 */ /* 0x100fe200078e0a09 */
[----:B------:R-:W-:Y:S01]  /*1ec0*/  ISETP.GE.AND P1, PT, R15, RZ, PT ;  /* 0x000000ff0f00720c */ /* 0x000fe20003f26270 */
[----:B------:R-:W-:Y:S01]  /*1ed0*/  IMAD.MOV R14, RZ, RZ, -R14 ;  /* 0x000000ffff0e7224 */ /* 0x000fe200078e0a0e */
[----:B------:R-:W-:Y:S01]  /*1ee0*/  IABS R124, R12 ;  /* 0x0000000c007c7213 */ /* 0x000fe20000000000 */
[----:B------:R-:W-:Y:S01]  /*1ef0*/  IMAD R126, R9, R13, R126 ;  /* 0x0000000d097e7224 */ /* 0x000fe200078e027e */
[----:B------:R-:W-:Y:S01]  /*1f00*/  LOP3.LUT R15, R3, 0xd6, RZ, 0xfc, !PT ;  /* 0x000000d6030f7812 */ /* 0x000fe200078efcff */
[--C-:B------:R-:W-:Y:S01]  /*1f10*/  @!P6 IMAD.IADD R48, R48, 0x1, -R9.reuse ;  /* 0x000000013030e824 */ /* 0x100fe200078e0a09 */
[C---:B------:R-:W-:Y:S01]  /*1f20*/  ISETP.GT.U32.AND P6, PT, R9.reuse, R50, PT ;  /* 0x000000320900720c */ /* 0x040fe20003fc4070 */
[----:B------:R-:W-:Y:S01]  /*1f30*/  IMAD R52, R9, R14, R52 ;  /* 0x0000000e09347224 */ /* 0x000fe200078e0234 */
[----:B------:R-:W-:Y:S01]  /*1f40*/  LOP3.LUT R14, R3, 0xd8, RZ, 0xfc, !PT ;  /* 0x000000d8030e7812 */ /* 0x000fe200078efcff */
[----:B------:R-:W-:Y:S01]  /*1f50*/  @!P4 IMAD.MOV R130, RZ, RZ, -R130 ;  /* 0x000000ffff82c224 */ /* 0x000fe200078e0a82 */
[C---:B------:R-:W-:Y:S01]  /*1f60*/  ISETP.GT.U32.AND P4, PT, R9.reuse, R126, PT ;  /* 0x0000007e0900720c */ /* 0x040fe20003f84070 */
[----:B------:R-:W-:Y:S01]  /*1f70*/  @!P5 IMAD.IADD R128, R128, 0x1, -R9 ;  /* 0x000000018080d824 */ /* 0x000fe200078e0a09 */
[----:B------:R-:W-:Y:S01]  /*1f80*/  ISETP.GT.U32.AND P5, PT, R9, R52, PT ;  /* 0x000000340900720c */ /* 0x000fe20003fa4070 */
[----:B------:R-:W-:Y:S01]  /*1f90*/  @!P0 IMAD.MOV R46, RZ, RZ, -R46 ;  /* 0x000000ffff2e8224 */ /* 0x000fe200078e0a2e */
[----:B------:R-:W-:Y:S01]  /*1fa0*/  IABS R54, R14 ;  /* 0x0000000e00367213 */ /* 0x000fe20000000000 */
[----:B------:R-:W-:Y:S01]  /*1fb0*/  @!P2 IMAD.MOV R48, RZ, RZ, -R48 ;  /* 0x000000ffff30a224 */ /* 0x000fe200078e0a30 */
[----:B------:R-:W-:-:S02]  /*1fc0*/  ISETP.GE.AND P0, PT, R17, RZ, PT ;  /* 0x000000ff1100720c */ /* 0x000fc40003f06270 */
[----:B------:R-:W-:Y:S01]  /*1fd0*/  IABS R122, R15 ;  /* 0x0000000f007a7213 */ /* 0x000fe20000000000 */
[--C-:B------:R-:W-:Y:S01]  /*1fe0*/  @!P6 IMAD.IADD R50, R50, 0x1, -R9.reuse ;  /* 0x000000013232e824 */ /* 0x100fe200078e0a09 */
[----:B------:R-:W-:Y:S01]  /*1ff0*/  ISETP.GE.AND P6, PT, R12, RZ, PT ;  /* 0x000000ff0c00720c */ /* 0x000fe20003fc6270 */
[----:B------:R-:W-:Y:S01]  /*2000*/  IMAD.HI.U32 R12, R2, R124, RZ ;  /* 0x0000007c020c7227 */ /* 0x000fe200078e00ff */
[----:B------:R-:W-:Y:S02]  /*2010*/  ISETP.GE.AND P2, PT, R16, RZ, PT ;  /* 0x000000ff1000720c */ /* 0x000fe40003f46270 */
[----:B------:R-:W-:Y:S01]  /*2020*/  LOP3.LUT R16, R3, 0xd4, RZ, 0xfc, !PT ;  /* 0x000000d403107812 */ /* 0x000fe200078efcff */
[--C-:B------:R-:W-:Y:S01]  /*2030*/  @!P4 IMAD.IADD R126, R126, 0x1, -R9.reuse ;  /* 0x000000017e7ec824 */ /* 0x100fe200078e0a09 */
[C---:B------:R-:W-:Y:S01]  /*2040*/  ISETP.GT.U32.AND P4, PT, R9.reuse, R50, PT ;  /* 0x000000320900720c */ /* 0x040fe20003f84070 */
[----:B------:R-:W-:Y:S01]  /*2050*/  @!P5 IMAD.IADD R52, R52, 0x1, -R9 ;  /* 0x000000013434d824 */ /* 0x000fe200078e0a09 */
[----:B------:R-:W-:Y:S01]  /*2060*/  IABS R56, R16 ;  /* 0x0000001000387213 */ /* 0x000fe20000000000 */
[----:B------:R-:W-:Y:S01]  /*2070*/  IMAD.MOV R13, RZ, RZ, -R12 ;  /* 0x000000ffff0d7224 */ /* 0x000fe200078e0a0c */
[----:B------:R-:W-:Y:S01]  /*2080*/  ISETP.GT.U32.AND P5, PT, R9, R126, PT ;  /* 0x0000007e0900720c */ /* 0x000fe20003fa4070 */
[----:B------:R-:W-:Y:S01]  /*2090*/  IMAD.HI.U32 R12, R2, R54, RZ ;  /* 0x00000036020c7227 */ /* 0x000fe200078e00ff */
[----:B------:R-:W-:-:S03]  /*20a0*/  LOP3.LUT R17, R3, 0xd2, RZ, 0xfc, !PT ;  /* 0x000000d203117812 */ /* 0x000fc600078efcff */
[----:B------:R-:W-:Y:S01]  /*20b0*/  IMAD.MOV R12, RZ, RZ, -R12 ;  /* 0x000000ffff0c7224 */ /* 0x000fe200078e0a0c */
[----:B------:R-:W-:Y:S01]  /*20c0*/  IABS R120, R17 ;  /* 0x0000001100787213 */ /* 0x000fe20000000000 */
[C---:B------:R-:W-:Y:S02]  /*20d0*/  IMAD R124, R9.reuse, R13, R124 ;  /* 0x0000000d097c7224 */ /* 0x040fe400078e027c */
[C---:B------:R-:W-:Y:S02]  /*20e0*/  IMAD R54, R9.reuse, R12, R54 ;  /* 0x0000000c09367224 */ /* 0x040fe400078e0236 */
[--C-:B------:R-:W-:Y:S01]  /*20f0*/  @!P4 IMAD.IADD R50, R50, 0x1, -R9.reuse ;  /* 0x000000013232c824 */ /* 0x100fe200078e0a09 */
[C---:B------:R-:W-:Y:S01]  /*2100*/  ISETP.GT.U32.AND P4, PT, R9.reuse, R124, PT ;  /* 0x0000007c0900720c */ /* 0x040fe20003f84070 */
[----:B------:R-:W-:Y:S01]  /*2110*/  @!P5 IMAD.IADD R126, R126, 0x1, -R9 ;  /* 0x000000017e7ed824 */ /* 0x000fe200078e0a09 */
[C---:B------:R-:W-:Y:S01]  /*2120*/  ISETP.GT.U32.AND P5, PT, R9.reuse, R54, PT ;  /* 0x000000360900720c */ /* 0x040fe20003fa4070 */
[----:B------:R-:W-:Y:S01]  /*2130*/  @!P0 IMAD.MOV R128, RZ, RZ, -R128 ;  /* 0x000000ffff808224 */ /* 0x000fe200078e0a80 */
[----:B------:R-:W-:Y:S01]  /*2140*/  ISETP.GT.U32.AND P0, PT, R9, R52, PT ;  /* 0x000000340900720c */ /* 0x000fe20003f04070 */
[----:B------:R-:W-:-:S04]  /*2150*/  IMAD.HI.U32 R12, R2, R122, RZ ;  /* 0x0000007a020c7227 */ /* 0x000fc800078e00ff */
[----:B------:R-:W-:Y:S02]  /*2160*/  IMAD.MOV R12, RZ, RZ, -R12 ;  /* 0x000000ffff0c7224 */ /* 0x000fe400078e0a0c */
[----:B------:R-:W-:Y:S02]  /*2170*/  @!P1 IMAD.MOV R50, RZ, RZ, -R50 ;  /* 0x000000ffff329224 */ /* 0x000fe400078e0a32 */
[--C-:B------:R-:W-:Y:S01]  /*2180*/  @!P4 IMAD.IADD R124, R124, 0x1, -R9.reuse ;  /* 0x000000017c7cc824 */ /* 0x100fe200078e0a09 */
[----:B------:R-:W-:Y:S01]  /*2190*/  ISETP.GE.AND P4, PT, R15, RZ, PT ;  /* 0x000000ff0f00720c */ /* 0x000fe20003f86270 */
[----:B------:R-:W-:Y:S01]  /*21a0*/  @!P5 IMAD.IADD R54, R54, 0x1, -R9 ;  /* 0x000000013636d824 */ /* 0x000fe200078e0a09 */
[----:B------:R-:W-:Y:S01]  /*21b0*/  LOP3.LUT R15, R3, 0xcc, RZ, 0xfc, !PT ;  /* 0x000000cc030f7812 */ /* 0x000fe200078efcff */
[C---:B------:R-:W-:Y:S01]  /*21c0*/  IMAD R122, R9.reuse, R12, R122 ;  /* 0x0000000c097a7224 */ /* 0x040fe200078e027a */
[C---:B------:R-:W-:Y:S01]  /*21d0*/  ISETP.GT.U32.AND P1, PT, R9.reuse, R124, PT ;  /* 0x0000007c0900720c */ /* 0x040fe20003f24070 */
[----:B------:R-:W-:Y:S01]  /*21e0*/  IMAD.HI.U32 R12, R2, R56, RZ ;  /* 0x00000038020c7227 */ /* 0x000fe200078e00ff */
[----:B------:R-:W-:-:S02]  /*21f0*/  ISETP.GT.U32.AND P5, PT, R9, R54, PT ;  /* 0x000000360900720c */ /* 0x000fc40003fa4070 */
[----:B------:R-:W-:Y:S01]  /*2200*/  IABS R60, R15 ;  /* 0x0000000f003c7213 */ /* 0x000fe20000000000 */
[----:B------:R-:W-:Y:S01]  /*2210*/  @!P0 IMAD.IADD R52, R52, 0x1, -R9 ;  /* 0x0000000134348824 */ /* 0x000fe200078e0a09 */
[----:B------:R-:W-:Y:S01]  /*2220*/  ISETP.GE.AND P0, PT, R14, RZ, PT ;  /* 0x000000ff0e00720c */ /* 0x000fe20003f06270 */
[----:B------:R-:W-:Y:S01]  /*2230*/  @!P3 IMAD.MOV R126, RZ, RZ, -R126 ;  /* 0x000000ffff7eb224 */ /* 0x000fe200078e0a7e */
[----:B------:R-:W-:Y:S01]  /*2240*/  ISETP.GT.U32.AND P3, PT, R9, R122, PT ;  /* 0x0000007a0900720c */ /* 0x000fe20003f64070 */
[----:B------:R-:W-:Y:S02]  /*2250*/  IMAD.MOV R14, RZ, RZ, -R12 ;  /* 0x000000ffff0e7224 */ /* 0x000fe400078e0a0c */
[----:B------:R-:W-:-:S04]  /*2260*/  IMAD.HI.U32 R13, R2, R120, RZ ;  /* 0x00000078020d7227 */ /* 0x000fc800078e00ff */
[C---:B------:R-:W-:Y:S02]  /*2270*/  IMAD R56, R9.reuse, R14, R56 ;  /* 0x0000000e09387224 */ /* 0x040fe400078e0238 */
[----:B------:R-:W-:Y:S02]  /*2280*/  IMAD.MOV R13, RZ, RZ, -R13 ;  /* 0x000000ffff0d7224 */ /* 0x000fe400078e0a0d */
[--C-:B------:R-:W-:Y:S01]  /*2290*/  @!P5 IMAD.IADD R54, R54, 0x1, -R9.reuse ;  /* 0x000000013636d824 */ /* 0x100fe200078e0a09 */
[C---:B------:R-:W-:Y:S01]  /*22a0*/  ISETP.GT.U32.AND P5, PT, R9.reuse, R56, PT ;  /* 0x000000380900720c */ /* 0x040fe20003fa4070 */
[----:B------:R-:W-:Y:S01]  /*22b0*/  IMAD R120, R9, R13, R120 ;  /* 0x0000000d09787224 */ /* 0x000fe200078e0278 */
[----:B------:R-:W-:Y:S01]  /*22c0*/  LOP3.LUT R13, R3, 0xd0, RZ, 0xfc, !PT ;  /* 0x000000d0030d7812 */ /* 0x000fe200078efcff */
[--C-:B------:R-:W-:Y:S02]  /*22d0*/  @!P1 IMAD.IADD R124, R124, 0x1, -R9.reuse ;  /* 0x000000017c7c9824 */ /* 0x100fe400078e0a09 */
[--C-:B------:R-:W-:Y:S01]  /*22e0*/  @!P3 IMAD.IADD R122, R122, 0x1, -R9.reuse ;  /* 0x000000017a7ab824 */ /* 0x100fe200078e0a09 */
[----:B------:R-:W-:Y:S01]  /*22f0*/  IABS R58, R13 ;  /* 0x0000000d003a7213 */ /* 0x000fe20000000000 */
[----:B------:R-:W-:Y:S01]  /*2300*/  @!P6 IMAD.MOV R124, RZ, RZ, -R124 ;  /* 0x000000ffff7ce224 */ /* 0x000fe200078e0a7c */
[----:B------:R-:W-:Y:S01]  /*2310*/  ISETP.GT.U32.AND P6, PT, R9, R120, PT ;  /* 0x000000780900720c */ /* 0x000fe20003fc4070 */
[----:B------:R-:W-:Y:S01]  /*2320*/  VIADD R12, R11, 0xce ;  /* 0x000000ce0b0c7836 */ /* 0x000fe20000000000 */
[C---:B------:R-:W-:Y:S01]  /*2330*/  ISETP.GT.U32.AND P3, PT, R9.reuse, R122, PT ;  /* 0x0000007a0900720c */ /* 0x040fe20003f64070 */
[----:B------:R-:W-:Y:S01]  /*2340*/  @!P2 IMAD.MOV R52, RZ, RZ, -R52 ;  /* 0x000000ffff34a224 */ /* 0x000fe200078e0a34 */
[----:B------:R-:W-:Y:S01]  /*2350*/  ISETP.GE.AND P2, PT, R16, RZ, PT ;  /* 0x000000ff1000720c */ /* 0x000fe20003f46270 */
[----:B------:R-:W-:Y:S01]  /*2360*/  @!P5 IMAD.IADD R56, R56, 0x1, -R9 ;  /* 0x000000013838d824 */ /* 0x000fe200078e0a09 */
[----:B------:R-:W-:Y:S01]  /*2370*/  ISETP.GE.AND P1, PT, R12, RZ, PT ;  /* 0x000000ff0c00720c */ /* 0x000fe20003f26270 */
[----:B------:R-:W-:Y:S01]  /*2380*/  @!P0 IMAD.MOV R54, RZ, RZ, -R54 ;  /* 0x000000ffff368224 */ /* 0x000fe200078e0a36 */
[----:B------:R-:W-:Y:S01]  /*2390*/  IABS R118, R12 ;  /* 0x0000000c00767213 */ /* 0x000fe20000000000 */
[----:B------:R-:W-:Y:S01]  /*23a0*/  IMAD.HI.U32 R12, R2, R58, RZ ;  /* 0x0000003a020c7227 */ /* 0x000fe200078e00ff */
[----:B------:R-:W-:-:S02]  /*23b0*/  ISETP.GT.U32.AND P5, PT, R9, R56, PT ;  /* 0x000000380900720c */ /* 0x000fc40003fa4070 */
[----:B------:R-:W-:Y:S01]  /*23c0*/  ISETP.GE.AND P0, PT, R17, RZ, PT ;  /* 0x000000ff1100720c */ /* 0x000fe20003f06270 */
[--C-:B------:R-:W-:Y:S01]  /*23d0*/  @!P6 IMAD.IADD R120, R120, 0x1, -R9.reuse ;  /* 0x000000017878e824 */ /* 0x100fe200078e0a09 */
[C---:B------:R-:W-:Y:S01]  /*23e0*/  LOP3.LUT R16, R3.reuse, 0xc6, RZ, 0xfc, !PT ;  /* 0x000000c603107812 */ /* 0x040fe200078efcff */
[----:B------:R-:W-:Y:S01]  /*23f0*/  IMAD.MOV R14, RZ, RZ, -R12 ;  /* 0x000000ffff0e7224 */ /* 0x000fe200078e0a0c */
[----:B------:R-:W-:Y:S01]  /*2400*/  LOP3.LUT R17, R3, 0xc4, RZ, 0xfc, !PT ;  /* 0x000000c403117812 */ /* 0x000fe200078efcff */
[----:B------:R-:W-:Y:S01]  /*2410*/  @!P3 IMAD.IADD R122, R122, 0x1, -R9 ;  /* 0x000000017a7ab824 */ /* 0x000fe200078e0a09 */
[----:B------:R-:W-:Y:S01]  /*2420*/  ISETP.GE.AND P3, PT, R13, RZ, PT ;  /* 0x000000ff0d00720c */ /* 0x000fe20003f66270 */
[C---:B------:R-:W-:Y:S01]  /*2430*/  IMAD.HI.U32 R12, R2.reuse, R118, RZ ;  /* 0x00000076020c7227 */ /* 0x040fe200078e00ff */
[----:B------:R-:W-:Y:S02]  /*2440*/  ISETP.GT.U32.AND P6, PT, R9, R120, PT ;  /* 0x000000780900720c */ /* 0x000fe40003fc4070 */
[----:B------:R-:W-:Y:S01]  /*2450*/  IABS R114, R16 ;  /* 0x0000001000727213 */ /* 0x000fe20000000000 */
[----:B------:R-:W-:Y:S01]  /*2460*/  IMAD.HI.U32 R13, R2, R60, RZ ;  /* 0x0000003c020d7227 */ /* 0x000fe200078e00ff */
[----:B------:R-:W-:-:S03]  /*2470*/  IABS R64, R17 ;  /* 0x0000001100407213 */ /* 0x000fc60000000000 */
[----:B------:R-:W-:Y:S02]  /*2480*/  IMAD R58, R9, R14, R58 ;  /* 0x0000000e093a7224 */ /* 0x000fe400078e023a */
[----:B------:R-:W-:Y:S02]  /*2490*/  IMAD.MOV R12, RZ, RZ, -R12 ;  /* 0x000000ffff0c7224 */ /* 0x000fe400078e0a0c */
[----:B------:R-:W-:Y:S02]  /*24a0*/  IMAD.MOV R13, RZ, RZ, -R13 ;  /* 0x000000ffff0d7224 */ /* 0x000fe400078e0a0d */
[--C-:B------:R-:W-:Y:S01]  /*24b0*/  @!P5 IMAD.IADD R56, R56, 0x1, -R9.reuse ;  /* 0x000000013838d824 */ /* 0x100fe200078e0a09 */
[----:B------:R-:W-:Y:S01]  /*24c0*/  ISETP.GE.AND P5, PT, R15, RZ, PT ;  /* 0x000000ff0f00720c */ /* 0x000fe20003fa6270 */
[----:B------:R-:W-:Y:S01]  /*24d0*/  @!P4 IMAD.MOV R122, RZ, RZ, -R122 ;  /* 0x000000ffff7ac224 */ /* 0x000fe200078e0a7a */
[C---:B------:R-:W-:Y:S01]  /*24e0*/  ISETP.GT.U32.AND P4, PT, R9.reuse, R58, PT ;  /* 0x0000003a0900720c */ /* 0x040fe20003f84070 */
[----:B------:R-:W-:Y:S01]  /*24f0*/  IMAD R118, R9, R12, R118 ;  /* 0x0000000c09767224 */ /* 0x000fe200078e0276 */
[----:B------:R-:W-:Y:S01]  /*2500*/  LOP3.LUT R12, R3, 0xca, RZ, 0xfc, !PT ;  /* 0x000000ca030c7812 */ /* 0x000fe200078efcff */
[----:B------:R-:W-:Y:S01]  /*2510*/  IMAD R60, R9, R13, R60 ;  /* 0x0000000d093c7224 */ /* 0x000fe200078e023c */
[----:B------:R-:W-:Y:S01]  /*2520*/  LOP3.LUT R15, R3, 0xc8, RZ, 0xfc, !PT ;  /* 0x000000c8030f7812 */ /* 0x000fe200078efcff */
[----:B------:R-:W-:Y:S01]  /*2530*/  @!P2 IMAD.MOV R56, RZ, RZ, -R56 ;  /* 0x000000ffff38a224 */ /* 0x000fe200078e0a38 */
[C---:B------:R-:W-:Y:S01]  /*2540*/  ISETP.GT.U32.AND P2, PT, R9.reuse, R118, PT ;  /* 0x000000760900720c */ /* 0x040fe20003f44070 */
[----:B------:R-:W-:Y:S01]  /*2550*/  @!P6 IMAD.IADD R120, R120, 0x1, -R9 ;  /* 0x000000017878e824 */ /* 0x000fe200078e0a09 */
[----:B------:R-:W-:-:S02]  /*2560*/  ISETP.GT.U32.AND P6, PT, R9, R60, PT ;  /* 0x0000003c0900720c */ /* 0x000fc40003fc4070 */
[----:B------:R-:W-:Y:S01]  /*2570*/  IABS R116, R12 ;  /* 0x0000000c00747213 */ /* 0x000fe20000000000 */
[----:B------:R-:W-:Y:S01]  /*2580*/  @!P0 IMAD.MOV R120, RZ, RZ, -R120 ;  /* 0x000000ffff788224 */ /* 0x000fe200078e0a78 */
[----:B------:R-:W-:Y:S01]  /*2590*/  IABS R62, R15 ;  /* 0x0000000f003e7213 */ /* 0x000fe20000000000 */
[----:B------:R-:W-:Y:S01]  /*25a0*/  @!P4 IMAD.IADD R58, R58, 0x1, -R9 ;  /* 0x000000013a3ac824 */ /* 0x000fe200078e0a09 */
[----:B------:R-:W-:Y:S01]  /*25b0*/  ISETP.GE.AND P4, PT, R12, RZ, PT ;  /* 0x000000ff0c00720c */ /* 0x000fe20003f86270 */
[----:B------:R-:W-:-:S04]  /*25c0*/  IMAD.HI.U32 R12, R2, R116, RZ ;  /* 0x00000074020c7227 */ /* 0x000fc800078e00ff */
[--C-:B------:R-:W-:Y:S01]  /*25d0*/  @!P2 IMAD.IADD R118, R118, 0x1, -R9.reuse ;  /* 0x000000017676a824 */ /* 0x100fe200078e0a09 */
[C---:B------:R-:W-:Y:S01]  /*25e0*/  ISETP.GT.U32.AND P2, PT, R9.reuse, R58, PT ;  /* 0x0000003a0900720c */ /* 0x040fe20003f44070 */
[----:B------:R-:W-:Y:S02]  /*25f0*/  @!P6 IMAD.IADD R60, R60, 0x1, -R9 ;  /* 0x000000013c3ce824 */ /* 0x000fe400078e0a09 */
[----:B------:R-:W-:Y:S01]  /*2600*/  IMAD.MOV R13, RZ, RZ, -R12 ;  /* 0x000000ffff0d7224 */ /* 0x000fe200078e0a0c */
[C---:B------:R-:W-:Y:S01]  /*2610*/  ISETP.GT.U32.AND P0, PT, R9.reuse, R118, PT ;  /* 0x000000760900720c */ /* 0x040fe20003f04070 */
[----:B------:R-:W-:Y:S01]  /*2620*/  IMAD.HI.U32 R12, R2, R62, RZ ;  /* 0x0000003e020c7227 */ /* 0x000fe200078e00ff */
[----:B------:R-:W-:-:S03]  /*2630*/  ISETP.GT.U32.AND P6, PT, R9, R60, PT ;  /* 0x0000003c0900720c */ /* 0x000fc60003fc4070 */
[----:B------:R-:W-:Y:S02]  /*2640*/  IMAD R116, R9, R13, R116 ;  /* 0x0000000d09747224 */ /* 0x000fe400078e0274 */
[----:B------:R-:W-:Y:S02]  /*2650*/  IMAD.MOV R14, RZ, RZ, -R12 ;  /* 0x000000ffff0e7224 */ /* 0x000fe400078e0a0c */
[----:B------:R-:W-:-:S04]  /*2660*/  IMAD.HI.U32 R12, R2, R114, RZ ;  /* 0x00000072020c7227 */ /* 0x000fc800078e00ff */
[----:B------:R-:W-:Y:S01]  /*2670*/  @!P2 IMAD.IADD R58, R58, 0x1, -R9 ;  /* 0x000000013a3aa824 */ /* 0x000fe200078e0a09 */
[C---:B------:R-:W-:Y:S01]  /*2680*/  ISETP.GT.U32.AND P2, PT, R9.reuse, R116, PT ;  /* 0x000000740900720c */ /* 0x040fe20003f44070 */
[----:B------:R-:W-:Y:S01]  /*2690*/  IMAD R62, R9, R14, R62 ;  /* 0x0000000e093e7224 */ /* 0x000fe200078e023e */
[----:B------:R-:W-:Y:S01]  /*26a0*/  LOP3.LUT R14, R3, 0xc2, RZ, 0xfc, !PT ;  /* 0x000000c2030e7812 */ /* 0x000fe200078efcff */
[----:B------:R-:W-:-:S03]  /*26b0*/  IMAD.HI.U32 R13, R2, R64, RZ ;  /* 0x00000040020d7227 */ /* 0x000fc600078e00ff */
[----:B------:R-:W-:Y:S01]  /*26c0*/  IABS R112, R14 ;  /* 0x0000000e00707213 */ /* 0x000fe20000000000 */
[----:B------:R-:W-:Y:S02]  /*26d0*/  IMAD.MOV R12, RZ, RZ, -R12 ;  /* 0x000000ffff0c7224 */ /* 0x000fe400078e0a0c */
[--C-:B------:R-:W-:Y:S01]  /*26e0*/  @!P6 IMAD.IADD R60, R60, 0x1, -R9.reuse ;  /* 0x000000013c3ce824 */ /* 0x100fe200078e0a09 */
[----:B------:R-:W-:Y:S01]  /*26f0*/  ISETP.GT.U32.AND P6, PT, R9, R62, PT ;  /* 0x0000003e0900720c */ /* 0x000fe20003fc4070 */
[----:B------:R-:W-:Y:S01]  /*2700*/  @!P0 IMAD.IADD R118, R118, 0x1, -R9 ;  /* 0x0000000176768824 */ /* 0x000fe200078e0a09 */
[----:B------:R-:W-:Y:S01]  /*2710*/  ISETP.GE.AND P0, PT, R15, RZ, PT ;  /* 0x000000ff0f00720c */ /* 0x000fe20003f06270 */
[----:B------:R-:W-:Y:S01]  /*2720*/  IMAD.MOV R13, RZ, RZ, -R13 ;  /* 0x000000ffff0d7224 */ /* 0x000fe200078e0a0d */
[----:B------:R-:W-:Y:S01]  /*2730*/  LOP3.LUT R15, R3, 0xc0, RZ, 0xfc, !PT ;  /* 0x000000c0030f7812 */ /* 0x000fe200078efcff */
[C---:B------:R-:W-:Y:S02]  /*2740*/  IMAD R114, R9.reuse, R12, R114 ;  /* 0x0000000c09727224 */ /* 0x040fe400078e0272 */
[C---:B------:R-:W-:Y:S01]  /*2750*/  IMAD R64, R9.reuse, R13, R64 ;  /* 0x0000000d09407224 */ /* 0x040fe200078e0240 */
[----:B------:R-:W-:Y:S01]  /*2760*/  IABS R66, R15 ;  /* 0x0000000f00427213 */ /* 0x000fe20000000000 */
[----:B------:R-:W-:Y:S01]  /*2770*/  @!P1 IMAD.MOV R118, RZ, RZ, -R118 ;  /* 0x000000ffff769224 */ /* 0x000fe200078e0a76 */
[----:B------:R-:W-:Y:S01]  /*2780*/  ISETP.GT.U32.AND P1, PT, R9, R114, PT ;  /* 0x000000720900720c */ /* 0x000fe20003f24070 */
[----:B------:R-:W-:-:S02]  /*2790*/  @!P2 IMAD.IADD R116, R116, 0x1, -R9 ;  /* 0x000000017474a824 */ /* 0x000fc400078e0a09 */
[----:B------:R-:W-:Y:S01]  /*27a0*/  @!P5 IMAD.MOV R60, RZ, RZ, -R60 ;  /* 0x000000ffff3cd224 */ /* 0x000fe200078e0a3c */
[----:B------:R-:W-:Y:S01]  /*27b0*/  ISETP.GT.U32.AND P5, PT, R9, R64, PT ;  /* 0x000000400900720c */ /* 0x000fe20003fa4070 */
[----:B------:R-:W-:Y:S02]  /*27c0*/  VIADD R12, R11, 0xbe ;  /* 0x000000be0b0c7836 */ /* 0x000fe40000000000 */
[----:B------:R-:W-:Y:S01]  /*27d0*/  @!P3 IMAD.MOV R58, RZ, RZ, -R58 ;  /* 0x000000ffff3ab224 */ /* 0x000fe200078e0a3a */
[C---:B------:R-:W-:Y:S01]  /*27e0*/  ISETP.GT.U32.AND P3, PT, R9.reuse, R116, PT ;  /* 0x000000740900720c */ /* 0x040fe20003f64070 */
[----:B------:R-:W-:Y:S01]  /*27f0*/  @!P6 IMAD.IADD R62, R62, 0x1, -R9 ;  /* 0x000000013e3ee824 */ /* 0x000fe200078e0a09 */
[----:B------:R-:W-:Y:S02]  /*2800*/  ISETP.GE.AND P2, PT, R12, RZ, PT ;  /* 0x000000ff0c00720c */ /* 0x000fe40003f46270 */
[----:B------:R-:W-:Y:S01]  /*2810*/  IABS R110, R12 ;  /* 0x0000000c006e7213 */ /* 0x000fe20000000000 */
[----:B------:R-:W-:Y:S01]  /*2820*/  IMAD.HI.U32 R12, R2, R112, RZ ;  /* 0x00000070020c7227 */ /* 0x000fe200078e00ff */
[----:B------:R-:W-:-:S03]  /*2830*/  ISETP.GT.U32.AND P6, PT, R9, R62, PT ;  /* 0x0000003e0900720c */ /* 0x000fc60003fc4070 */
[--C-:B------:R-:W-:Y:S01]  /*2840*/  @!P1 IMAD.IADD R114, R114, 0x1, -R9.reuse ;  /* 0x0000000172729824 */ /* 0x100fe200078e0a09 */
[----:B------:R-:W-:Y:S01]  /*2850*/  ISETP.GE.AND P1, PT, R17, RZ, PT ;  /* 0x000000ff1100720c */ /* 0x000fe20003f26270 */
[----:B------:R-:W-:Y:S01]  /*2860*/  IMAD.MOV R12, RZ, RZ, -R12 ;  /* 0x000000ffff0c7224 */ /* 0x000fe200078e0a0c */
[----:B------:R-:W-:Y:S01]  /*2870*/  LOP3.LUT R17, R3, 0xba, RZ, 0xfc, !PT ;  /* 0x000000ba03117812 */ /* 0x000fe200078efcff */
[----:B------:R-:W-:Y:S01]  /*2880*/  @!P5 IMAD.IADD R64, R64, 0x1, -R9 ;  /* 0x000000014040d824 */ /* 0x000fe200078e0a09 */
[C---:B------:R-:W-:Y:S01]  /*2890*/  ISETP.GT.U32.AND P5, PT, R9.reuse, R114, PT ;  /* 0x000000720900720c */ /* 0x040fe20003fa4070 */
[----:B------:R-:W-:Y:S01]  /*28a0*/  IMAD R112, R9, R12, R112 ;  /* 0x0000000c09707224 */ /* 0x000fe200078e0270 */
[----:B------:R-:W-:Y:S01]  /*28b0*/  IABS R108, R17 ;  /* 0x00000011006c7213 */ /* 0x000fe20000000000 */
[----:B------:R-:W-:-:S04]  /*28c0*/  IMAD.HI.U32 R12, R2, R66, RZ ;  /* 0x00000042020c7227 */ /* 0x000fc800078e00ff */
[----:B------:R-:W-:Y:S01]  /*28d0*/  @!P3 IMAD.IADD R116, R116, 0x1, -R9 ;  /* 0x000000017474b824 */ /* 0x000fe200078e0a09 */
[----:B------:R-:W-:Y:S01]  /*28e0*/  ISETP.GE.AND P3, PT, R16, RZ, PT ;  /* 0x000000ff1000720c */ /* 0x000fe20003f66270 */
[----:B------:R-:W-:Y:S01]  /*28f0*/  IMAD.HI.U32 R13, R2, R110, RZ ;  /* 0x0000006e020d7227 */ /* 0x000fe200078e00ff */
[----:B------:R-:W-:-:S03]  /*2900*/  LOP3.LUT R16, R3, 0xbc, RZ, 0xfc, !PT ;  /* 0x000000bc03107812 */ /* 0x000fc600078efcff */
[----:B------:R-:W-:Y:S01]  /*2910*/  IMAD.MOV R12, RZ, RZ, -R12 ;  /* 0x000000ffff0c7224 */ /* 0x000fe200078e0a0c */
[----:B------:R-:W-:Y:S01]  /*2920*/  IABS R68, R16 ;  /* 0x0000001000447213 */ /* 0x000fe20000000000 */
[----:B------:R-:W-:Y:S01]  /*2930*/  @!P6 IMAD.IADD R62, R62, 0x1, -R9 ;  /* 0x000000013e3ee824 */ /* 0x000fe200078e0a09 */
[C---:B------:R-:W-:Y:S01]  /*2940*/  ISETP.GT.U32.AND P6, PT, R9.reuse, R112, PT ;  /* 0x000000700900720c */ /* 0x040fe20003fc4070 */
[----:B------:R-:W-:Y:S02]  /*2950*/  IMAD.MOV R13, RZ, RZ, -R13 ;  /* 0x000000ffff0d7224 */ /* 0x000fe400078e0a0d */
[C---:B------:R-:W-:Y:S02]  /*2960*/  IMAD R66, R9.reuse, R12, R66 ;  /* 0x0000000c09427224 */ /* 0x040fe400078e0242 */
[C---:B------:R-:W-:Y:S02]  /*2970*/  IMAD R110, R9.reuse, R13, R110 ;  /* 0x0000000d096e7224 */ /* 0x040fe400078e026e */
[----:B------:R-:W-:Y:S01]  /*2980*/  @!P5 IMAD.IADD R114, R114, 0x1, -R9 ;  /* 0x000000017272d824 */ /* 0x000fe200078e0a09 */
[----:B------:R-:W-:Y:S01]  /*2990*/  ISETP.GT.U32.AND P5, PT, R9, R66, PT ;  /* 0x000000420900720c */ /* 0x000fe20003fa4070 */
[----:B------:R-:W-:-:S04]  /*29a0*/  IMAD.HI.U32 R13, R2, R108, RZ ;  /* 0x0000006c020d7227 */ /* 0x000fc800078e00ff */
[----:B------:R-:W-:Y:S01]  /*29b0*/  @!P3 IMAD.MOV R114, RZ, RZ, -R114 ;  /* 0x000000ffff72b224 */ /* 0x000fe200078e0a72 */
[C---:B------:R-:W-:Y:S01]  /*29c0*/  ISETP.GT.U32.AND P3, PT, R9.reuse, R110, PT ;  /* 0x0000006e0900720c */ /* 0x040fe20003f64070 */
[----:B------:R-:W-:Y:S02]  /*29d0*/  @!P6 IMAD.IADD R112, R112, 0x1, -R9 ;  /* 0x000000017070e824 */ /* 0x000fe400078e0a09 */
        /* <DEDUP_REMOVED lines=110> */
[----:B------:R-:W-:Y:S01]  /*30c0*/  ISETP.GT.U32.AND P2, PT, R9, R74, PT ;  /* 0x0000004a0900720c */ /* 0x000fe20003f44070 */
[----:B------:R-:W-:Y:S01]  /*30d0*/  @!P4 IMAD.IADD R76, R76, 0x1, -R9 ;  /* 0x000000014c4cc824 */ /* 0x000fe200078e0a09 */
[----:B------:R-:W-:Y:S01]  /*30e0*/  LOP3.LUT R17, R3, 0xa2, RZ, 0xfc, !PT ;  /* 0x000000a203117812 */ /* 0x000fe200078efcff */
[----:B------:R-:W-:Y:S01]  /*30f0*/  IMAD.MOV R13, RZ, RZ, -R12 ;  /* 0x000000ffff0d7224 */ /* 0x000fe200078e0a0c */
[----:B------:R-:W-:Y:S01]  /*3100*/  ISETP.GT.U32.AND P4, PT, R9, R100, PT ;  /* 0x000000640900720c */ /* 0x000fe20003f84070 */
[----:B------:R-:W-:Y:S01]  /*3110*/  IMAD.HI.U32 R12, R2, R78, RZ ;  /* 0x0000004e020c7227 */ /* 0x000fe200078e00ff */
[----:B------:R-:W-:-:S02]  /*3120*/  IABS R80, R16 ;  /* 0x0000001000507213 */ /* 0x000fc40000000000 */
[----:B------:R-:W-:Y:S01]  /*3130*/  IABS R94, R17 ;  /* 0x00000011005e7213 */ /* 0x000fe20000000000 */
[----:B------:R-:W-:Y:S02]  /*3140*/  IMAD.MOV R12, RZ, RZ, -R12 ;  /* 0x000000ffff0c7224 */ /* 0x000fe400078e0a0c */
        /* <DEDUP_REMOVED lines=20> */
[----:B------:R-:W-:Y:S01]  /*3290*/  @!P5 IMAD.MOV R100, RZ, RZ, -R100 ;  /* 0x000000ffff64d224 */ /* 0x000fe200078e0a64 */
[----:B------:R-:W-:Y:S01]  /*32a0*/  ISETP.GT.U32.AND P5, PT, R9, R96, PT ;  /* 0x000000600900720c */ /* 0x000fe20003fa4070 */
[----:B------:R-:W-:Y:S01]  /*32b0*/  @!P1 IMAD.IADD R76, R76, 0x1, -R9 ;  /* 0x000000014c4c9824 */ /* 0x000fe200078e0a09 */
[----:B------:R-:W-:Y:S01]  /*32c0*/  ISETP.GE.AND P1, PT, R14, RZ, PT ;  /* 0x000000ff0e00720c */ /* 0x000fe20003f26270 */
[----:B------:R-:W-:-:S04]  /*32d0*/  IMAD.HI.U32 R13, R2, R94, RZ ;  /* 0x0000005e020d7227 */ /* 0x000fc800078e00ff */
[----:B------:R-:W-:Y:S02]  /*32e0*/  IMAD.MOV R14, RZ, RZ, -R12 ;  /* 0x000000ffff0e7224 */ /* 0x000fe400078e0a0c */
[----:B------:R-:W-:Y:S02]  /*32f0*/  IMAD.MOV R13, RZ, RZ, -R13 ;  /* 0x000000ffff0d7224 */ /* 0x000fe400078e0a0d */
[C---:B------:R-:W-:Y:S02]  /*3300*/  IMAD R80, R9.reuse, R14, R80 ;  /* 0x0000000e09507224 */ /* 0x040fe400078e0250 */
[----:B------:R-:W-:Y:S01]  /*3310*/  IMAD R94, R9, R13, R94 ;  /* 0x0000000d095e7224 */ /* 0x000fe200078e025e */
[----:B------:R-:W-:Y:S01]  /*3320*/  LOP3.LUT R13, R3, 0xa0, RZ, 0xfc, !PT ;  /* 0x000000a0030d7812 */ /* 0x000fe200078efcff */
[--C-:B------:R-:W-:Y:S02]  /*3330*/  @!P3 IMAD.IADD R98, R98, 0x1, -R9.reuse ;  /* 0x000000016262b824 */ /* 0x100fe400078e0a09 */
[--C-:B------:R-:W-:Y:S01]  /*3340*/  @!P4 IMAD.IADD R78, R78, 0x1, -R9.reuse ;  /* 0x000000014e4ec824 */ /* 0x100fe200078e0a09 */
[C---:B------:R-:W-:Y:S01]  /*3350*/  ISETP.GT.U32.AND P4, PT, R9.reuse, R80, PT ;  /* 0x000000500900720c */ /* 0x040fe20003f84070 */
[----:B------:R-:W-:Y:S01]  /*3360*/  @!P5 IMAD.IADD R96, R96, 0x1, -R9 ;  /* 0x000000016060d824 */ /* 0x000fe200078e0a09 */
[----:B------:R-:W-:Y:S01]  /*3370*/  IABS R82, R13 ;  /* 0x0000000d00527213 */ /* 0x000fe20000000000 */
[----:B------:R-:W-:Y:S01]  /*3380*/  @!P6 IMAD.MOV R98, RZ, RZ, -R98 ;  /* 0x000000ffff62e224 */ /* 0x000fe200078e0a62 */
[----:B------:R-:W-:Y:S01]  /*3390*/  ISETP.GT.U32.AND P6, PT, R9, R94, PT ;  /* 0x0000005e0900720c */ /* 0x000fe20003fc4070 */
[----:B------:R-:W-:Y:S01]  /*33a0*/  VIADD R12, R11, 0x9e ;  /* 0x0000009e0b0c7836 */ /* 0x000fe20000000000 */
[----:B------:R-:W-:Y:S01]  /*33b0*/  ISETP.GT.U32.AND P5, PT, R9, R96, PT ;  /* 0x000000600900720c */ /* 0x000fe20003fa4070 */
[----:B------:R-:W-:Y:S01]  /*33c0*/  @!P0 IMAD.MOV R76, RZ, RZ, -R76 ;  /* 0x000000ffff4c8224 */ /* 0x000fe200078e0a4c */
[----:B------:R-:W-:Y:S01]  /*33d0*/  ISETP.GE.AND P0, PT, R16, RZ, PT ;  /* 0x000000ff1000720c */ /* 0x000fe20003f06270 */
[----:B------:R-:W-:Y:S01]  /*33e0*/  @!P1 IMAD.MOV R78, RZ, RZ, -R78 ;  /* 0x000000ffff4e9224 */ /* 0x000fe200078e0a4e */
[----:B------:R-:W-:-:S02]  /*33f0*/  ISETP.GE.AND P3, PT, R12, RZ, PT ;  /* 0x000000ff0c00720c */ /* 0x000fc40003f66270 */
[----:B------:R-:W-:Y:S01]  /*3400*/  IABS R92, R12 ;  /* 0x0000000c005c7213 */ /* 0x000fe20000000000 */
[--C-:B------:R-:W-:Y:S01]  /*3410*/  @!P4 IMAD.IADD R80, R80, 0x1, -R9.reuse ;  /* 0x000000015050c824 */ /* 0x100fe200078e0a09 */
[----:B------:R-:W-:Y:S01]  /*3420*/  ISETP.GE.AND P1, PT, R17, RZ, PT ;  /* 0x000000ff1100720c */ /* 0x000fe20003f26270 */
[----:B------:R-:W-:Y:S01]  /*3430*/  IMAD.HI.U32 R12, R2, R82, RZ ;  /* 0x00000052020c7227 */ /* 0x000fe200078e00ff */
[----:B------:R-:W-:Y:S02]  /*3440*/  LOP3.LUT R16, R3, 0x96, RZ, 0xfc, !PT ;  /* 0x0000009603107812 */ /* 0x000fe400078efcff */
[----:B------:R-:W-:Y:S01]  /*3450*/  ISETP.GT.U32.AND P4, PT, R9, R80, PT ;  /* 0x000000500900720c */ /* 0x000fe20003f84070 */
[--C-:B------:R-:W-:Y:S01]  /*3460*/  @!P6 IMAD.IADD R94, R94, 0x1, -R9.reuse ;  /* 0x000000015e5ee824 */ /* 0x100fe200078e0a09 */
[----:B------:R-:W-:Y:S01]  /*3470*/  LOP3.LUT R17, R3, 0x94, RZ, 0xfc, !PT ;  /* 0x0000009403117812 */ /* 0x000fe200078efcff */
[----:B------:R-:W-:Y:S01]  /*3480*/  @!P5 IMAD.IADD R96, R96, 0x1, -R9 ;  /* 0x000000016060d824 */ /* 0x000fe200078e0a09 */
[----:B------:R-:W-:Y:S01]  /*3490*/  ISETP.GE.AND P5, PT, R13, RZ, PT ;  /* 0x000000ff0d00720c */ /* 0x000fe20003fa6270 */
[----:B------:R-:W-:Y:S01]  /*34a0*/  IMAD.MOV R14, RZ, RZ, -R12 ;  /* 0x000000ffff0e7224 */ /* 0x000fe200078e0a0c */
[----:B------:R-:W-:Y:S01]  /*34b0*/  ISETP.GT.U32.AND P6, PT, R9, R94, PT ;  /* 0x0000005e0900720c */ /* 0x000fe20003fc4070 */
[----:B------:R-:W-:Y:S01]  /*34c0*/  IMAD.HI.U32 R13, R2, R84, RZ ;  /* 0x00000054020d7227 */ /* 0x000fe200078e00ff */
[----:B------:R-:W-:-:S02]  /*34d0*/  IABS R88, R16 ;  /* 0x0000001000587213 */ /* 0x000fc40000000000 */
[----:B------:R-:W-:Y:S01]  /*34e0*/  IABS R166, R17 ;  /* 0x0000001100a67213 */ /* 0x000fe20000000000 */
[----:B------:R-:W-:-:S04]  /*34f0*/  IMAD.HI.U32 R12, R2, R92, RZ ;  /* 0x0000005c020c7227 */ /* 0x000fc800078e00ff */
[----:B------:R-:W-:Y:S02]  /*3500*/  IMAD.MOV R13, RZ, RZ, -R13 ;  /* 0x000000ffff0d7224 */ /* 0x000fe400078e0a0d */
[----:B------:R-:W-:Y:S02]  /*3510*/  IMAD.MOV R12, RZ, RZ, -R12 ;  /* 0x000000ffff0c7224 */ /* 0x000fe400078e0a0c */
[C---:B------:R-:W-:Y:S02]  /*3520*/  IMAD R82, R9.reuse, R14, R82 ;  /* 0x0000000e09527224 */ /* 0x040fe400078e0252 */
[C---:B------:R-:W-:Y:S02]  /*3530*/  IMAD R84, R9.reuse, R13, R84 ;  /* 0x0000000d09547224 */ /* 0x040fe400078e0254 */
[--C-:B------:R-:W-:Y:S01]  /*3540*/  @!P4 IMAD.IADD R80, R80, 0x1, -R9.reuse ;  /* 0x000000015050c824 */ /* 0x100fe200078e0a09 */
[C---:B------:R-:W-:Y:S01]  /*3550*/  ISETP.GT.U32.AND P4, PT, R9.reuse, R82, PT ;  /* 0x000000520900720c */ /* 0x040fe20003f84070 */
[----:B------:R-:W-:Y:S01]  /*3560*/  IMAD R92, R9, R12, R92 ;  /* 0x0000000c095c7224 */ /* 0x000fe200078e025c */
[----:B------:R-:W-:Y:S01]  /*3570*/  LOP3.LUT R12, R3, 0x9a, RZ, 0xfc, !PT ;  /* 0x0000009a030c7812 */ /* 0x000fe200078efcff */
[----:B------:R-:W-:Y:S01]  /*3580*/  @!P6 IMAD.IADD R94, R94, 0x1, -R9 ;  /* 0x000000015e5ee824 */ /* 0x000fe200078e0a09 */
[C---:B------:R-:W-:Y:S01]  /*3590*/  ISETP.GT.U32.AND P6, PT, R9.reuse, R84, PT ;  /* 0x000000540900720c */ /* 0x040fe20003fc4070 */
[----:B------:R-:W-:Y:S01]  /*35a0*/  @!P0 IMAD.MOV R80, RZ, RZ, -R80 ;  /* 0x000000ffff508224 */ /* 0x000fe200078e0a50 */
[----:B------:R-:W-:Y:S01]  /*35b0*/  ISETP.GT.U32.AND P0, PT, R9, R92, PT ;  /* 0x0000005c0900720c */ /* 0x000fe20003f04070 */
[----:B------:R-:W-:Y:S01]  /*35c0*/  @!P2 IMAD.MOV R96, RZ, RZ, -R96 ;  /* 0x000000ffff60a224 */ /* 0x000fe200078e0a60 */
[----:B------:R-:W-:Y:S01]  /*35d0*/  ISETP.GE.AND P2, PT, R15, RZ, PT ;  /* 0x000000ff0f00720c */ /* 0x000fe20003f46270 */
[----:B------:R-:W-:Y:S01]  /*35e0*/  @!P1 IMAD.MOV R94, RZ, RZ, -R94 ;  /* 0x000000ffff5e9224 */ /* 0x000fe200078e0a5e */
[----:B------:R-:W-:-:S02]  /*35f0*/  IABS R90, R12 ;  /* 0x0000000c005a7213 */ /* 0x000fc40000000000 */
[----:B------:R-:W-:Y:S01]  /*3600*/  LOP3.LUT R15, R3, 0x98, RZ, 0xfc, !PT ;  /* 0x00000098030f7812 */ /* 0x000fe200078efcff */
[----:B------:R-:W-:Y:S01]  /*3610*/  @!P4 IMAD.IADD R82, R82, 0x1, -R9 ;  /* 0x000000015252c824 */ /* 0x000fe200078e0a09 */
[----:B------:R-:W-:Y:S01]  /*3620*/  ISETP.GE.AND P4, PT, R12, RZ, PT ;  /* 0x000000ff0c00720c */ /* 0x000fe20003f86270 */
[----:B------:R-:W-:Y:S01]  /*3630*/  IMAD.HI.U32 R12, R2, R90, RZ ;  /* 0x0000005a020c7227 */ /* 0x000fe200078e00ff */
[----:B------:R-:W-:-:S03]  /*3640*/  IABS R86, R15 ;  /* 0x0000000f00567213 */ /* 0x000fc60000000000 */
[--C-:B------:R-:W-:Y:S02]  /*3650*/  @!P6 IMAD.IADD R84, R84, 0x1, -R9.reuse ;  /* 0x000000015454e824 */ /* 0x100fe400078e0a09 */
[----:B------:R-:W-:Y:S01]  /*3660*/  @!P0 IMAD.IADD R92, R92, 0x1, -R9 ;  /* 0x000000015c5c8824 */ /* 0x000fe200078e0a09 */
[C---:B------:R-:W-:Y:S01]  /*3670*/  ISETP.GT.U32.AND P0, PT, R9.reuse, R82, PT ;  /* 0x000000520900720c */ /* 0x040fe20003f04070 */
[----:B------:R-:W-:Y:S01]  /*3680*/  IMAD.MOV R13, RZ, RZ, -R12 ;  /* 0x000000ffff0d7224 */ /* 0x000fe200078e0a0c */
[C---:B------:R-:W-:Y:S01]  /*3690*/  ISETP.GT.U32.AND P6, PT, R9.reuse, R84, PT ;  /* 0x000000540900720c */ /* 0x040fe20003fc4070 */
[----:B------:R-:W-:Y:S01]  /*36a0*/  IMAD.HI.U32 R12, R2, R86, RZ ;  /* 0x00000056020c7227 */ /* 0x000fe200078e00ff */
[----:B------:R-:W-:-:S03]  /*36b0*/  ISETP.GT.U32.AND P1, PT, R9, R92, PT ;  /* 0x0000005c0900720c */ /* 0x000fc60003f24070 */
[----:B------:R-:W-:Y:S02]  /*36c0*/  IMAD.MOV R14, RZ, RZ, -R12 ;  /* 0x000000ffff0e7224 */ /* 0x000fe400078e0a0c */
[----:B------:R-:W-:-:S04]  /*36d0*/  IMAD.HI.U32 R12, R2, R88, RZ ;  /* 0x00000058020c7227 */ /* 0x000fc800078e00ff */
[C---:B------:R-:W-:Y:S02]  /*36e0*/  IMAD R90, R9.reuse, R13, R90 ;  /* 0x0000000d095a7224 */ /* 0x040fe400078e025a */
[----:B------:R-:W-:Y:S01]  /*36f0*/  IMAD R86, R9, R14, R86 ;  /* 0x0000000e09567224 */ /* 0x000fe200078e0256 */
[----:B------:R-:W-:Y:S01]  /*3700*/  LOP3.LUT R14, R3, 0x92, RZ, 0xfc, !PT ;  /* 0x00000092030e7812 */ /* 0x000fe200078efcff */
[----:B------:R-:W-:-:S03]  /*3710*/  IMAD.HI.U32 R13, R2, R166, RZ ;  /* 0x000000a6020d7227 */ /* 0x000fc600078e00ff */
[----:B------:R-:W-:Y:S01]  /*3720*/  IABS R168, R14 ;  /* 0x0000000e00a87213 */ /* 0x000fe20000000000 */
[----:B------:R-:W-:Y:S02]  /*3730*/  IMAD.MOV R12, RZ, RZ, -R12 ;  /* 0x000000ffff0c7224 */ /* 0x000fe400078e0a0c */
[--C-:B------:R-:W-:Y:S01]  /*3740*/  @!P0 IMAD.IADD R82, R82, 0x1, -R9.reuse ;  /* 0x0000000152528824 */ /* 0x100fe200078e0a09 */
[C---:B------:R-:W-:Y:S01]  /*3750*/  ISETP.GT.U32.AND P0, PT, R9.reuse, R90, PT ;  /* 0x0000005a0900720c */ /* 0x040fe20003f04070 */
[--C-:B------:R-:W-:Y:S01]  /*3760*/  @!P6 IMAD.IADD R84, R84, 0x1, -R9.reuse ;  /* 0x000000015454e824 */ /* 0x100fe200078e0a09 */
[----:B------:R-:W-:Y:S01]  /*3770*/  ISETP.GT.U32.AND P6, PT, R9, R86, PT ;  /* 0x000000560900720c */ /* 0x000fe20003fc4070 */
[----:B------:R-:W-:Y:S01]  /*3780*/  @!P1 IMAD.IADD R92, R92, 0x1, -R9 ;  /* 0x000000015c5c9824 */ /* 0x000fe200078e0a09 */
[----:B------:R-:W-:Y:S01]  /*3790*/  ISETP.GE.AND P1, PT, R15, RZ, PT ;  /* 0x000000ff0f00720c */ /* 0x000fe20003f26270 */
[----:B------:R-:W-:Y:S01]  /*37a0*/  IMAD.MOV R13, RZ, RZ, -R13 ;  /* 0x000000ffff0d7224 */ /* 0x000fe200078e0a0d */
[----:B------:R-:W-:Y:S01]  /*37b0*/  LOP3.LUT R15, R3, 0x90, RZ, 0xfc, !PT ;  /* 0x00000090030f7812 */ /* 0x000fe200078efcff */
[----:B------:R-:W-:-:S02]  /*37c0*/  IMAD R88, R9, R12, R88 ;  /* 0x0000000c09587224 */ /* 0x000fc400078e0258 */
[C---:B------:R-:W-:Y:S01]  /*37d0*/  IMAD R166, R9.reuse, R13, R166 ;  /* 0x0000000d09a67224 */ /* 0x040fe200078e02a6 */
[----:B------:R-:W-:Y:S01]  /*37e0*/  IABS R172, R15 ;  /* 0x0000000f00ac7213 */ /* 0x000fe20000000000 */
[----:B------:R-:W-:Y:S01]  /*37f0*/  @!P3 IMAD.MOV R92, RZ, RZ, -R92 ;  /* 0x000000ffff5cb224 */ /* 0x000fe200078e0a5c */
[C---:B------:R-:W-:Y:S01]  /*3800*/  ISETP.GT.U32.AND P3, PT, R9.reuse, R88, PT ;  /* 0x000000580900720c */ /* 0x040fe20003f64070 */
[----:B------:R-:W-:Y:S01]  /*3810*/  @!P2 IMAD.MOV R84, RZ, RZ, -R84 ;  /* 0x000000ffff54a224 */ /* 0x000fe200078e0a54 */
[----:B------:R-:W-:Y:S01]  /*3820*/  ISETP.GT.U32.AND P2, PT, R9, R166, PT ;  /* 0x000000a60900720c */ /* 0x000fe20003f44070 */
[----:B------:R-:W-:Y:S02]  /*3830*/  VIADD R12, R11, 0x8e ;  /* 0x0000008e0b0c7836 */ /* 0x000fe40000000000 */
[--C-:B------:R-:W-:Y:S02]  /*3840*/  @!P0 IMAD.IADD R90, R90, 0x1, -R9.reuse ;  /* 0x000000015a5a8824 */ /* 0x100fe400078e0a09 */
[----:B------:R-:W-:Y:S01]  /*3850*/  @!P6 IMAD.IADD R86, R86, 0x1, -R9 ;  /* 0x000000015656e824 */ /* 0x000fe200078e0a09 */
[----:B------:R-:W-:Y:S01]  /*3860*/  ISETP.GE.AND P0, PT, R12, RZ, PT ;  /* 0x000000ff0c00720c */ /* 0x000fe20003f06270 */
[----:B------:R-:W-:Y:S01]  /*3870*/  @!P5 IMAD.MOV R82, RZ, RZ, -R82 ;  /* 0x000000ffff52d224 */ /* 0x000fe200078e0a52 */
[----:B------:R-:W-:Y:S01]  /*3880*/  IABS R170, R12 ;  /* 0x0000000c00aa7213 */ /* 0x000fe20000000000 */
[----:B------:R-:W-:Y:S01]  /*3890*/  IMAD.HI.U32 R12, R2, R168, RZ ;  /* 0x000000a8020c7227 */ /* 0x000fe200078e00ff */
[----:B------:R-:W-:-:S02]  /*38a0*/  ISETP.GT.U32.AND P5, PT, R9, R86, PT ;  /* 0x000000560900720c */ /* 0x000fc40003fa4070 */
[----:B------:R-:W-:Y:S01]  /*38b0*/  ISETP.GT.U32.AND P6, PT, R9, R90, PT ;  /* 0x0000005a0900720c */ /* 0x000fe20003fc4070 */
        /* <DEDUP_REMOVED lines=9> */
[----:B------:R-:W-:Y:S02]  /*3950*/  IMAD.MOV R12, RZ, RZ, -R12 ;  /* 0x000000ffff0c7224 */ /* 0x000fe400078e0a0c */
[--C-:B------:R-:W-:Y:S01]  /*3960*/  @!P5 IMAD.IADD R86, R86, 0x1, -R9.reuse ;  /* 0x000000015656d824 */ /* 0x100fe200078e0a09 */
[C---:B------:R-:W-:Y:S01]  /*3970*/  ISETP.GT.U32.AND P5, PT, R9.reuse, R168, PT ;  /* 0x000000a80900720c */ /* 0x040fe20003fa4070 */
[--C-:B------:R-:W-:Y:S01]  /*3980*/  @!P6 IMAD.IADD R90, R90, 0x1, -R9.reuse ;  /* 0x000000015a5ae824 */ /* 0x100fe200078e0a09 */
[----:B------:R-:W-:Y:S01]  /*3990*/  ISETP.GE.AND P6, PT, R16, RZ, PT ;  /* 0x000000ff1000720c */ /* 0x000fe20003fc6270 */
[----:B------:R-:W-:Y:S01]  /*39a0*/  IMAD R172, R9, R12, R172 ;  /* 0x0000000c09ac7224 */ /* 0x000fe200078e02ac */
[----:B------:R-:W-:Y:S01]  /*39b0*/  LOP3.LUT R16, R3, 0x8c, RZ, 0xfc, !PT ;  /* 0x0000008c03107812 */ /* 0x000fe200078efcff */
[----:B------:R-:W-:Y:S01]  /*39c0*/  @!P4 IMAD.MOV R90, RZ, RZ, -R90 ;  /* 0x000000ffff5ac224 */ /* 0x000fe200078e0a5a */
[C---:B------:R-:W-:Y:S01]  /*39d0*/  ISETP.GT.U32.AND P4, PT, R9.reuse, R166, PT ;  /* 0x000000a60900720c */ /* 0x040fe20003f84070 */
[----:B------:R-:W-:Y:S01]  /*39e0*/  @!P2 IMAD.IADD R88, R88, 0x1, -R9 ;  /* 0x000000015858a824 */ /* 0x000fe200078e0a09 */
[----:B------:R-:W-:Y:S01]  /*39f0*/  ISETP.GT.U32.AND P2, PT, R9, R172, PT ;  /* 0x000000ac0900720c */ /* 0x000fe20003f44070 */
[----:B------:R-:W-:Y:S01]  /*3a00*/  IMAD.HI.U32 R13, R2, R170, RZ ;  /* 0x000000aa020d7227 */ /* 0x000fe200078e00ff */
[----:B------:R-:W-:-:S03]  /*3a10*/  IABS R174, R16 ;  /* 0x0000001000ae7213 */ /* 0x000fc60000000000 */
[----:B------:R-:W-:Y:S02]  /*3a20*/  @!P5 IMAD.IADD R168, R168, 0x1, -R9 ;  /* 0x00000001a8a8d824 */ /* 0x000fe400078e0a09 */
[----:B------:R-:W-:Y:S02]  /*3a30*/  IMAD.MOV R13, RZ, RZ, -R13 ;  /* 0x000000ffff0d7224 */ /* 0x000fe400078e0a0d */
[----:B------:R-:W-:Y:S01]  /*3a40*/  @!P1 IMAD.MOV R86, RZ, RZ, -R86 ;  /* 0x000000ffff569224 */ /* 0x000fe200078e0a56 */
[----:B------:R-:W-:Y:S01]  /*3a50*/  ISETP.GT.U32.AND P5, PT, R9, R168, PT ;  /* 0x000000a80900720c */ /* 0x000fe20003fa4070 */
[--C-:B------:R-:W-:Y:S01]  /*3a60*/  @!P4 IMAD.IADD R166, R166, 0x1, -R9.reuse ;  /* 0x00000001a6a6c824 */ /* 0x100fe200078e0a09 */
[----:B------:R-:W-:Y:S01]  /*3a70*/  ISETP.GE.AND P1, PT, R14, RZ, PT ;  /* 0x000000ff0e00720c */ /* 0x000fe20003f26270 */
[----:B------:R-:W-:Y:S01]  /*3a80*/  @!P2 IMAD.IADD R172, R172, 0x1, -R9 ;  /* 0x00000001acaca824 */ /* 0x000fe200078e0a09 */
[----:B------:R-:W-:Y:S01]  /*3a90*/  ISETP.GE.AND P4, PT, R15, RZ, PT ;  /* 0x000000ff0f00720c */ /* 0x000fe20003f86270 */
[----:B------:R-:W-:Y:S01]  /*3aa0*/  IMAD R170, R9, R13, R170 ;  /* 0x0000000d09aa7224 */ /* 0x000fe200078e02aa */
[----:B------:R-:W-:Y:S01]  /*3ab0*/  LOP3.LUT R15, R3, 0x86, RZ, 0xfc, !PT ;  /* 0x00000086030f7812 */ /* 0x000fe200078efcff */
[----:B------:R-:W-:Y:S01]  /*3ac0*/  @!P3 IMAD.MOV R166, RZ, RZ, -R166 ;  /* 0x000000ffffa6b224 */ /* 0x000fe200078e0aa6 */
[----:B------:R-:W-:Y:S01]  /*3ad0*/  ISETP.GT.U32.AND P3, PT, R9, R172, PT ;  /* 0x000000ac0900720c */ /* 0x000fe20003f64070 */
[----:B------:R-:W-:Y:S01]  /*3ae0*/  IMAD.HI.U32 R12, R2, R174, RZ ;  /* 0x000000ae020c7227 */ /* 0x000fe200078e00ff */
[----:B------:R-:W-:-:S02]  /*3af0*/  IABS R180, R15 ;  /* 0x0000000f00b47213 */ /* 0x000fc40000000000 */
[----:B------:R-:W-:Y:S01]  /*3b00*/  ISETP.GE.AND P2, PT, R17, RZ, PT ;  /* 0x000000ff1100720c */ /* 0x000fe20003f46270 */
[----:B------:R-:W-:Y:S01]  /*3b10*/  IMAD.HI.U32 R13, R2, R176, RZ ;  /* 0x000000b0020d7227 */ /* 0x000fe200078e00ff */
[----:B------:R-:W-:-:S03]  /*3b20*/  LOP3.LUT R17, R3, 0x82, RZ, 0xfc, !PT ;  /* 0x0000008203117812 */ /* 0x000fc600078efcff */
[----:B------:R-:W-:Y:S01]  /*3b30*/  @!P6 IMAD.MOV R88, RZ, RZ, -R88 ;  /* 0x000000ffff58e224 */ /* 0x000fe200078e0a58 */
[C---:B------:R-:W-:Y:S01]  /*3b40*/  ISETP.GT.U32.AND P6, PT, R9.reuse, R170, PT ;  /* 0x000000aa0900720c */ /* 0x040fe20003fc4070 */
[----:B------:R-:W-:Y:S01]  /*3b50*/  IMAD.MOV R12, RZ, RZ, -R12 ;  /* 0x000000ffff0c7224 */ /* 0x000fe200078e0a0c */
[----:B------:R-:W-:Y:S01]  /*3b60*/  IABS R184, R17 ;  /* 0x0000001100b87213 */ /* 0x000fe20000000000 */
[----:B------:R-:W-:Y:S02]  /*3b70*/  IMAD.MOV R13, RZ, RZ, -R13 ;  /* 0x000000ffff0d7224 */ /* 0x000fe400078e0a0d */
[--C-:B------:R-:W-:Y:S01]  /*3b80*/  @!P5 IMAD.IADD R168, R168, 0x1, -R9.reuse ;  /* 0x00000001a8a8d824 */ /* 0x100fe200078e0a09 */
[----:B------:R-:W-:Y:S01]  /*3b90*/  ISETP.GE.AND P5, PT, R16, RZ, PT ;  /* 0x000000ff1000720c */ /* 0x000fe20003fa6270 */
[----:B------:R-:W-:Y:S01]  /*3ba0*/  IMAD R174, R9, R12, R174 ;  /* 0x0000000c09ae7224 */ /* 0x000fe200078e02ae */
[----:B------:R-:W-:Y:S01]  /*3bb0*/  LOP3.LUT R16, R3, 0x84, RZ, 0xfc, !PT ;  /* 0x0000008403107812 */ /* 0x000fe200078efcff */
[----:B------:R-:W-:Y:S01]  /*3bc0*/  IMAD R176, R9, R13, R176 ;  /* 0x0000000d09b07224 */ /* 0x000fe200078e02b0 */
[----:B------:R-:W-:Y:S01]  /*3bd0*/  LOP3.LUT R13, R3, 0x88, RZ, 0xfc, !PT ;  /* 0x00000088030d7812 */ /* 0x000fe200078efcff */
[----:B------:R-:W-:Y:S01]  /*3be0*/  @!P1 IMAD.MOV R168, RZ, RZ, -R168 ;  /* 0x000000ffffa89224 */ /* 0x000fe200078e0aa8 */
[C---:B------:R-:W-:Y:S01]  /*3bf0*/  ISETP.GT.U32.AND P1, PT, R9.reuse, R174, PT ;  /* 0x000000ae0900720c */ /* 0x040fe20003f24070 */
[--C-:B------:R-:W-:Y:S01]  /*3c00*/  @!P3 IMAD.IADD R172, R172, 0x1, -R9.reuse ;  /* 0x00000001acacb824 */ /* 0x100fe200078e0a09 */
[----:B------:R-:W-:Y:S01]  /*3c10*/  IABS R178, R13 ;  /* 0x0000000d00b27213 */ /* 0x000fe20000000000 */
[----:B------:R-:W-:Y:S01]  /*3c20*/  @!P6 IMAD.IADD R170, R170, 0x1, -R9 ;  /* 0x00000001aaaae824 */ /* 0x000fe200078e0a09 */
[C---:B------:R-:W-:Y:S01]  /*3c30*/  ISETP.GT.U32.AND P3, PT, R9.reuse, R176, PT ;  /* 0x000000b00900720c */ /* 0x040fe20003f64070 */
[----:B------:R-:W-:Y:S01]  /*3c40*/  @!P4 IMAD.MOV R172, RZ, RZ, -R172 ;  /* 0x000000ffffacc224 */ /* 0x000fe200078e0aac */
[----:B------:R-:W-:Y:S01]  /*3c50*/  IABS R182, R16 ;  /* 0x0000001000b67213 */ /* 0x000fe20000000000 */
[----:B------:R-:W-:Y:S01]  /*3c60*/  IMAD.HI.U32 R12, R2, R178, RZ ;  /* 0x000000b2020c7227 */ /* 0x000fe200078e00ff */
[----:B------:R-:W-:-:S03]  /*3c70*/  ISETP.GT.U32.AND P6, PT, R9, R170, PT ;  /* 0x000000aa0900720c */ /* 0x000fc60003fc4070 */
[----:B------:R-:W-:Y:S02]  /*3c80*/  IMAD.MOV R12, RZ, RZ, -R12 ;  /* 0x000000ffff0c7224 */ /* 0x000fe400078e0a0c */
[--C-:B------:R-:W-:Y:S02]  /*3c90*/  @!P1 IMAD.IADD R174, R174, 0x1, -R9.reuse ;  /* 0x00000001aeae9824 */ /* 0x100fe400078e0a09 */
[C---:B------:R-:W-:Y:S02]  /*3ca0*/  IMAD R178, R9.reuse, R12, R178 ;  /* 0x0000000c09b27224 */ /* 0x040fe400078e02b2 */
[--C-:B------:R-:W-:Y:S01]  /*3cb0*/  @!P3 IMAD.IADD R176, R176, 0x1, -R9.reuse ;  /* 0x00000001b0b0b824 */ /* 0x100fe200078e0a09 */
[C---:B------:R-:W-:Y:S01]  /*3cc0*/  ISETP.GT.U32.AND P1, PT, R9.reuse, R174, PT ;  /* 0x000000ae0900720c */ /* 0x040fe20003f24070 */
[----:B------:R-:W-:Y:S01]  /*3cd0*/  IMAD.HI.U32 R12, R2, R180, RZ ;  /* 0x000000b4020c7227 */ /* 0x000fe200078e00ff */
[C---:B------:R-:W-:Y:S02]  /*3ce0*/  ISETP.GT.U32.AND P4, PT, R9.reuse, R178, PT ;  /* 0x000000b20900720c */ /* 0x040fe40003f84070 */
[----:B------:R-:W-:Y:S01]  /*3cf0*/  ISETP.GT.U32.AND P3, PT, R9, R176, PT ;  /* 0x000000b00900720c */ /* 0x000fe20003f64070 */
[----:B------:R-:W-:Y:S01]  /*3d00*/  @!P6 IMAD.IADD R170, R170, 0x1, -R9 ;  /* 0x00000001aaaae824 */ /* 0x000fe200078e0a09 */
[----:B------:R-:W-:Y:S01]  /*3d10*/  ISETP.GE.AND P6, PT, R13, RZ, PT ;  /* 0x000000ff0d00720c */ /* 0x000fe20003fc6270 */
[----:B------:R-:W-:-:S04]  /*3d20*/  IMAD.HI.U32 R13, R2, R182, RZ ;  /* 0x000000b6020d7227 */ /* 0x000fc800078e00ff */
[----:B------:R-:W-:Y:S02]  /*3d30*/  IMAD.MOV R12, RZ, RZ, -R12 ;  /* 0x000000ffff0c7224 */ /* 0x000fe400078e0a0c */
[----:B------:R-:W-:Y:S02]  /*3d40*/  IMAD.MOV R13, RZ, RZ, -R13 ;  /* 0x000000ffff0d7224 */ /* 0x000fe400078e0a0d */
[C---:B------:R-:W-:Y:S02]  /*3d50*/  IMAD R180, R9.reuse, R12, R180 ;  /* 0x0000000c09b47224 */ /* 0x040fe400078e02b4 */
[--C-:B------:R-:W-:Y:S01]  /*3d60*/  @!P1 IMAD.IADD R174, R174, 0x1, -R9.reuse ;  /* 0x00000001aeae9824 */ /* 0x100fe200078e0a09 */
[----:B------:R-:W-:Y:S01]  /*3d70*/  ISETP.GE.AND P1, PT, R16, RZ, PT ;  /* 0x000000ff1000720c */ /* 0x000fe20003f26270 */
[----:B------:R-:W-:Y:S01]  /*3d80*/  IMAD R182, R9, R13, R182 ;  /* 0x0000000d09b67224 */ /* 0x000fe200078e02b6 */
[----:B------:R-:W-:Y:S01]  /*3d90*/  LOP3.LUT R16, R3, 0x7c, RZ, 0xfc, !PT ;  /* 0x0000007c03107812 */ /* 0x000fe200078efcff */
[--C-:B------:R-:W-:Y:S01]  /*3da0*/  @!P3 IMAD.IADD R176, R176, 0x1, -R9.reuse ;  /* 0x00000001b0b0b824 */ /* 0x100fe200078e0a09 */
[C---:B------:R-:W-:Y:S01]  /*3db0*/  ISETP.GT.U32.AND P3, PT, R9.reuse, R180, PT ;  /* 0x000000b40900720c */ /* 0x040fe20003f64070 */
[----:B------:R-:W-:Y:S01]  /*3dc0*/  @!P4 IMAD.IADD R178, R178, 0x1, -R9 ;  /* 0x00000001b2b2c824 */ /* 0x000fe200078e0a09 */
[----:B------:R-:W-:Y:S01]  /*3dd0*/  IABS R190, R16 ;  /* 0x0000001000be7213 */ /* 0x000fe20000000000 */
[----:B------:R-:W-:Y:S01]  /*3de0*/  @!P5 IMAD.MOV R174, RZ, RZ, -R174 ;  /* 0x000000ffffaed224 */ /* 0x000fe200078e0aae */
[C---:B------:R-:W-:Y:S01]  /*3df0*/  ISETP.GT.U32.AND P5, PT, R9.reuse, R182, PT ;  /* 0x000000b60900720c */ /* 0x040fe20003fa4070 */
[----:B------:R-:W-:Y:S01]  /*3e00*/  IMAD.HI.U32 R14, R2, R184, RZ ;  /* 0x000000b8020e7227 */ /* 0x000fe200078e00ff */
[----:B------:R-:W-:-:S03]  /*3e10*/  ISETP.GT.U32.AND P4, PT, R9, R178, PT ;  /* 0x000000b20900720c */ /* 0x000fc60003f84070 */
[----:B------:R-:W-:Y:S02]  /*3e20*/  IMAD.MOV R14, RZ, RZ, -R14 ;  /* 0x000000ffff0e7224 */ /* 0x000fe400078e0a0e */
[----:B------:R-:W-:Y:S01]  /*3e30*/  @!P0 IMAD.MOV R170, RZ, RZ, -R170 ;  /* 0x000000ffffaa8224 */ /* 0x000fe200078e0aaa */
[----:B------:R-:W-:Y:S01]  /*3e40*/  ISETP.GE.AND P0, PT, R15, RZ, PT ;  /* 0x000000ff0f00720c */ /* 0x000fe20003f06270 */
[----:B------:R-:W-:Y:S01]  /*3e50*/  IMAD R184, R9, R14, R184 ;  /* 0x0000000e09b87224 */ /* 0x000fe200078e02b8 */
[----:B------:R-:W-:Y:S01]  /*3e60*/  LOP3.LUT R15, R3, 0x80, RZ, 0xfc, !PT ;  /* 0x00000080030f7812 */ /* 0x000fe200078efcff */
[----:B------:R-:W-:Y:S02]  /*3e70*/  VIADD R12, R11, 0x7e ;  /* 0x0000007e0b0c7836 */ /* 0x000fe40000000000 */
[--C-:B------:R-:W-:Y:S01]  /*3e80*/  @!P3 IMAD.IADD R180, R180, 0x1, -R9.reuse ;  /* 0x00000001b4b4b824 */ /* 0x100fe200078e0a09 */
[----:B------:R-:W-:Y:S01]  /*3e90*/  IABS R186, R15 ;  /* 0x0000000f00ba7213 */ /* 0x000fe20000000000 */
[--C-:B------:R-:W-:Y:S01]  /*3ea0*/  @!P5 IMAD.IADD R182, R182, 0x1, -R9.reuse ;  /* 0x00000001b6b6d824 */ /* 0x100fe200078e0a09 */
[----:B------:R-:W-:Y:S01]  /*3eb0*/  IABS R188, R12 ;  /* 0x0000000c00bc7213 */ /* 0x000fe20000000000 */
[----:B------:R-:W-:Y:S01]  /*3ec0*/  @!P4 IMAD.IADD R178, R178, 0x1, -R9 ;  /* 0x00000001b2b2c824 */ /* 0x000fe200078e0a09 */
[C---:B------:R-:W-:Y:S01]  /*3ed0*/  ISETP.GT.U32.AND P3, PT, R9.reuse, R180, PT ;  /* 0x000000b40900720c */ /* 0x040fe20003f64070 */
[----:B------:R-:W-:Y:S01]  /*3ee0*/  @!P2 IMAD.MOV R176, RZ, RZ, -R176 ;  /* 0x000000ffffb0a224 */ /* 0x000fe200078e0ab0 */
[----:B------:R-:W-:Y:S01]  /*3ef0*/  ISETP.GT.U32.AND P4, PT, R9, R184, PT ;  /* 0x000000b80900720c */ /* 0x000fe20003f84070 */
[----:B------:R-:W-:Y:S01]  /*3f00*/  IMAD.HI.U32 R13, R2, R188, RZ ;  /* 0x000000bc020d7227 */ /* 0x000fe200078e00ff */
[----:B------:R-:W-:-:S02]  /*3f10*/  ISETP.GE.AND P2, PT, R12, RZ, PT ;  /* 0x000000ff0c00720c */ /* 0x000fc40003f46270 */
        /* <DEDUP_REMOVED lines=8> */
[--C-:B------:R-:W-:Y:S01]  /*3fa0*/  @!P4 IMAD.IADD R184, R184, 0x1, -R9.reuse ;  /* 0x00000001b8b8c824 */ /* 0x100fe200078e0a09 */
[----:B------:R-:W-:Y:S01]  /*3fb0*/  IABS R192, R12 ;  /* 0x0000000c00c07213 */ /* 0x000fe20000000000 */
[----:B------:R-:W-:Y:S01]  /*3fc0*/  IMAD R188, R9, R13, R188 ;  /* 0x0000000d09bc7224 */ /* 0x000fe200078e02bc */
[----:B------:R-:W-:Y:S01]  /*3fd0*/  LOP3.LUT R15, R3, 0x76, RZ, 0xfc, !PT ;  /* 0x00000076030f7812 */ /* 0x000fe200078efcff */
[----:B------:R-:W-:Y:S01]  /*3fe0*/  @!P5 IMAD.IADD R182, R182, 0x1, -R9 ;  /* 0x00000001b6b6d824 */ /* 0x000fe200078e0a09 */
[C---:B------:R-:W-:Y:S01]  /*3ff0*/  ISETP.GT.U32.AND P5, PT, R9.reuse, R186, PT ;  /* 0x000000ba0900720c */ /* 0x040fe20003fa4070 */
[----:B------:R-:W-:Y:S01]  /*4000*/  @!P0 IMAD.MOV R180, RZ, RZ, -R180 ;  /* 0x000000ffffb48224 */ /* 0x000fe200078e0ab4 */
[C---:B------:R-:W-:Y:S01]  /*4010*/  ISETP.GT.U32.AND P4, PT, R9.reuse, R184, PT ;  /* 0x000000b80900720c */ /* 0x040fe20003f84070 */
[----:B------:R-:W-:Y:S01]  /*4020*/  IMAD.HI.U32 R14, R2, R190, RZ ;  /* 0x000000be020e7227 */ /* 0x000fe200078e00ff */
[----:B------:R-:W-:-:S02]  /*4030*/  ISETP.GT.U32.AND P0, PT, R9, R188, PT ;  /* 0x000000bc0900720c */ /* 0x000fc40003f04070 */
[----:B------:R-:W-:Y:S01]  /*4040*/  IABS R196, R15 ;  /* 0x0000000f00c47213 */ /* 0x000fe20000000000 */
[----:B------:R-:W-:Y:S01]  /*4050*/  @!P6 IMAD.MOV R178, RZ, RZ, -R178 ;  /* 0x000000ffffb2e224 */ /* 0x000fe200078e0ab2 */
[----:B------:R-:W-:Y:S01]  /*4060*/  ISETP.GE.AND P6, PT, R17, RZ, PT ;  /* 0x000000ff1100720c */ /* 0x000fe20003fc6270 */
[----:B------:R-:W-:Y:S01]  /*4070*/  IMAD.MOV R14, RZ, RZ, -R14 ;  /* 0x000000ffff0e7224 */ /* 0x000fe200078e0a0e */
[----:B------:R-:W-:Y:S01]  /*4080*/  LOP3.LUT R17, R3, 0x72, RZ, 0xfc, !PT ;  /* 0x0000007203117812 */ /* 0x000fe200078efcff */
[----:B------:R-:W-:Y:S01]  /*4090*/  @!P1 IMAD.MOV R182, RZ, RZ, -R182 ;  /* 0x000000ffffb69224 */ /* 0x000fe200078e0ab6 */
[----:B------:R-:W-:Y:S01]  /*40a0*/  ISETP.GE.AND P1, PT, R16, RZ, PT ;  /* 0x000000ff1000720c */ /* 0x000fe20003f26270 */
[----:B------:R-:W-:Y:S01]  /*40b0*/  IMAD R190, R9, R14, R190 ;  /* 0x0000000e09be7224 */ /* 0x000fe200078e02be */
[----:B------:R-:W-:Y:S01]  /*40c0*/  LOP3.LUT R14, R3, 0x78, RZ, 0xfc, !PT ;  /* 0x00000078030e7812 */ /* 0x000fe200078efcff */
[--C-:B------:R-:W-:Y:S01]  /*40d0*/  @!P5 IMAD.IADD R186, R186, 0x1, -R9.reuse ;  /* 0x00000001babad824 */ /* 0x100fe200078e0a09 */
[----:B------:R-:W-:Y:S01]  /*40e0*/  ISETP.GE.AND P5, PT, R12, RZ, PT ;  /* 0x000000ff0c00720c */ /* 0x000fe20003fa6270 */
[--C-:B------:R-:W-:Y:S01]  /*40f0*/  @!P4 IMAD.IADD R184, R184, 0x1, -R9.reuse ;  /* 0x00000001b8b8c824 */ /* 0x100fe200078e0a09 */
[----:B------:R-:W-:Y:S01]  /*4100*/  IABS R194, R14 ;  /* 0x0000000e00c27213 */ /* 0x000fe20000000000 */
[----:B------:R-:W-:Y:S01]  /*4110*/  @!P0 IMAD.IADD R188, R188, 0x1, -R9 ;  /* 0x00000001bcbc8824 */ /* 0x000fe200078e0a09 */
[C---:B------:R-:W-:Y:S01]  /*4120*/  ISETP.GT.U32.AND P0, PT, R9.reuse, R186, PT ;  /* 0x000000ba0900720c */ /* 0x040fe20003f04070 */
[----:B------:R-:W-:Y:S01]  /*4130*/  IMAD.HI.U32 R12, R2, R192, RZ ;  /* 0x000000c0020c7227 */ /* 0x000fe200078e00ff */
[----:B------:R-:W-:-:S02]  /*4140*/  ISETP.GT.U32.AND P4, PT, R9, R190, PT ;  /* 0x000000be0900720c */ /* 0x000fc40003f84070 */
[----:B------:R-:W-:Y:S01]  /*4150*/  LOP3.LUT R16, R3, 0x74, RZ, 0xfc, !PT ;  /* 0x0000007403107812 */ /* 0x000fe200078efcff */
[----:B------:R-:W-:Y:S01]  /*4160*/  @!P6 IMAD.MOV R184, RZ, RZ, -R184 ;  /* 0x000000ffffb8e224 */ /* 0x000fe200078e0ab8 */
[----:B------:R-:W-:Y:S01]  /*4170*/  ISETP.GT.U32.AND P6, PT, R9, R188, PT ;  /* 0x000000bc0900720c */ /* 0x000fe20003fc4070 */
[----:B------:R-:W-:Y:S01]  /*4180*/  IMAD.MOV R13, RZ, RZ, -R12 ;  /* 0x000000ffff0d7224 */ /* 0x000fe200078e0a0c */
[----:B------:R-:W-:Y:S01]  /*4190*/  IABS R198, R16 ;  /* 0x0000001000c67213 */ /* 0x000fe20000000000 */
[----:B------:R-:W-:Y:S01]  /*41a0*/  IMAD.HI.U32 R12, R2, R194, RZ ;  /* 0x000000c2020c7227 */ /* 0x000fe200078e00ff */
[----:B------:R-:W-:-:S03]  /*41b0*/  IABS R200, R17 ;  /* 0x0000001100c87213 */ /* 0x000fc60000000000 */
[----:B------:R-:W-:Y:S02]  /*41c0*/  IMAD.MOV R12, RZ, RZ, -R12 ;  /* 0x000000ffff0c7224 */ /* 0x000fe400078e0a0c */
[C---:B------:R-:W-:Y:S02]  /*41d0*/  IMAD R192, R9.reuse, R13, R192 ;  /* 0x0000000d09c07224 */ /* 0x040fe400078e02c0 */
[C---:B------:R-:W-:Y:S02]  /*41e0*/  IMAD R194, R9.reuse, R12, R194 ;  /* 0x0000000c09c27224 */ /* 0x040fe400078e02c2 */
[--C-:B------:R-:W-:Y:S02]  /*41f0*/  @!P6 IMAD.IADD R188, R188, 0x1, -R9.reuse ;  /* 0x00000001bcbce824 */ /* 0x100fe400078e0a09 */
[--C-:B------:R-:W-:Y:S01]  /*4200*/  @!P0 IMAD.IADD R186, R186, 0x1, -R9.reuse ;  /* 0x00000001baba8824 */ /* 0x100fe200078e0a09 */
[C---:B------:R-:W-:Y:S01]  /*4210*/  ISETP.GT.U32.AND P6, PT, R9.reuse, R194, PT ;  /* 0x000000c20900720c */ /* 0x040fe20003fc4070 */
[----:B------:R-:W-:Y:S01]  /*4220*/  @!P4 IMAD.IADD R190, R190, 0x1, -R9 ;  /* 0x00000001bebec824 */ /* 0x000fe200078e0a09 */
[----:B------:R-:W-:Y:S01]  /*4230*/  ISETP.GT.U32.AND P0, PT, R9, R192, PT ;  /* 0x000000c00900720c */ /* 0x000fe20003f04070 */
[----:B------:R-:W-:-:S03]  /*4240*/  IMAD.HI.U32 R12, R2, R196, RZ ;  /* 0x000000c4020c7227 */ /* 0x000fc600078e00ff */
[C---:B------:R-:W-:Y:S01]  /*4250*/  ISETP.GT.U32.AND P4, PT, R9.reuse, R190, PT ;  /* 0x000000be0900720c */ /* 0x040fe20003f84070 */
[----:B------:R-:W-:Y:S02]  /*4260*/  IMAD.MOV R12, RZ, RZ, -R12 ;  /* 0x000000ffff0c7224 */ /* 0x000fe400078e0a0c */
[----:B------:R-:W-:Y:S02]  /*4270*/  @!P3 IMAD.MOV R186, RZ, RZ, -R186 ;  /* 0x000000ffffbab224 */ /* 0x000fe400078e0aba */
[----:B------:R-:W-:Y:S02]  /*4280*/  IMAD R196, R9, R12, R196 ;  /* 0x0000000c09c47224 */ /* 0x000fe400078e02c4 */
[--C-:B------:R-:W-:Y:S02]  /*4290*/  @!P6 IMAD.IADD R194, R194, 0x1, -R9.reuse ;  /* 0x00000001c2c2e824 */ /* 0x100fe400078e0a09 */
[----:B------:R-:W-:Y:S01]  /*42a0*/  @!P0 IMAD.IADD R192, R192, 0x1, -R9 ;  /* 0x00000001c0c08824 */ /* 0x000fe200078e0a09 */
[----:B------:R-:W-:Y:S01]  /*42b0*/  ISETP.GE.AND P0, PT, R15, RZ, PT ;  /* 0x000000ff0f00720c */ /* 0x000fe20003f06270 */
[----:B------:R-:W-:Y:S01]  /*42c0*/  IMAD.HI.U32 R12, R2, R198, RZ ;  /* 0x000000c6020c7227 */ /* 0x000fe200078e00ff */
[----:B------:R-:W-:-:S02]  /*42d0*/  ISETP.GT.U32.AND P3, PT, R9, R194, PT ;  /* 0x000000c20900720c */ /* 0x000fc40003f64070 */
[----:B------:R-:W-:Y:S01]  /*42e0*/  ISETP.GT.U32.AND P6, PT, R9, R192, PT ;  /* 0x000000c00900720c */ /* 0x000fe20003fc4070 */
[----:B------:R-:W-:Y:S01]  /*42f0*/  @!P4 IMAD.IADD R190, R190, 0x1, -R9 ;  /* 0x00000001bebec824 */ /* 0x000fe200078e0a09 */
[----:B------:R-:W-:Y:S01]  /*4300*/  ISETP.GE.AND P4, PT, R14, RZ, PT ;  /* 0x000000ff0e00720c */ /* 0x000fe20003f86270 */
[----:B------:R-:W-:Y:S01]  /*4310*/  IMAD.MOV R14, RZ, RZ, -R12 ;  /* 0x000000ffff0e7224 */ /* 0x000fe200078e0a0c */
[----:B------:R-:W-:Y:S01]  /*4320*/  LOP3.LUT R15, R3, 0x6c, RZ, 0xfc, !PT ;  /* 0x0000006c030f7812 */ /* 0x000fe200078efcff */
[----:B------:R-:W-:Y:S01]  /*4330*/  @!P2 IMAD.MOV R188, RZ, RZ, -R188 ;  /* 0x000000ffffbca224 */ /* 0x000fe200078e0abc */
[----:B------:R-:W-:Y:S01]  /*4340*/  ISETP.GT.U32.AND P2, PT, R9, R196, PT ;  /* 0x000000c40900720c */ /* 0x000fe20003f44070 */
[----:B------:R-:W-:Y:S01]  /*4350*/  IMAD.HI.U32 R13, R2, R200, RZ ;  /* 0x000000c8020d7227 */ /* 0x000fe200078e00ff */
[----:B------:R-:W-:-:S03]  /*4360*/  IABS R206, R15 ;  /* 0x0000000f00ce7213 */ /* 0x000fc60000000000 */
        /* <DEDUP_REMOVED lines=26> */
[----:B------:R-:W-:Y:S01]  /*4510*/  IMAD.HI.U32 R12, R2, R204, RZ ;  /* 0x000000cc020c7227 */ /* 0x000fe200078e00ff */
[----:B------:R-:W-:Y:S02]  /*4520*/  ISETP.GT.U32.AND P5, PT, R9, R200, PT ;  /* 0x000000c80900720c */ /* 0x000fe40003fa4070 */
[----:B------:R-:W-:Y:S01]  /*4530*/  IABS R212, R16 ;  /* 0x0000001000d47213 */ /* 0x000fe20000000000 */
[----:B------:R-:W-:Y:S01]  /*4540*/  @!P2 IMAD.IADD R196, R196, 0x1, -R9 ;  /* 0x00000001c4c4a824 */ /* 0x000fe200078e0a09 */
[----:B------:R-:W-:Y:S01]  /*4550*/  ISETP.GE.AND P2, PT, R13, RZ, PT ;  /* 0x000000ff0d00720c */ /* 0x000fe20003f46270 */
[----:B------:R-:W-:Y:S01]  /*4560*/  IMAD.HI.U32 R13, R2, R206, RZ ;  /* 0x000000ce020d7227 */ /* 0x000fe200078e00ff */
[----:B------:R-:W-:-:S03]  /*4570*/  IABS R214, R17 ;  /* 0x0000001100d67213 */ /* 0x000fc60000000000 */
[----:B------:R-:W-:Y:S02]  /*4580*/  IMAD.MOV R12, RZ, RZ, -R12 ;  /* 0x000000ffff0c7224 */ /* 0x000fe400078e0a0c */
[----:B------:R-:W-:Y:S02]  /*4590*/  IMAD R202, R9, R14, R202 ;  /* 0x0000000e09ca7224 */ /* 0x000fe400078e02ca */
[----:B------:R-:W-:Y:S02]  /*45a0*/  IMAD.MOV R13, RZ, RZ, -R13 ;  /* 0x000000ffff0d7224 */ /* 0x000fe400078e0a0d */
[--C-:B------:R-:W-:Y:S01]  /*45b0*/  @!P3 IMAD.IADD R198, R198, 0x1, -R9.reuse ;  /* 0x00000001c6c6b824 */ /* 0x100fe200078e0a09 */
[----:B------:R-:W-:Y:S01]  /*45c0*/  ISETP.GE.AND P3, PT, R15, RZ, PT ;  /* 0x000000ff0f00720c */ /* 0x000fe20003f66270 */
[----:B------:R-:W-:Y:S01]  /*45d0*/  IMAD R204, R9, R12, R204 ;  /* 0x0000000c09cc7224 */ /* 0x000fe200078e02cc */
[----:B------:R-:W-:Y:S01]  /*45e0*/  LOP3.LUT R12, R3, 0x6a, RZ, 0xfc, !PT ;  /* 0x0000006a030c7812 */ /* 0x000fe200078efcff */
[----:B------:R-:W-:Y:S01]  /*45f0*/  @!P0 IMAD.MOV R196, RZ, RZ, -R196 ;  /* 0x000000ffffc48224 */ /* 0x000fe200078e0ac4 */
[C---:B------:R-:W-:Y:S01]  /*4600*/  ISETP.GT.U32.AND P0, PT, R9.reuse, R202, PT ;  /* 0x000000ca0900720c */ /* 0x040fe20003f04070 */
[C---:B------:R-:W-:Y:S01]  /*4610*/  IMAD R206, R9.reuse, R13, R206 ;  /* 0x0000000d09ce7224 */ /* 0x040fe200078e02ce */
[----:B------:R-:W-:Y:S01]  /*4620*/  IABS R208, R12 ;  /* 0x0000000c00d07213 */ /* 0x000fe20000000000 */
[----:B------:R-:W-:Y:S01]  /*4630*/  @!P1 IMAD.MOV R198, RZ, RZ, -R198 ;  /* 0x000000ffffc69224 */ /* 0x000fe200078e0ac6 */
[C---:B------:R-:W-:Y:S01]  /*4640*/  ISETP.GT.U32.AND P1, PT, R9.reuse, R204, PT ;  /* 0x000000cc0900720c */ /* 0x040fe20003f24070 */
[----:B------:R-:W-:Y:S01]  /*4650*/  @!P5 IMAD.IADD R200, R200, 0x1, -R9 ;  /* 0x00000001c8c8d824 */ /* 0x000fe200078e0a09 */
[----:B------:R-:W-:-:S02]  /*4660*/  ISETP.GT.U32.AND P5, PT, R9, R206, PT ;  /* 0x000000ce0900720c */ /* 0x000fc40003fa4070 */
[----:B------:R-:W-:Y:S01]  /*4670*/  LOP3.LUT R15, R3, 0x68, RZ, 0xfc, !PT ;  /* 0x00000068030f7812 */ /* 0x000fe200078efcff */
[----:B------:R-:W-:-:S03]  /*4680*/  @!P4 IMAD.MOV R200, RZ, RZ, -R200 ;  /* 0x000000ffffc8c224 */ /* 0x000fc600078e0ac8 */
        /* <DEDUP_REMOVED lines=11> */
[----:B------:R-:W-:Y:S02]  /*4740*/  IMAD.MOV R14, RZ, RZ, -R12 ;  /* 0x000000ffff0e7224 */ /* 0x000fe400078e0a0c */
[----:B------:R-:W-:-:S04]  /*4750*/  IMAD.HI.U32 R12, R2, R212, RZ ;  /* 0x000000d4020c7227 */ /* 0x000fc800078e00ff */
[----:B------:R-:W-:Y:S02]  /*4760*/  IMAD R208, R9, R13, R208 ;  /* 0x0000000d09d07224 */ /* 0x000fe400078e02d0 */
[----:B------:R-:W-:-:S04]  /*4770*/  IMAD.HI.U32 R13, R2, R214, RZ ;  /* 0x000000d6020d7227 */ /* 0x000fc800078e00ff */
[----:B------:R-:W-:Y:S02]  /*4780*/  IMAD.MOV R12, RZ, RZ, -R12 ;  /* 0x000000ffff0c7224 */ /* 0x000fe400078e0a0c */
[--C-:B------:R-:W-:Y:S01]  /*4790*/  @!P1 IMAD.IADD R202, R202, 0x1, -R9.reuse ;  /* 0x00000001caca9824 */ /* 0x100fe200078e0a09 */
[C---:B------:R-:W-:Y:S01]  /*47a0*/  ISETP.GT.U32.AND P1, PT, R9.reuse, R208, PT ;  /* 0x000000d00900720c */ /* 0x040fe20003f24070 */
[----:B------:R-:W-:Y:S01]  /*47b0*/  IMAD R210, R9, R14, R210 ;  /* 0x0000000e09d27224 */ /* 0x000fe200078e02d2 */
[----:B------:R-:W-:Y:S01]  /*47c0*/  LOP3.LUT R14, R3, 0x62, RZ, 0xfc, !PT ;  /* 0x00000062030e7812 */ /* 0x000fe200078efcff */
[----:B------:R-:W-:Y:S01]  /*47d0*/  @!P5 IMAD.IADD R204, R204, 0x1, -R9 ;  /* 0x00000001ccccd824 */ /* 0x000fe200078e0a09 */
[----:B------:R-:W-:Y:S01]  /*47e0*/  ISETP.GE.AND P5, PT, R15, RZ, PT ;  /* 0x000000ff0f00720c */ /* 0x000fe20003fa6270 */
[----:B------:R-:W-:Y:S01]  /*47f0*/  IMAD.MOV R13, RZ, RZ, -R13 ;  /* 0x000000ffff0d7224 */ /* 0x000fe200078e0a0d */
[----:B------:R-:W-:Y:S01]  /*4800*/  IABS R216, R14 ;  /* 0x0000000e00d87213 */ /* 0x000fe20000000000 */
[----:B------:R-:W-:Y:S01]  /*4810*/  IMAD R212, R9, R12, R212 ;  /* 0x0000000c09d47224 */ /* 0x000fe200078e02d4 */
[----:B------:R-:W-:Y:S01]  /*4820*/  LOP3.LUT R15, R3, 0x60, RZ, 0xfc, !PT ;  /* 0x00000060030f7812 */ /* 0x000fe200078efcff */
[----:B------:R-:W-:Y:S01]  /*4830*/  @!P4 IMAD.IADD R206, R206, 0x1, -R9 ;  /* 0x00000001cecec824 */ /* 0x000fe200078e0a09 */
[C---:B------:R-:W-:Y:S01]  /*4840*/  ISETP.GT.U32.AND P4, PT, R9.reuse, R210, PT ;  /* 0x000000d20900720c */ /* 0x040fe20003f84070 */
[C---:B------:R-:W-:Y:S01]  /*4850*/  IMAD R214, R9.reuse, R13, R214 ;  /* 0x0000000d09d67224 */ /* 0x040fe200078e02d6 */
[----:B------:R-:W-:Y:S01]  /*4860*/  IABS R218, R15 ;  /* 0x0000000f00da7213 */ /* 0x000fe20000000000 */
[----:B------:R-:W-:Y:S01]  /*4870*/  @!P6 IMAD.MOV R204, RZ, RZ, -R204 ;  /* 0x000000ffffcce224 */ /* 0x000fe200078e0acc */
[C---:B------:R-:W-:Y:S01]  /*4880*/  ISETP.GT.U32.AND P6, PT, R9.reuse, R212, PT ;  /* 0x000000d40900720c */ /* 0x040fe20003fc4070 */
[----:B------:R-:W-:Y:S01]  /*4890*/  @!P3 IMAD.MOV R206, RZ, RZ, -R206 ;  /* 0x000000ffffceb224 */ /* 0x000fe200078e0ace */
[----:B------:R-:W-:Y:S01]  /*48a0*/  ISETP.GT.U32.AND P3, PT, R9, R214, PT ;  /* 0x000000d60900720c */ /* 0x000fe20003f64070 */
[----:B------:R-:W-:-:S02]  /*48b0*/  VIADD R12, R11, 0x5e ;  /* 0x0000005e0b0c7836 */ /* 0x000fc40000000000 */
[--C-:B------:R-:W-:Y:S02]  /*48c0*/  @!P1 IMAD.IADD R208, R208, 0x1, -R9.reuse ;  /* 0x00000001d0d09824 */ /* 0x100fe400078e0a09 */
[----:B------:R-:W-:Y:S01]  /*48d0*/  @!P2 IMAD.MOV R202, RZ, RZ, -R202 ;  /* 0x000000ffffcaa224 */ /* 0x000fe200078e0aca */
[----:B------:R-:W-:Y:S01]  /*48e0*/  ISETP.GE.AND P1, PT, R12, RZ, PT ;  /* 0x000000ff0c00720c */ /* 0x000fe20003f26270 */
[--C-:B------:R-:W-:Y:S01]  /*48f0*/  @!P4 IMAD.IADD R210, R210, 0x1, -R9.reuse ;  /* 0x00000001d2d2c824 */ /* 0x100fe200078e0a09 */
[----:B------:R-:W-:Y:S01]  /*4900*/  IABS R220, R12 ;  /* 0x0000000c00dc7213 */ /* 0x000fe20000000000 */
[----:B------:R-:W-:Y:S01]  /*4910*/  IMAD.HI.U32 R12, R2, R216, RZ ;  /* 0x000000d8020c7227 */ /* 0x000fe200078e00ff */
[C---:B------:R-:W-:Y:S02]  /*4920*/  ISETP.GT.U32.AND P4, PT, R9.reuse, R208, PT ;  /* 0x000000d00900720c */ /* 0x040fe40003f84070 */
        /* <DEDUP_REMOVED lines=11> */
[----:B------:R-:W-:Y:S01]  /*49e0*/  @!P4 IMAD.IADD R208, R208, 0x1, -R9 ;  /* 0x00000001d0d0c824 */ /* 0x000fe200078e0a09 */
[----:B------:R-:W-:Y:S01]  /*49f0*/  ISETP.GE.AND P4, PT, R16, RZ, PT ;  /* 0x000000ff1000720c */ /* 0x000fe20003f86270 */
[----:B------:R-:W-:Y:S01]  /*4a00*/  IMAD R218, R9, R12, R218 ;  /* 0x0000000c09da7224 */ /* 0x000fe200078e02da */
[----:B------:R-:W-:Y:S01]  /*4a10*/  LOP3.LUT R16, R3, 0x5c, RZ, 0xfc, !PT ;  /* 0x0000005c03107812 */ /* 0x000fe200078efcff */
[----:B------:R-:W-:-:S03]  /*4a20*/  IMAD.HI.U32 R13, R2, R220, RZ ;  /* 0x000000dc020d7227 */ /* 0x000fc600078e00ff */
[----:B------:R-:W-:Y:S01]  /*4a30*/  IABS R222, R16 ;  /* 0x0000001000de7213 */ /* 0x000fe20000000000 */
[----:B------:R-:W-:Y:S01]  /*4a40*/  @!P0 IMAD.MOV R208, RZ, RZ, -R208 ;  /* 0x000000ffffd08224 */ /* 0x000fe200078e0ad0 */
[C---:B------:R-:W-:Y:S01]  /*4a50*/  ISETP.GT.U32.AND P0, PT, R9.reuse, R214, PT ;  /* 0x000000d60900720c */ /* 0x040fe20003f04070 */
[----:B------:R-:W-:Y:S01]  /*4a60*/  @!P3 IMAD.IADD R212, R212, 0x1, -R9 ;  /* 0x00000001d4d4b824 */ /* 0x000fe200078e0a09 */
[----:B------:R-:W-:Y:S01]  /*4a70*/  ISETP.GT.U32.AND P3, PT, R9, R218, PT ;  /* 0x000000da0900720c */ /* 0x000fe20003f64070 */
[----:B------:R-:W-:Y:S02]  /*4a80*/  IMAD.MOV R13, RZ, RZ, -R13 ;  /* 0x000000ffff0d7224 */ /* 0x000fe400078e0a0d */
[----:B------:R-:W-:-:S04]  /*4a90*/  IMAD.HI.U32 R12, R2, R222, RZ ;  /* 0x000000de020c7227 */ /* 0x000fc800078e00ff */
[C---:B------:R-:W-:Y:S02]  /*4aa0*/  IMAD R220, R9.reuse, R13, R220 ;  /* 0x0000000d09dc7224 */ /* 0x040fe400078e02dc */
[----:B------:R-:W-:Y:S02]  /*4ab0*/  IMAD.MOV R12, RZ, RZ, -R12 ;  /* 0x000000ffff0c7224 */ /* 0x000fe400078e0a0c */
[----:B------:R-:W-:Y:S01]  /*4ac0*/  @!P4 IMAD.MOV R212, RZ, RZ, -R212 ;  /* 0x000000ffffd4c224 */ /* 0x000fe200078e0ad4 */
[C---:B------:R-:W-:Y:S01]  /*4ad0*/  ISETP.GT.U32.AND P4, PT, R9.reuse, R220, PT ;  /* 0x000000dc0900720c */ /* 0x040fe20003f84070 */
[----:B------:R-:W-:Y:S02]  /*4ae0*/  IMAD R222, R9, R12, R222 ;  /* 0x0000000c09de7224 */ /* 0x000fe400078e02de */
[--C-:B------:R-:W-:Y:S01]  /*4af0*/  @!P0 IMAD.IADD R214, R214, 0x1, -R9.reuse ;  /* 0x00000001d6d68824 */ /* 0x100fe200078e0a09 */
[----:B------:R-:W-:Y:S01]  /*4b00*/  ISETP.GE.AND P0, PT, R15, RZ, PT ;  /* 0x000000ff0f00720c */ /* 0x000fe20003f06270 */
[--C-:B------:R-:W-:Y:S01]  /*4b10*/  @!P3 IMAD.IADD R218, R218, 0x1, -R9.reuse ;  /* 0x00000001dadab824 */ /* 0x100fe200078e0a09 */
[C---:B------:R-:W-:Y:S01]  /*4b20*/  ISETP.GT.U32.AND P3, PT, R9.reuse, R222, PT ;  /* 0x000000de0900720c */ /* 0x040fe20003f64070 */
[----:B------:R-:W-:Y:S01]  /*4b30*/  @!P2 IMAD.IADD R210, R210, 0x1, -R9 ;  /* 0x00000001d2d2a824 */ /* 0x000fe200078e0a09 */
[C---:B------:R-:W-:Y:S01]  /*4b40*/  ISETP.GT.U32.AND P2, PT, R9.reuse, R216, PT ;  /* 0x000000d80900720c */ /* 0x040fe20003f44070 */
[----:B------:R-:W-:Y:S01]  /*4b50*/  @!P6 IMAD.MOV R214, RZ, RZ, -R214 ;  /* 0x000000ffffd6e224 */ /* 0x000fe200078e0ad6 */
[----:B------:R-:W-:Y:S01]  /*4b60*/  ISETP.GT.U32.AND P6, PT, R9, R218, PT ;  /* 0x000000da0900720c */ /* 0x000fe20003fc4070 */
[----:B------:R-:W-:Y:S01]  /*4b70*/  IMAD.HI.U32 R12, R2, R224, RZ ;  /* 0x000000e0020c7227 */ /* 0x000fe200078e00ff */
[----:B------:R-:W-:-:S03]  /*4b80*/  LOP3.LUT R15, R3, 0x56, RZ, 0xfc, !PT ;  /* 0x00000056030f7812 */ /* 0x000fc600078efcff */
[----:B------:R-:W-:Y:S01]  /*4b90*/  @!P5 IMAD.MOV R210, RZ, RZ, -R210 ;  /* 0x000000ffffd2d224 */ /* 0x000fe200078e0ad2 */
[----:B------:R-:W-:Y:S01]  /*4ba0*/  ISETP.GE.AND P5, PT, R14, RZ, PT ;  /* 0x000000ff0e00720c */ /* 0x000fe20003fa6270 */
[--C-:B------:R-:W-:Y:S01]  /*4bb0*/  @!P4 IMAD.IADD R220, R220, 0x1, -R9.reuse ;  /* 0x00000001dcdcc824 */ /* 0x100fe200078e0a09 */
[----:B------:R-:W-:Y:S01]  /*4bc0*/  LOP3.LUT R14, R3, 0x58, RZ, 0xfc, !PT ;  /* 0x00000058030e7812 */ /* 0x000fe200078efcff */
[----:B------:R-:W-:Y:S01]  /*4bd0*/  IMAD.MOV R12, RZ, RZ, -R12 ;  /* 0x000000ffff0c7224 */ /* 0x000fe200078e0a0c */
[----:B------:R-:W-:Y:S01]  /*4be0*/  IABS R228, R15 ;  /* 0x0000000f00e47213 */ /* 0x000fe20000000000 */
[--C-:B------:R-:W-:Y:S01]  /*4bf0*/  @!P3 IMAD.IADD R222, R222, 0x1, -R9.reuse ;  /* 0x00000001dedeb824 */ /* 0x100fe200078e0a09 */
[----:B------:R-:W-:Y:S01]  /*4c00*/  IABS R226, R14 ;  /* 0x0000000e00e27213 */ /* 0x000fe20000000000 */
[C---:B------:R-:W-:Y:S01]  /*4c10*/  IMAD R224, R9.reuse, R12, R224 ;  /* 0x0000000c09e07224 */ /* 0x040fe200078e02e0 */
[C---:B------:R-:W-:Y:S01]  /*4c20*/  ISETP.GT.U32.AND P4, PT, R9.reuse, R220, PT ;  /* 0x000000dc0900720c */ /* 0x040fe20003f84070 */
[----:B------:R-:W-:Y:S01]  /*4c30*/  @!P6 IMAD.IADD R218, R218, 0x1, -R9 ;  /* 0x00000001dadae824 */ /* 0x000fe200078e0a09 */
[C---:B------:R-:W-:Y:S01]  /*4c40*/  ISETP.GT.U32.AND P3, PT, R9.reuse, R222, PT ;  /* 0x000000de0900720c */ /* 0x040fe20003f64070 */
[----:B------:R-:W-:Y:S01]  /*4c50*/  IMAD.HI.U32 R12, R2, R226, RZ ;  /* 0x000000e2020c7227 */ /* 0x000fe200078e00ff */
[----:B------:R-:W-:-:S03]  /*4c60*/  ISETP.GT.U32.AND P6, PT, R9, R224, PT ;  /* 0x000000e00900720c */ /* 0x000fc60003fc4070 */
[----:B------:R-:W-:Y:S02]  /*4c70*/  @!P2 IMAD.IADD R216, R216, 0x1, -R9 ;  /* 0x00000001d8d8a824 */ /* 0x000fe400078e0a09 */
[----:B------:R-:W-:Y:S02]  /*4c80*/  IMAD.MOV R13, RZ, RZ, -R12 ;  /* 0x000000ffff0d7224 */ /* 0x000fe400078e0a0c */
[----:B------:R-:W-:Y:S01]  /*4c90*/  IMAD.HI.U32 R12, R2, R228, RZ ;  /* 0x000000e4020c7227 */ /* 0x000fe200078e00ff */
[----:B------:R-:W-:-:S03]  /*4ca0*/  ISETP.GT.U32.AND P2, PT, R9, R216, PT ;  /* 0x000000d80900720c */ /* 0x000fc60003f44070 */
[--C-:B------:R-:W-:Y:S01]  /*4cb0*/  @!P4 IMAD.IADD R220, R220, 0x1, -R9.reuse ;  /* 0x00000001dcdcc824 */ /* 0x100fe200078e0a09 */
[----:B------:R-:W-:Y:S01]  /*4cc0*/  ISETP.GE.AND P4, PT, R14, RZ, PT ;  /* 0x000000ff0e00720c */ /* 0x000fe20003f86270 */
[----:B------:R-:W-:Y:S01]  /*4cd0*/  IMAD.MOV R12, RZ, RZ, -R12 ;  /* 0x000000ffff0c7224 */ /* 0x000fe200078e0a0c */
[----:B------:R-:W-:Y:S01]  /*4ce0*/  LOP3.LUT R14, R3, 0x54, RZ, 0xfc, !PT ;  /* 0x00000054030e7812 */ /* 0x000fe200078efcff */
[C---:B------:R-:W-:Y:S02]  /*4cf0*/  IMAD R226, R9.reuse, R13, R226 ;  /* 0x0000000d09e27224 */ /* 0x040fe400078e02e2 */
[C---:B------:R-:W-:Y:S01]  /*4d00*/  IMAD R228, R9.reuse, R12, R228 ;  /* 0x0000000c09e47224 */ /* 0x040fe200078e02e4 */
[----:B------:R-:W-:Y:S01]  /*4d10*/  IABS R230, R14 ;  /* 0x0000000e00e67213 */ /* 0x000fe20000000000 */
[--C-:B------:R-:W-:Y:S02]  /*4d20*/  @!P6 IMAD.IADD R224, R224, 0x1, -R9.reuse ;  /* 0x00000001e0e0e824 */ /* 0x100fe400078e0a09 */
[----:B------:R-:W-:Y:S01]  /*4d30*/  @!P3 IMAD.IADD R222, R222, 0x1, -R9 ;  /* 0x00000001dedeb824 */ /* 0x000fe200078e0a09 */
[C---:B------:R-:W-:Y:S01]  /*4d40*/  ISETP.GT.U32.AND P3, PT, R9.reuse, R226, PT ;  /* 0x000000e20900720c */ /* 0x040fe20003f64070 */
[----:B------:R-:W-:Y:S01]  /*4d50*/  @!P0 IMAD.MOV R218, RZ, RZ, -R218 ;  /* 0x000000ffffda8224 */ /* 0x000fe200078e0ada */
[C---:B------:R-:W-:Y:S01]  /*4d60*/  ISETP.GT.U32.AND P0, PT, R9.reuse, R224, PT ;  /* 0x000000e00900720c */ /* 0x040fe20003f04070 */
[----:B------:R-:W-:Y:S01]  /*4d70*/  @!P1 IMAD.MOV R220, RZ, RZ, -R220 ;  /* 0x000000ffffdc9224 */ /* 0x000fe200078e0adc */
[----:B------:R-:W-:Y:S01]  /*4d80*/  ISETP.GT.U32.AND P1, PT, R9, R228, PT ;  /* 0x000000e40900720c */ /* 0x000fe20003f24070 */
[----:B------:R-:W-:-:S04]  /*4d90*/  IMAD.HI.U32 R12, R2, R230, RZ ;  /* 0x000000e6020c7227 */ /* 0x000fc800078e00ff */
[--C-:B------:R-:W-:Y:S01]  /*4da0*/  @!P2 IMAD.IADD R216, R216, 0x1, -R9.reuse ;  /* 0x00000001d8d8a824 */ /* 0x100fe200078e0a09 */
        /* <DEDUP_REMOVED lines=8> */
[----:B------:R-:W-:Y:S01]  /*4e30*/  IABS R232, R16 ;  /* 0x0000001000e87213 */ /* 0x000fe20000000000 */
[----:B------:R-:W-:Y:S01]  /*4e40*/  VIADD R13, R11, 0x4e ;  /* 0x0000004e0b0d7836 */ /* 0x000fe20000000000 */
[----:B------:R-:W-:Y:S01]  /*4e50*/  IABS R234, R17 ;  /* 0x0000001100ea7213 */ /* 0x000fe20000000000 */
[--C-:B------:R-:W-:Y:S01]  /*4e60*/  @!P0 IMAD.IADD R224, R224, 0x1, -R9.reuse ;  /* 0x00000001e0e08824 */ /* 0x100fe200078e0a09 */
[C---:B------:R-:W-:Y:S01]  /*4e70*/  ISETP.GT.U32.AND P0, PT, R9.reuse, R230, PT ;  /* 0x000000e60900720c */ /* 0x040fe20003f04070 */
[----:B------:R-:W-:Y:S01]  /*4e80*/  @!P1 IMAD.IADD R228, R228, 0x1, -R9 ;  /* 0x00000001e4e49824 */ /* 0x000fe200078e0a09 */
[----:B------:R-:W-:Y:S01]  /*4e90*/  ISETP.GT.U32.AND P3, PT, R9, R226, PT ;  /* 0x000000e20900720c */ /* 0x000fe20003f64070 */
[----:B------:R-:W-:Y:S01]  /*4ea0*/  IMAD.HI.U32 R12, R2, R232, RZ ;  /* 0x000000e8020c7227 */ /* 0x000fe200078e00ff */
[----:B------:R-:W-:-:S02]  /*4eb0*/  ISETP.GE.AND P6, PT, R13, RZ, PT ;  /* 0x000000ff0d00720c */ /* 0x000fc40003fc6270 */
[----:B------:R-:W-:Y:S01]  /*4ec0*/  IABS R236, R13 ;  /* 0x0000000d00ec7213 */ /* 0x000fe20000000000 */
[----:B------:R-:W-:Y:S01]  /*4ed0*/  IMAD.HI.U32 R13, R2, R234, RZ ;  /* 0x000000ea020d7227 */ /* 0x000fe200078e00ff */
[----:B------:R-:W-:-:S03]  /*4ee0*/  ISETP.GT.U32.AND P1, PT, R9, R228, PT ;  /* 0x000000e40900720c */ /* 0x000fc60003f24070 */
[----:B------:R-:W-:Y:S02]  /*4ef0*/  IMAD.MOV R13, RZ, RZ, -R13 ;  /* 0x000000ffff0d7224 */ /* 0x000fe400078e0a0d */
[--C-:B------:R-:W-:Y:S02]  /*4f00*/  @!P0 IMAD.IADD R230, R230, 0x1, -R9.reuse ;  /* 0x00000001e6e68824 */ /* 0x100fe400078e0a09 */
[----:B------:R-:W-:Y:S01]  /*4f10*/  IMAD R234, R9, R13, R234 ;  /* 0x0000000d09ea7224 */ /* 0x000fe200078e02ea */
[----:B------:R-:W-:Y:S01]  /*4f20*/  LOP3.LUT R13, R3, 0x4a, RZ, 0xfc, !PT ;  /* 0x0000004a030d7812 */ /* 0x000fe200078efcff */
[--C-:B------:R-:W-:Y:S01]  /*4f30*/  @!P3 IMAD.IADD R226, R226, 0x1, -R9.reuse ;  /* 0x00000001e2e2b824 */ /* 0x100fe200078e0a09 */
[----:B------:R-:W-:Y:S01]  /*4f40*/  ISETP.GE.AND P3, PT, R14, RZ, PT ;  /* 0x000000ff0e00720c */ /* 0x000fe20003f66270 */
[----:B------:R-:W-:Y:S01]  /*4f50*/  @!P2 IMAD.MOV R222, RZ, RZ, -R222 ;  /* 0x000000ffffdea224 */ /* 0x000fe200078e0ade */
[----:B------:R-:W-:Y:S01]  /*4f60*/  ISETP.GE.AND P2, PT, R15, RZ, PT ;  /* 0x000000ff0f00720c */ /* 0x000fe20003f46270 */
[----:B------:R-:W-:Y:S01]  /*4f70*/  @!P1 IMAD.IADD R228, R228, 0x1, -R9 ;  /* 0x00000001e4e49824 */ /* 0x000fe200078e0a09 */
[C---:B------:R-:W-:Y:S01]  /*4f80*/  ISETP.GT.U32.AND P0, PT, R9.reuse, R230, PT ;  /* 0x000000e60900720c */ /* 0x040fe20003f04070 */
[----:B------:R-:W-:Y:S01]  /*4f90*/  IMAD.MOV R14, RZ, RZ, -R12 ;  /* 0x000000ffff0e7224 */ /* 0x000fe200078e0a0c */
[----:B------:R-:W-:Y:S01]  /*4fa0*/  ISETP.GT.U32.AND P1, PT, R9, R234, PT ;  /* 0x000000ea0900720c */ /* 0x000fe20003f24070 */
[----:B------:R-:W-:Y:S01]  /*4fb0*/  IMAD.HI.U32 R12, R2, R236, RZ ;  /* 0x000000ec020c7227 */ /* 0x000fe200078e00ff */
[----:B------:R-:W-:-:S02]  /*4fc0*/  LOP3.LUT R15, R3, 0x4c, RZ, 0xfc, !PT ;  /* 0x0000004c030f7812 */ /* 0x000fc400078efcff */
[----:B------:R-:W-:Y:S01]  /*4fd0*/  IABS R240, R13 ;  /* 0x0000000d00f07213 */ /* 0x000fe20000000000 */
[----:B------:R-:W-:Y:S01]  /*4fe0*/  IMAD.MOV R12, RZ, RZ, -R12 ;  /* 0x000000ffff0c7224 */ /* 0x000fe200078e0a0c */
[----:B------:R-:W-:Y:S01]  /*4ff0*/  IABS R238, R15 ;  /* 0x0000000f00ee7213 */ /* 0x000fe20000000000 */
[----:B------:R-:W-:Y:S01]  /*5000*/  IMAD R232, R9, R14, R232 ;  /* 0x0000000e09e87224 */ /* 0x000fe200078e02e8 */
[----:B------:R-:W-:Y:S01]  /*5010*/  LOP3.LUT R14, R3, 0x48, RZ, 0xfc, !PT ;  /* 0x00000048030e7812 */ /* 0x000fe200078efcff */
[----:B------:R-:W-:Y:S02]  /*5020*/  IMAD R236, R9, R12, R236 ;  /* 0x0000000c09ec7224 */ /* 0x000fe400078e02ec */
[----:B------:R-:W-:Y:S01]  /*5030*/  IMAD.HI.U32 R12, R2, R238, RZ ;  /* 0x000000ee020c7227 */ /* 0x000fe200078e00ff */
[----:B------:R-:W-:-:S03]  /*5040*/  IABS R242, R14 ;  /* 0x0000000e00f27213 */ /* 0x000fc60000000000 */
[--C-:B------:R-:W-:Y:S01]  /*5050*/  @!P0 IMAD.IADD R230, R230, 0x1, -R9.reuse ;  /* 0x00000001e6e68824 */ /* 0x100fe200078e0a09 */
[----:B------:R-:W-:Y:S01]  /*5060*/  ISETP.GE.AND P0, PT, R17, RZ, PT ;  /* 0x000000ff1100720c */ /* 0x000fe20003f06270 */
[----:B------:R-:W-:Y:S01]  /*5070*/  @!P1 IMAD.IADD R234, R234, 0x1, -R9 ;  /* 0x00000001eaea9824 */ /* 0x000fe200078e0a09 */
[----:B------:R-:W-:Y:S01]  /*5080*/  IABS R17, R22 ;  /* 0x0000001600117213 */ /* 0x000fe20000000000 */
[----:B------:R-:W-:Y:S02]  /*5090*/  IMAD.MOV R12, RZ, RZ, -R12 ;  /* 0x000000ffff0c7224 */ /* 0x000fe400078e0a0c */
[----:B------:R-:W-:Y:S01]  /*50a0*/  @!P2 IMAD.MOV R228, RZ, RZ, -R228 ;  /* 0x000000ffffe4a224 */ /* 0x000fe200078e0ae4 */
[C---:B------:R-:W-:Y:S01]  /*50b0*/  ISETP.GT.U32.AND P2, PT, R9.reuse, R236, PT ;  /* 0x000000ec0900720c */ /* 0x040fe20003f44070 */
[----:B------:R-:W-:Y:S01]  /*50c0*/  @!P3 IMAD.MOV R230, RZ, RZ, -R230 ;  /* 0x000000ffffe6b224 */ /* 0x000fe200078e0ae6 */
[C---:B------:R-:W-:Y:S01]  /*50d0*/  ISETP.GT.U32.AND P3, PT, R9.reuse, R234, PT ;  /* 0x000000ea0900720c */ /* 0x040fe20003f64070 */
[----:B------:R-:W-:-:S02]  /*50e0*/  IMAD R238, R9, R12, R238 ;  /* 0x0000000c09ee7224 */ /* 0x000fc400078e02ee */
[----:B------:R-:W-:-:S04]  /*50f0*/  IMAD.HI.U32 R12, R2, R240, RZ ;  /* 0x000000f0020c7227 */ /* 0x000fc800078e00ff */
[----:B------:R-:W-:Y:S02]  /*5100*/  IMAD.MOV R12, RZ, RZ, -R12 ;  /* 0x000000ffff0c7224 */ /* 0x000fe400078e0a0c */
[----:B------:R-:W-:Y:S01]  /*5110*/  @!P5 IMAD.MOV R224, RZ, RZ, -R224 ;  /* 0x000000ffffe0d224 */ /* 0x000fe200078e0ae0 */
[C---:B------:R-:W-:Y:S01]  /*5120*/  ISETP.GT.U32.AND P5, PT, R9.reuse, R232, PT ;  /* 0x000000e80900720c */ /* 0x040fe20003fa4070 */
[C---:B------:R-:W-:Y:S02]  /*5130*/  IMAD R240, R9.reuse, R12, R240 ;  /* 0x0000000c09f07224 */ /* 0x040fe400078e02f0 */
[--C-:B------:R-:W-:Y:S02]  /*5140*/  @!P2 IMAD.IADD R236, R236, 0x1, -R9.reuse ;  /* 0x00000001ececa824 */ /* 0x100fe400078e0a09 */
[----:B------:R-:W-:Y:S01]  /*5150*/  @!P3 IMAD.IADD R234, R234, 0x1, -R9 ;  /* 0x00000001eaeab824 */ /* 0x000fe200078e0a09 */
[C---:B------:R-:W-:Y:S01]  /*5160*/  ISETP.GT.U32.AND P3, PT, R9.reuse, R240, PT ;  /* 0x000000f00900720c */ /* 0x040fe20003f64070 */
[----:B------:R-:W-:Y:S01]  /*5170*/  IMAD.HI.U32 R12, R2, R242, RZ ;  /* 0x000000f2020c7227 */ /* 0x000fe200078e00ff */
[----:B------:R-:W-:-:S03]  /*5180*/  ISETP.GT.U32.AND P2, PT, R9, R236, PT ;  /* 0x000000ec0900720c */ /* 0x000fc60003f44070 */
[----:B------:R-:W-:Y:S01]  /*5190*/  @!P4 IMAD.MOV R226, RZ, RZ, -R226 ;  /* 0x000000ffffe2c224 */ /* 0x000fe200078e0ae2 */
[----:B------:R-:W-:Y:S01]  /*51a0*/  ISETP.GE.AND P4, PT, R16, RZ, PT ;  /* 0x000000ff1000720c */ /* 0x000fe20003f86270 */
[--C-:B------:R-:W-:Y:S01]  /*51b0*/  @!P5 IMAD.IADD R232, R232, 0x1, -R9.reuse ;  /* 0x00000001e8e8d824 */ /* 0x100fe200078e0a09 */
[----:B------:R-:W-:Y:S01]  /*51c0*/  ISETP.GE.AND P5, PT, R15, RZ, PT ;  /* 0x000000ff0f00720c */ /* 0x000fe20003fa6270 */
[----:B------:R-:W-:Y:S01]  /*51d0*/  @!P0 IMAD.MOV R234, RZ, RZ, -R234 ;  /* 0x000000ffffea8224 */ /* 0x000fe200078e0aea */
[----:B------:R-:W-:Y:S02]  /*51e0*/  LOP3.LUT R15, R3, 0x46, RZ, 0xfc, !PT ;  /* 0x00000046030f7812 */ /* 0x000fe400078efcff */
[----:B------:R-:W-:Y:S01]  /*51f0*/  ISETP.GT.U32.AND P1, PT, R9, R232, PT ;  /* 0x000000e80900720c */ /* 0x000fe20003f24070 */
[--C-:B------:R-:W-:Y:S01]  /*5200*/  @!P3 IMAD.IADD R240, R240, 0x1, -R9.reuse ;  /* 0x00000001f0f0b824 */ /* 0x100fe200078e0a09 */
[----:B------:R-:W-:Y:S01]  /*5210*/  IABS R244, R15 ;  /* 0x0000000f00f47213 */ /* 0x000fe20000000000 */
[----:B------:R-:W-:Y:S01]  /*5220*/  @!P2 IMAD.IADD R236, R236, 0x1, -R9 ;  /* 0x00000001ececa824 */ /* 0x000fe200078e0a09 */
[----:B------:R-:W-:Y:S01]  /*5230*/  ISETP.GE.AND P2, PT, R13, RZ, PT ;  /* 0x000000ff0d00720c */ /* 0x000fe20003f46270 */
[----:B------:R-:W-:Y:S01]  /*5240*/  IMAD.MOV R13, RZ, RZ, -R12 ;  /* 0x000000ffff0d7224 */ /* 0x000fe200078e0a0c */
[----:B------:R-:W-:Y:S01]  /*5250*/  ISETP.GT.U32.AND P3, PT, R9, R240, PT ;  /* 0x000000f00900720c */ /* 0x000fe20003f64070 */
[----:B------:R-:W-:Y:S01]  /*5260*/  IMAD.HI.U32 R12, R2, R244, RZ ;  /* 0x000000f4020c7227 */ /* 0x000fe200078e00ff */
[----:B------:R-:W-:-:S03]  /*5270*/  LOP3.LUT R16, R3, 0x44, RZ, 0xfc, !PT ;  /* 0x0000004403107812 */ /* 0x000fc600078efcff */
[----:B------:R-:W-:Y:S01]  /*5280*/  IMAD.MOV R12, RZ, RZ, -R12 ;  /* 0x000000ffff0c7224 */ /* 0x000fe200078e0a0c */
[----:B------:R-:W-:Y:S01]  /*5290*/  IABS R246, R16 ;  /* 0x0000001000f67213 */ /* 0x000fe20000000000 */
[--C-:B------:R-:W-:Y:S01]  /*52a0*/  @!P1 IMAD.IADD R232, R232, 0x1, -R9.reuse ;  /* 0x00000001e8e89824 */ /* 0x100fe200078e0a09 */
[C---:B------:R-:W-:Y:S01]  /*52b0*/  ISETP.GT.U32.AND P1, PT, R9.reuse, R238, PT ;  /* 0x000000ee0900720c */ /* 0x040fe20003f24070 */
[C---:B------:R-:W-:Y:S02]  /*52c0*/  IMAD R244, R9.reuse, R12, R244 ;  /* 0x0000000c09f47224 */ /* 0x040fe400078e02f4 */
[C---:B------:R-:W-:Y:S02]  /*52d0*/  IMAD R242, R9.reuse, R13, R242 ;  /* 0x0000000d09f27224 */ /* 0x040fe400078e02f2 */
[----:B------:R-:W-:Y:S01]  /*52e0*/  @!P3 IMAD.IADD R240, R240, 0x1, -R9 ;  /* 0x00000001f0f0b824 */ /* 0x000fe200078e0a09 */
[C---:B------:R-:W-:Y:S01]  /*52f0*/  ISETP.GT.U32.AND P3, PT, R9.reuse, R244, PT ;  /* 0x000000f40900720c */ /* 0x040fe20003f64070 */
[----:B------:R-:W-:Y:S01]  /*5300*/  @!P4 IMAD.MOV R232, RZ, RZ, -R232 ;  /* 0x000000ffffe8c224 */ /* 0x000fe200078e0ae8 */
[----:B------:R-:W-:Y:S01]  /*5310*/  ISETP.GE.AND P4, PT, R14, RZ, PT ;  /* 0x000000ff0e00720c */ /* 0x000fe20003f86270 */
[----:B------:R-:W-:Y:S01]  /*5320*/  IMAD.HI.U32 R13, R2, R246, RZ ;  /* 0x000000f6020d7227 */ /* 0x000fe200078e00ff */
[----:B------:R-:W-:-:S02]  /*5330*/  ISETP.GT.U32.AND P0, PT, R9, R242, PT ;  /* 0x000000f20900720c */ /* 0x000fc40003f04070 */
[----:B------:R-:W-:Y:S01]  /*5340*/  LOP3.LUT R14, R3, 0x42, RZ, 0xfc, !PT ;  /* 0x00000042030e7812 */ /* 0x000fe200078efcff */
[----:B------:R-:W-:Y:S02]  /*5350*/  @!P1 IMAD.IADD R238, R238, 0x1, -R9 ;  /* 0x00000001eeee9824 */ /* 0x000fe400078e0a09 */
[----:B------:R-:W-:Y:S01]  /*5360*/  IMAD.MOV R13, RZ, RZ, -R13 ;  /* 0x000000ffff0d7224 */ /* 0x000fe200078e0a0d */
[----:B------:R-:W-:Y:S01]  /*5370*/  IABS R248, R14 ;  /* 0x0000000e00f87213 */ /* 0x000fe20000000000 */
[----:B------:R-:W-:Y:S01]  /*5380*/  @!P6 IMAD.MOV R236, RZ, RZ, -R236 ;  /* 0x000000ffffece224 */ /* 0x000fe200078e0aec */
[----:B------:R-:W-:Y:S01]  /*5390*/  ISETP.GT.U32.AND P1, PT, R9, R238, PT ;  /* 0x000000ee0900720c */ /* 0x000fe20003f24070 */
[----:B------:R-:W-:Y:S01]  /*53a0*/  @!P3 IMAD.IADD R244, R244, 0x1, -R9 ;  /* 0x00000001f4f4b824 */ /* 0x000fe200078e0a09 */
[----:B------:R-:W-:Y:S01]  /*53b0*/  ISETP.GE.AND P6, PT, R15, RZ, PT ;  /* 0x000000ff0f00720c */ /* 0x000fe20003fc6270 */
[----:B------:R-:W-:Y:S01]  /*53c0*/  IMAD.HI.U32 R12, R2, R248, RZ ;  /* 0x000000f8020c7227 */ /* 0x000fe200078e00ff */
[----:B------:R-:W-:-:S02]  /*53d0*/  LOP3.LUT R15, R3, 0x40, RZ, 0xfc, !PT ;  /* 0x00000040030f7812 */ /* 0x000fc400078efcff */
[C---:B------:R-:W-:Y:S01]  /*53e0*/  ISETP.GT.U32.AND P3, PT, R9.reuse, R244, PT ;  /* 0x000000f40900720c */ /* 0x040fe20003f64070 */
[----:B------:R-:W-:Y:S01]  /*53f0*/  IMAD R246, R9, R13, R246 ;  /* 0x0000000d09f67224 */ /* 0x000fe200078e02f6 */
[----:B------:R-:W-:Y:S01]  /*5400*/  IABS R250, R15 ;  /* 0x0000000f00fa7213 */ /* 0x000fe20000000000 */
[----:B------:R-:W-:Y:S02]  /*5410*/  VIADD R13, R11, 0x3e ;  /* 0x0000003e0b0d7836 */ /* 0x000fe40000000000 */
[--C-:B------:R-:W-:Y:S02]  /*5420*/  @!P0 IMAD.IADD R242, R242, 0x1, -R9.reuse ;  /* 0x00000001f2f28824 */ /* 0x100fe400078e0a09 */
[----:B------:R-:W-:Y:S01]  /*5430*/  IMAD.MOV R12, RZ, RZ, -R12 ;  /* 0x000000ffff0c7224 */ /* 0x000fe200078e0a0c */
[----:B------:R-:W-:Y:S01]  /*5440*/  IABS R252, R13 ;  /* 0x0000000d00fc7213 */ /* 0x000fe20000000000 */
[--C-:B------:R-:W-:Y:S01]  /*5450*/  @!P1 IMAD.IADD R238, R238, 0x1, -R9.reuse ;  /* 0x00000001eeee9824 */ /* 0x100fe200078e0a09 */
[C---:B------:R-:W-:Y:S01]  /*5460*/  ISETP.GT.U32.AND P0, PT, R9.reuse, R242, PT ;  /* 0x000000f20900720c */ /* 0x040fe20003f04070 */
[----:B------:R-:W-:Y:S01]  /*5470*/  IMAD R248, R9, R12, R248 ;  /* 0x0000000c09f87224 */ /* 0x000fe200078e02f8 */
[----:B------:R-:W-:Y:S01]  /*5480*/  ISETP.GE.AND P1, PT, R16, RZ, PT ;  /* 0x000000ff1000720c */ /* 0x000fe20003f26270 */
[----:B------:R-:W-:Y:S01]  /*5490*/  @!P5 IMAD.MOV R238, RZ, RZ, -R238 ;  /* 0x000000ffffeed224 */ /* 0x000fe200078e0aee */
[----:B------:R-:W-:Y:S01]  /*54a0*/  ISETP.GE.AND P5, PT, R13, RZ, PT ;  /* 0x000000ff0d00720c */ /* 0x000fe20003fa6270 */
[----:B------:R-:W-:Y:S01]  /*54b0*/  @!P3 IMAD.IADD R244, R244, 0x1, -R9 ;  /* 0x00000001f4f4b824 */ /* 0x000fe200078e0a09 */
[----:B------:R-:W-:Y:S01]  /*54c0*/  ISETP.GT.U32.AND P3, PT, R9, R248, PT ;  /* 0x000000f80900720c */ /* 0x000fe20003f64070 */
[----:B------:R-:W-:Y:S01]  /*54d0*/  IMAD.HI.U32 R13, R2, R250, RZ ;  /* 0x000000fa020d7227 */ /* 0x000fe200078e00ff */
[----:B------:R-:W-:-:S03]  /*54e0*/  LOP3.LUT R16, R3, 0x3c, RZ, 0xfc, !PT ;  /* 0x0000003c03107812 */ /* 0x000fc600078efcff */
[----:B------:R-:W-:Y:S01]  /*54f0*/  IMAD.HI.U32 R12, R2, R252, RZ ;  /* 0x000000fc020c7227 */ /* 0x000fe200078e00ff */
[----:B------:R-:W-:-:S03]  /*5500*/  IABS R43, R16 ;  /* 0x00000010002b7213 */ /* 0x000fc60000000000 */
[----:B------:R-:W-:Y:S01]  /*5510*/  @!P2 IMAD.MOV R240, RZ, RZ, -R240 ;  /* 0x000000fffff0a224 */ /* 0x000fe200078e0af0 */
[C---:B------:R-:W-:Y:S01]  /*5520*/  ISETP.GT.U32.AND P2, PT, R9.reuse, R246, PT ;  /* 0x000000f60900720c */ /* 0x040fe20003f44070 */
[----:B------:R-:W-:Y:S02]  /*5530*/  IMAD.MOV R13, RZ, RZ, -R13 ;  /* 0x000000ffff0d7224 */ /* 0x000fe400078e0a0d */
[----:B------:R-:W-:Y:S02]  /*5540*/  IMAD.MOV R12, RZ, RZ, -R12 ;  /* 0x000000ffff0c7224 */ /* 0x000fe400078e0a0c */
[----:B------:R-:W-:Y:S01]  /*5550*/  @!P0 IMAD.IADD R242, R242, 0x1, -R9 ;  /* 0x00000001f2f28824 */ /* 0x000fe200078e0a09 */
[----:B------:R-:W-:Y:S01]  /*5560*/  ISETP.GE.AND P0, PT, R14, RZ, PT ;  /* 0x000000ff0e00720c */ /* 0x000fe20003f06270 */
[----:B------:R-:W-:Y:S01]  /*5570*/  IMAD R250, R9, R13, R250 ;  /* 0x0000000d09fa7224 */ /* 0x000fe200078e02fa */
[----:B------:R-:W-:Y:S01]  /*5580*/  LOP3.LUT R14, R3, 0x3a, RZ, 0xfc, !PT ;  /* 0x0000003a030e7812 */ /* 0x000fe200078efcff */
[----:B------:R-:W-:-:S02]  /*5590*/  IMAD R252, R9, R12, R252 ;  /* 0x0000000c09fc7224 */ /* 0x000fc400078e02fc */
[----:B------:R-:W-:Y:S01]  /*55a0*/  @!P4 IMAD.MOV R242, RZ, RZ, -R242 ;  /* 0x000000fffff2c224 */ /* 0x000fe200078e0af2 */
[C---:B------:R-:W-:Y:S01]  /*55b0*/  ISETP.GT.U32.AND P4, PT, R9.reuse, R250, PT ;  /* 0x000000fa0900720c */ /* 0x040fe20003f84070 */
[--C-:B------:R-:W-:Y:S01]  /*55c0*/  @!P3 IMAD.IADD R248, R248, 0x1, -R9.reuse ;  /* 0x00000001f8f8b824 */ /* 0x100fe200078e0a09 */
[----:B------:R-:W-:Y:S01]  /*55d0*/  ISETP.GT.U32.AND P3, PT, R9, R252, PT ;  /* 0x000000fc0900720c */ /* 0x000fe20003f64070 */
[----:B------:R-:W-:Y:S02]  /*55e0*/  @!P2 IMAD.IADD R246, R246, 0x1, -R9 ;  /* 0x00000001f6f6a824 */ /* 0x000fe400078e0a09 */
[----:B------:R-:W-:-:S03]  /*55f0*/  IMAD.HI.U32 R13, R2, R43, RZ ;  /* 0x0000002b020d7227 */ /* 0x000fc600078e00ff */
[----:B------:R-:W-:Y:S01]  /*5600*/  ISETP.GT.U32.AND P2, PT, R9, R246, PT ;  /* 0x000000f60900720c */ /* 0x000fe20003f44070 */
[----:B------:R-:W-:Y:S01]  /*5610*/  IMAD.MOV R12, RZ, RZ, -R13 ;  /* 0x000000ffff0c7224 */ /* 0x000fe200078e0a0d */
[----:B------:R-:W-:Y:S01]  /*5620*/  IABS R13, R14 ;  /* 0x0000000e000d7213 */ /* 0x000fe20000000000 */
[----:B------:R-:W-:Y:S01]  /*5630*/  @!P6 IMAD.MOV R244, RZ, RZ, -R244 ;  /* 0x000000fffff4e224 */ /* 0x000fe200078e0af4 */
[----:B------:R-:W-:Y:S01]  /*5640*/  ISETP.GE.AND P6, PT, R15, RZ, PT ;  /* 0x000000ff0f00720c */ /* 0x000fe20003fc6270 */
[--C-:B------:R-:W-:Y:S01]  /*5650*/  @!P4 IMAD.IADD R250, R250, 0x1, -R9.reuse ;  /* 0x00000001fafac824 */ /* 0x100fe200078e0a09 */
[C---:B------:R-:W-:Y:S01]  /*5660*/  ISETP.GT.U32.AND P4, PT, R9.reuse, R248, PT ;  /* 0x000000f80900720c */ /* 0x040fe20003f84070 */
[----:B------:R-:W-:Y:S02]  /*5670*/  @!P3 IMAD.IADD R252, R252, 0x1, -R9 ;  /* 0x00000001fcfcb824 */ /* 0x000fe400078e0a09 */
[C---:B------:R-:W-:Y:S02]  /*5680*/  IMAD R43, R9.reuse, R12, R43 ;  /* 0x0000000c092b7224 */ /* 0x040fe400078e022b */
[----:B------:R-:W-:Y:S01]  /*5690*/  IMAD.HI.U32 R12, R2, R13, RZ ;  /* 0x0000000d020c7227 */ /* 0x000fe200078e00ff */
[----:B------:R-:W-:-:S03]  /*56a0*/  ISETP.GT.U32.AND P3, PT, R9, R252, PT ;  /* 0x000000fc0900720c */ /* 0x000fc60003f64070 */
[--C-:B------:R-:W-:Y:S01]  /*56b0*/  @!P2 IMAD.IADD R246, R246, 0x1, -R9.reuse ;  /* 0x00000001f6f6a824 */ /* 0x100fe200078e0a09 */
[----:B------:R-:W-:Y:S01]  /*56c0*/  ISETP.GE.AND P2, PT, R16, RZ, PT ;  /* 0x000000ff1000720c */ /* 0x000fe20003f46270 */
[----:B------:R-:W-:Y:S01]  /*56d0*/  IMAD.MOV R12, RZ, RZ, -R12 ;  /* 0x000000ffff0c7224 */ /* 0x000fe200078e0a0c */
[----:B------:R-:W-:Y:S01]  /*56e0*/  IABS R16, R20 ;  /* 0x0000001400107213 */ /* 0x000fe20000000000 */
[----:B------:R-:W-:Y:S01]  /*56f0*/  @!P1 IMAD.MOV R246, RZ, RZ, -R246 ;  /* 0x000000fffff69224 */ /* 0x000fe200078e0af6 */
[C---:B------:R-:W-:Y:S01]  /*5700*/  ISETP.GT.U32.AND P1, PT, R9.reuse, R250, PT ;  /* 0x000000fa0900720c */ /* 0x040fe20003f24070 */
[----:B------:R-:W-:Y:S01]  /*5710*/  @!P4 IMAD.IADD R248, R248, 0x1, -R9 ;  /* 0x00000001f8f8c824 */ /* 0x000fe200078e0a09 */
[C---:B------:R-:W-:Y:S01]  /*5720*/  ISETP.GT.U32.AND P4, PT, R9.reuse, R43, PT ;  /* 0x0000002b0900720c */ /* 0x040fe20003f84070 */
[----:B------:R-:W-:Y:S02]  /*5730*/  IMAD R13, R9, R12, R13 ;  /* 0x0000000c090d7224 */ /* 0x000fe400078e020d */
[----:B------:R-:W-:-:S02]  /*5740*/  @!P3 IMAD.IADD R252, R252, 0x1, -R9 ;  /* 0x00000001fcfcb824 */ /* 0x000fc400078e0a09 */
[----:B------:R-:W-:Y:S01]  /*5750*/  IMAD.HI.U32 R15, R2, R17, RZ ;  /* 0x00000011020f7227 */ /* 0x000fe200078e00ff */
[----:B------:R-:W-:-:S03]  /*5760*/  ISETP.GT.U32.AND P3, PT, R9, R13, PT ;  /* 0x0000000d0900720c */ /* 0x000fc60003f64070 */
[----:B------:R-:W-:-:S04]  /*5770*/  IMAD.HI.U32 R12, R2, R41, RZ ;  /* 0x00000029020c7227 */ /* 0x000fc800078e00ff */
[--C-:B------:R-:W-:Y:S01]  /*5780*/  @!P1 IMAD.IADD R250, R250, 0x1, -R9.reuse ;  /* 0x00000001fafa9824 */ /* 0x100fe200078e0a09 */
[----:B------:R-:W-:Y:S01]  /*5790*/  ISETP.GE.AND P1, PT, R14, RZ, PT ;  /* 0x000000ff0e00720c */ /* 0x000fe20003f26270 */
[----:B------:R-:W-:Y:S01]  /*57a0*/  @!P4 IMAD.IADD R43, R43, 0x1, -R9 ;  /* 0x000000012b2bc824 */ /* 0x000fe200078e0a09 */
[----:B------:R-:W-:Y:S01]  /*57b0*/  ISETP.GE.AND P4, PT, R18, RZ, PT ;  /* 0x000000ff1200720c */ /* 0x000fe20003f86270 */
[----:B------:R-:W-:-:S04]  /*57c0*/  IMAD.HI.U32 R14, R2, R16, RZ ;  /* 0x00000010020e7227 */ /* 0x000fc800078e00ff */
[----:B------:R-:W-:Y:S01]  /*57d0*/  @!P3 IMAD.IADD R13, R13, 0x1, -R9 ;  /* 0x000000010d0db824 */ /* 0x000fe200078e0a09 */
[C---:B------:R-:W-:Y:S01]  /*57e0*/  ISETP.GT.U32.AND P3, PT, R9.reuse, R43, PT ;  /* 0x0000002b0900720c */ /* 0x040fe20003f64070 */
[----:B------:R-:W-:Y:S02]  /*57f0*/  IMAD.MOV R14, RZ, RZ, -R14 ;  /* 0x000000ffff0e7224 */ /* 0x000fe400078e0a0e */
[----:B------:R-:W-:Y:S02]  /*5800*/  IMAD.MOV R18, RZ, RZ, -R15 ;  /* 0x000000ffff127224 */ /* 0x000fe400078e0a0f */
[----:B------:R-:W-:Y:S01]  /*5810*/  IMAD R15, R9, R14, R16 ;  /* 0x0000000e090f7224 */ /* 0x000fe200078e0210 */
[----:B------:R-:W-:Y:S01]  /*5820*/  LOP3.LUT R16, R3, 0x30, RZ, 0xfc, !PT ;  /* 0x0000003003107812 */ /* 0x000fe200078efcff */
[----:B------:R-:W-:Y:S01]  /*5830*/  IMAD R17, R9, R18, R17 ;  /* 0x0000001209117224 */ /* 0x000fe200078e0211 */
[----:B------:R-:W-:Y:S01]  /*5840*/  LOP3.LUT R18, R3, 0x2c, RZ, 0xfc, !PT ;  /* 0x0000002c03127812 */ /* 0x000fe200078efcff */
[----:B------:R-:W-:Y:S01]  /*5850*/  @!P5 IMAD.MOV R252, RZ, RZ, -R252 ;  /* 0x000000fffffcd224 */ /* 0x000fe200078e0afc */
[----:B------:R-:W-:Y:S01]  /*5860*/  ISETP.GT.U32.AND P5, PT, R9, R15, PT ;  /* 0x0000000f0900720c */ /* 0x000fe20003fa4070 */
[----:B------:R-:W-:Y:S01]  /*5870*/  IMAD.MOV R12, RZ, RZ, -R12 ;  /* 0x000000ffff0c7224 */ /* 0x000fe200078e0a0c */
[----:B------:R-:W-:Y:S01]  /*5880*/  IABS R35, R16 ;  /* 0x0000001000237213 */ /* 0x000fe20000000000 */
[----:B------:R-:W-:Y:S01]  /*5890*/  @!P3 IMAD.IADD R43, R43, 0x1, -R9 ;  /* 0x000000012b2bb824 */ /* 0x000fe200078e0a09 */
[C---:B------:R-:W-:Y:S01]  /*58a0*/  ISETP.GT.U32.AND P3, PT, R9.reuse, R17, PT ;  /* 0x000000110900720c */ /* 0x040fe20003f64070 */
[----:B------:R-:W-:Y:S01]  /*58b0*/  IMAD R41, R9, R12, R41 ;  /* 0x0000000c09297224 */ /* 0x000fe200078e0229 */
[----:B------:R-:W-:Y:S01]  /*58c0*/  IABS R164, R18 ;  /* 0x0000001200a47213 */ /* 0x000fe20000000000 */
[----:B------:R-:W-:-:S04]  /*58d0*/  IMAD.HI.U32 R12, R2, R19, RZ ;  /* 0x00000013020c7227 */ /* 0x000fc800078e00ff */
[----:B------:R-:W-:Y:S01]  /*58e0*/  @!P0 IMAD.MOV R248, RZ, RZ, -R248 ;  /* 0x000000fffff88224 */ /* 0x000fe200078e0af8 */
[C---:B------:R-:W-:Y:S01]  /*58f0*/  ISETP.GT.U32.AND P0, PT, R9.reuse, R13, PT ;  /* 0x0000000d0900720c */ /* 0x040fe20003f04070 */
[----:B------:R-:W-:Y:S02]  /*5900*/  IMAD.MOV R12, RZ, RZ, -R12 ;  /* 0x000000ffff0c7224 */ /* 0x000fe400078e0a0c */
[----:B------:R-:W-:Y:S01]  /*5910*/  @!P6 IMAD.MOV R250, RZ, RZ, -R250 ;  /* 0x000000fffffae224 */ /* 0x000fe200078e0afa */
[----:B------:R-:W-:Y:S01]  /*5920*/  ISETP.GT.U32.AND P6, PT, R9, R41, PT ;  /* 0x000000290900720c */ /* 0x000fe20003fc4070 */
[----:B------:R-:W-:Y:S02]  /*5930*/  @!P5 IMAD.IADD R15, R15, 0x1, -R9 ;  /* 0x000000010f0fd824 */ /* 0x000fe400078e0a09 */
[----:B------:R-:W-:Y:S02]  /*5940*/  VIADD R14, R11, 0x2e ;  /* 0x0000002e0b0e7836 */ /* 0x000fe40000000000 */
[----:B------:R-:W-:-:S02]  /*5950*/  IMAD R19, R9, R12, R19 ;  /* 0x0000000c09137224 */ /* 0x000fc400078e0213 */
[----:B------:R-:W-:Y:S01]  /*5960*/  IMAD.HI.U32 R12, R2, R35, RZ ;  /* 0x00000023020c7227 */ /* 0x000fe200078e00ff */
[----:B------:R-:W-:-:S03]  /*5970*/  IABS R21, R14 ;  /* 0x0000000e00157213 */ /* 0x000fc60000000000 */
[--C-:B------:R-:W-:Y:S01]  /*5980*/  @!P3 IMAD.IADD R17, R17, 0x1, -R9.reuse ;  /* 0x000000011111b824 */ /* 0x100fe200078e0a09 */
[----:B------:R-:W-:Y:S01]  /*5990*/  ISETP.GT.U32.AND P3, PT, R9, R15, PT ;  /* 0x0000000f0900720c */ /* 0x000fe20003f64070 */
[----:B------:R-:W-:Y:S02]  /*59a0*/  IMAD.MOV R12, RZ, RZ, -R12 ;  /* 0x000000ffff0c7224 */ /* 0x000fe400078e0a0c */
[----:B------:R-:W-:Y:S01]  /*59b0*/  @!P0 IMAD.IADD R13, R13, 0x1, -R9 ;  /* 0x000000010d0d8824 */ /* 0x000fe200078e0a09 */
[----:B------:R-:W-:Y:S01]  /*59c0*/  ISETP.GE.AND P0, PT, R20, RZ, PT ;  /* 0x000000ff1400720c */ /* 0x000fe20003f06270 */
[----:B------:R-:W-:Y:S01]  /*59d0*/  IMAD R35, R9, R12, R35 ;  /* 0x0000000c09237224 */ /* 0x000fe200078e0223 */
[----:B------:R-:W-:Y:S01]  /*59e0*/  LOP3.LUT R20, R3, 0x2a, RZ, 0xfc, !PT ;  /* 0x0000002a03147812 */ /* 0x000fe200078efcff */
[----:B------:R-:W-:-:S03]  /*59f0*/  IMAD.HI.U32 R12, R2, R21, RZ ;  /* 0x00000015020c7227 */ /* 0x000fc600078e00ff */
[----:B------:R-:W-:Y:S01]  /*5a00*/  IABS R162, R20 ;  /* 0x0000001400a27213 */ /* 0x000fe20000000000 */
[----:B------:R-:W-:Y:S01]  /*5a10*/  @!P6 IMAD.IADD R41, R41, 0x1, -R9 ;  /* 0x000000012929e824 */ /* 0x000fe200078e0a09 */
[----:B------:R-:W-:Y:S01]  /*5a20*/  ISETP.GE.AND P6, PT, R14, RZ, PT ;  /* 0x000000ff0e00720c */ /* 0x000fe20003fc6270 */
[----:B------:R-:W-:Y:S01]  /*5a30*/  @!P1 IMAD.MOV R13, RZ, RZ, -R13 ;  /* 0x000000ffff0d9224 */ /* 0x000fe200078e0a0d */
[C---:B------:R-:W-:Y:S01]  /*5a40*/  ISETP.GT.U32.AND P1, PT, R9.reuse, R19, PT ;  /* 0x000000130900720c */ /* 0x040fe20003f24070 */
[----:B------:R-:W-:Y:S01]  /*5a50*/  IMAD.MOV R14, RZ, RZ, -R12 ;  /* 0x000000ffff0e7224 */ /* 0x000fe200078e0a0c */
[----:B------:R-:W-:Y:S01]  /*5a60*/  ISETP.GT.U32.AND P5, PT, R9, R41, PT ;  /* 0x000000290900720c */ /* 0x000fe20003fa4070 */
[----:B------:R-:W-:-:S04]  /*5a70*/  IMAD.HI.U32 R12, R2, R164, RZ ;  /* 0x000000a4020c7227 */ /* 0x000fc800078e00ff */
[----:B------:R-:W-:Y:S01]  /*5a80*/  @!P3 IMAD.IADD R15, R15, 0x1, -R9 ;  /* 0x000000010f0fb824 */ /* 0x000fe200078e0a09 */
[C---:B------:R-:W-:Y:S01]  /*5a90*/  ISETP.GT.U32.AND P3, PT, R9.reuse, R35, PT ;  /* 0x000000230900720c */ /* 0x040fe20003f64070 */
[----:B------:R-:W-:Y:S01]  /*5aa0*/  IMAD R21, R9, R14, R21 ;  /* 0x0000000e09157224 */ /* 0x000fe200078e0215 */
[----:B------:R-:W-:Y:S01]  /*5ab0*/  LOP3.LUT R14, R3, 0x28, RZ, 0xfc, !PT ;  /* 0x00000028030e7812 */ /* 0x000fe200078efcff */
[----:B------:R-:W-:Y:S02]  /*5ac0*/  IMAD.MOV R12, RZ, RZ, -R12 ;  /* 0x000000ffff0c7224 */ /* 0x000fe400078e0a0c */
[----:B------:R-:W-:Y:S01]  /*5ad0*/  @!P0 IMAD.MOV R15, RZ, RZ, -R15 ;  /* 0x000000ffff0f8224 */ /* 0x000fe200078e0a0f */
[C---:B------:R-:W-:Y:S01]  /*5ae0*/  ISETP.GT.U32.AND P0, PT, R9.reuse, R21, PT ;  /* 0x000000150900720c */ /* 0x040fe20003f04070 */
[----:B------:R-:W-:Y:S01]  /*5af0*/  IMAD R164, R9, R12, R164 ;  /* 0x0000000c09a47224 */ /* 0x000fe200078e02a4 */
[----:B------:R-:W-:Y:S01]  /*5b00*/  IABS R160, R14 ;  /* 0x0000000e00a07213 */ /* 0x000fe20000000000 */
[----:B------:R-:W-:-:S04]  /*5b10*/  IMAD.HI.U32 R12, R2, R162, RZ ;  /* 0x000000a2020c7227 */ /* 0x000fc800078e00ff */
[--C-:B------:R-:W-:Y:S01]  /*5b20*/  @!P1 IMAD.IADD R19, R19, 0x1, -R9.reuse ;  /* 0x0000000113139824 */ /* 0x100fe200078e0a09 */
[----:B------:R-:W-:Y:S01]  /*5b30*/  ISETP.GE.AND P1, PT, R16, RZ, PT ;  /* 0x000000ff1000720c */ /* 0x000fe20003f26270 */
[----:B------:R-:W-:Y:S01]  /*5b40*/  IMAD.MOV R12, RZ, RZ, -R12 ;  /* 0x000000ffff0c7224 */ /* 0x000fe200078e0a0c */
[----:B------:R-:W-:Y:S01]  /*5b50*/  LOP3.LUT R16, R3, 0x26, RZ, 0xfc, !PT ;  /* 0x0000002603107812 */ /* 0x000fe200078efcff */
[--C-:B------:R-:W-:Y:S01]  /*5b60*/  @!P3 IMAD.IADD R35, R35, 0x1, -R9.reuse ;  /* 0x000000012323b824 */ /* 0x100fe200078e0a09 */
[C---:B------:R-:W-:Y:S01]  /*5b70*/  ISETP.GT.U32.AND P3, PT, R9.reuse, R19, PT ;  /* 0x000000130900720c */ /* 0x040fe20003f64070 */
[----:B------:R-:W-:Y:S01]  /*5b80*/  IMAD R162, R9, R12, R162 ;  /* 0x0000000c09a27224 */ /* 0x000fe200078e02a2 */
[----:B------:R-:W-:Y:S01]  /*5b90*/  IABS R158, R16 ;  /* 0x00000010009e7213 */ /* 0x000fe20000000000 */
[--C-:B------:R-:W-:Y:S01]  /*5ba0*/  @!P5 IMAD.IADD R41, R41, 0x1, -R9.reuse ;  /* 0x000000012929d824 */ /* 0x100fe200078e0a09 */
[----:B------:R-:W-:Y:S01]  /*5bb0*/  ISETP.GE.AND P5, PT, R22, RZ, PT ;  /* 0x000000ff1600720c */ /* 0x000fe20003fa6270 */
[----:B------:R-:W-:Y:S01]  /*5bc0*/  @!P0 IMAD.IADD R21, R21, 0x1, -R9 ;  /* 0x0000000115158824 */ /* 0x000fe200078e0a09 */
[C---:B------:R-:W-:Y:S01]  /*5bd0*/  ISETP.GT.U32.AND P0, PT, R9.reuse, R162, PT ;  /* 0x000000a20900720c */ /* 0x040fe20003f04070 */
[----:B------:R-:W-:Y:S01]  /*5be0*/  @!P4 IMAD.MOV R41, RZ, RZ, -R41 ;  /* 0x000000ffff29c224 */ /* 0x000fe200078e0a29 */
[C---:B------:R-:W-:Y:S01]  /*5bf0*/  ISETP.GT.U32.AND P4, PT, R9.reuse, R35, PT ;  /* 0x000000230900720c */ /* 0x040fe20003f84070 */
[----:B------:R-:W-:Y:S01]  /*5c00*/  @!P2 IMAD.MOV R43, RZ, RZ, -R43 ;  /* 0x000000ffff2ba224 */ /* 0x000fe200078e0a2b */
[----:B------:R-:W-:Y:S01]  /*5c10*/  ISETP.GT.U32.AND P2, PT, R9, R17, PT ;  /* 0x000000110900720c */ /* 0x000fe20003f44070 */
[----:B------:R-:W-:Y:S01]  /*5c20*/  IMAD.HI.U32 R12, R2, R160, RZ ;  /* 0x000000a0020c7227 */ /* 0x000fe200078e00ff */
[----:B------:R-:W-:-:S03]  /*5c30*/  IABS R22, R37 ;  /* 0x0000002500167213 */ /* 0x000fc60000000000 */
[--C-:B------:R-:W-:Y:S01]  /*5c40*/  @!P3 IMAD.IADD R19, R19, 0x1, -R9.reuse ;  /* 0x000000011313b824 */ /* 0x100fe200078e0a09 */
[----:B------:R-:W-:Y:S01]  /*5c50*/  ISETP.GT.U32.AND P3, PT, R9, R164, PT ;  /* 0x000000a40900720c */ /* 0x000fe20003f64070 */
[----:B------:R-:W-:Y:S02]  /*5c60*/  IMAD.MOV R12, RZ, RZ, -R12 ;  /* 0x000000ffff0c7224 */ /* 0x000fe400078e0a0c */
[--C-:B------:R-:W-:Y:S02]  /*5c70*/  @!P0 IMAD.IADD R162, R162, 0x1, -R9.reuse ;  /* 0x00000001a2a28824 */ /* 0x100fe400078e0a09 */
[----:B------:R-:W-:Y:S01]  /*5c80*/  @!P4 IMAD.IADD R35, R35, 0x1, -R9 ;  /* 0x000000012323c824 */ /* 0x000fe200078e0a09 */
[----:B------:R-:W-:Y:S01]  /*5c90*/  ISETP.GE.AND P4, PT, R20, RZ, PT ;  /* 0x000000ff1400720c */ /* 0x000fe20003f86270 */
[C---:B------:R-:W-:Y:S01]  /*5ca0*/  IMAD R160, R9.reuse, R12, R160 ;  /* 0x0000000c09a07224 */ /* 0x040fe200078e02a0 */
[----:B------:R-:W-:Y:S01]  /*5cb0*/  ISETP.GT.U32.AND P0, PT, R9, R162, PT ;  /* 0x000000a20900720c */ /* 0x000fe20003f04070 */
[----:B------:R-:W-:Y:S01]  /*5cc0*/  IMAD.HI.U32 R12, R2, R158, RZ ;  /* 0x0000009e020c7227 */ /* 0x000fe200078e00ff */
[----:B------:R-:W-:-:S03]  /*5cd0*/  LOP3.LUT R20, R3, 0x22, RZ, 0xfc, !PT ;  /* 0x0000002203147812 */ /* 0x000fc600078efcff */
[--C-:B------:R-:W-:Y:S01]  /*5ce0*/  @!P2 IMAD.IADD R17, R17, 0x1, -R9.reuse ;  /* 0x000000011111a824 */ /* 0x100fe200078e0a09 */
[----:B------:R-:W-:Y:S01]  /*5cf0*/  ISETP.GE.AND P2, PT, R23, RZ, PT ;  /* 0x000000ff1700720c */ /* 0x000fe20003f46270 */
[----:B------:R-:W-:Y:S01]  /*5d00*/  @!P3 IMAD.IADD R164, R164, 0x1, -R9 ;  /* 0x00000001a4a4b824 */ /* 0x000fe200078e0a09 */
[C---:B------:R-:W-:Y:S01]  /*5d10*/  ISETP.GT.U32.AND P3, PT, R9.reuse, R21, PT ;  /* 0x000000150900720c */ /* 0x040fe20003f64070 */
[----:B------:R-:W-:Y:S01]  /*5d20*/  @!P1 IMAD.MOV R35, RZ, RZ, -R35 ;  /* 0x000000ffff239224 */ /* 0x000fe200078e0a23 */
[----:B------:R-:W-:Y:S01]  /*5d30*/  ISETP.GE.AND P1, PT, R14, RZ, PT ;  /* 0x000000ff0e00720c */ /* 0x000fe20003f26270 */
[----:B------:R-:W-:Y:S01]  /*5d40*/  IMAD.MOV R14, RZ, RZ, -R12 ;  /* 0x000000ffff0e7224 */ /* 0x000fe200078e0a0c */
[----:B------:R-:W-:Y:S01]  /*5d50*/  IABS R154, R20 ;  /* 0x00000014009a7213 */ /* 0x000fe20000000000 */
[----:B------:R-:W-:Y:S01]  /*5d60*/  @!P5 IMAD.MOV R17, RZ, RZ, -R17 ;  /* 0x000000ffff11d224 */ /* 0x000fe200078e0a11 */
[----:B------:R-:W-:Y:S01]  /*5d70*/  ISETP.GE.AND P5, PT, R18, RZ, PT ;  /* 0x000000ff1200720c */ /* 0x000fe20003fa6270 */
[----:B------:R-:W-:Y:S01]  /*5d80*/  IMAD R158, R9, R14, R158 ;  /* 0x0000000e099e7224 */ /* 0x000fe200078e029e */
[----:B------:R-:W-:Y:S01]  /*5d90*/  LOP3.LUT R18, R3, 0x24, RZ, 0xfc, !PT ;  /* 0x0000002403127812 */ /* 0x000fe200078efcff */
[----:B------:R-:W-:-:S02]  /*5da0*/  @!P0 IMAD.IADD R162, R162, 0x1, -R9 ;  /* 0x00000001a2a28824 */ /* 0x000fc400078e0a09 */
[----:B------:R-:W-:Y:S01]  /*5db0*/  @!P2 IMAD.MOV R19, RZ, RZ, -R19 ;  /* 0x000000ffff13a224 */ /* 0x000fe200078e0a13 */
[----:B------:R-:W-:Y:S01]  /*5dc0*/  ISETP.GT.U32.AND P0, PT, R9, R158, PT ;  /* 0x0000009e0900720c */ /* 0x000fe20003f04070 */
[----:B------:R-:W-:Y:S01]  /*5dd0*/  @!P3 IMAD.IADD R21, R21, 0x1, -R9 ;  /* 0x000000011515b824 */ /* 0x000fe200078e0a09 */
[C---:B------:R-:W-:Y:S01]  /*5de0*/  ISETP.GT.U32.AND P2, PT, R9.reuse, R164, PT ;  /* 0x000000a40900720c */ /* 0x040fe20003f44070 */
[----:B------:R-:W-:Y:S01]  /*5df0*/  @!P4 IMAD.MOV R162, RZ, RZ, -R162 ;  /* 0x000000ffffa2c224 */ /* 0x000fe200078e0aa2 */
[----:B------:R-:W-:Y:S01]  /*5e00*/  IABS R152, R18 ;  /* 0x0000001200987213 */ /* 0x000fe20000000000 */
[----:B------:R-:W-:Y:S01]  /*5e10*/  @!P6 IMAD.MOV R21, RZ, RZ, -R21 ;  /* 0x000000ffff15e224 */ /* 0x000fe200078e0a15 */
[----:B------:R-:W-:Y:S02]  /*5e20*/  ISETP.GT.U32.AND P3, PT, R9, R160, PT ;  /* 0x000000a00900720c */ /* 0x000fe40003f64070 */
[----:B------:R-:W-:Y:S01]  /*5e30*/  ISETP.GE.AND P6, PT, R18, RZ, PT ;  /* 0x000000ff1200720c */ /* 0x000fe20003fc6270 */
[----:B------:R-:W-:Y:S01]  /*5e40*/  IMAD.HI.U32 R12, R2, R152, RZ ;  /* 0x00000098020c7227 */ /* 0x000fe200078e00ff */
[----:B------:R-:W-:-:S02]  /*5e50*/  IABS R18, R29 ;  /* 0x0000001d00127213 */ /* 0x000fc40000000000 */
[----:B------:R-:W-:Y:S01]  /*5e60*/  ISETP.GE.AND P4, PT, R20, RZ, PT ;  /* 0x000000ff1400720c */ /* 0x000fe20003f86270 */
[----:B------:R-:W-:Y:S01]  /*5e70*/  IMAD.MOV R12, RZ, RZ, -R12 ;  /* 0x000000ffff0c7224 */ /* 0x000fe200078e0a0c */
[----:B------:R-:W-:Y:S01]  /*5e80*/  IABS R20, R33 ;  /* 0x0000002100147213 */ /* 0x000fe20000000000 */
[--C-:B------:R-:W-:Y:S02]  /*5e90*/  @!P0 IMAD.IADD R158, R158, 0x1, -R9.reuse ;  /* 0x000000019e9e8824 */ /* 0x100fe400078e0a09 */
[--C-:B------:R-:W-:Y:S01]  /*5ea0*/  @!P2 IMAD.IADD R164, R164, 0x1, -R9.reuse ;  /* 0x00000001a4a4a824 */ /* 0x100fe200078e0a09 */
[----:B------:R-:W-:Y:S01]  /*5eb0*/  ISETP.GE.AND P2, PT, R16, RZ, PT ;  /* 0x000000ff1000720c */ /* 0x000fe20003f46270 */
[----:B------:R-:W-:Y:S01]  /*5ec0*/  @!P3 IMAD.IADD R160, R160, 0x1, -R9 ;  /* 0x00000001a0a0b824 */ /* 0x000fe200078e0a09 */
[C---:B------:R-:W-:Y:S01]  /*5ed0*/  ISETP.GT.U32.AND P0, PT, R9.reuse, R158, PT ;  /* 0x0000009e0900720c */ /* 0x040fe20003f04070 */
[----:B------:R-:W-:Y:S01]  /*5ee0*/  IMAD R152, R9, R12, R152 ;  /* 0x0000000c09987224 */ /* 0x000fe200078e0298 */
[----:B------:R-:W-:Y:S01]  /*5ef0*/  LOP3.LUT R16, R3, 0x20, RZ, 0xfc, !PT ;  /* 0x0000002003107812 */ /* 0x000fe200078efcff */
[----:B------:R-:W-:Y:S01]  /*5f00*/  IMAD.HI.U32 R12, R2, R154, RZ ;  /* 0x0000009a020c7227 */ /* 0x000fe200078e00ff */
[----:B------:R-:W-:-:S02]  /*5f10*/  ISETP.GT.U32.AND P3, PT, R9, R160, PT ;  /* 0x000000a00900720c */ /* 0x000fc40003f64070 */
[----:B------:R-:W-:Y:S01]  /*5f20*/  IABS R156, R16 ;  /* 0x00000010009c7213 */ /* 0x000fe20000000000 */
[----:B------:R-:W-:Y:S01]  /*5f30*/  @!P5 IMAD.MOV R164, RZ, RZ, -R164 ;  /* 0x000000ffffa4d224 */ /* 0x000fe200078e0aa4 */
[----:B------:R-:W-:Y:S01]  /*5f40*/  ISETP.GT.U32.AND P5, PT, R9, R152, PT ;  /* 0x000000980900720c */ /* 0x000fe20003fa4070 */
[----:B------:R-:W-:Y:S02]  /*5f50*/  IMAD.MOV R14, RZ, RZ, -R12 ;  /* 0x000000ffff0e7224 */ /* 0x000fe400078e0a0c */
[----:B------:R-:W-:-:S04]  /*5f60*/  IMAD.HI.U32 R12, R2, R156, RZ ;  /* 0x0000009c020c7227 */ /* 0x000fc800078e00ff */
[C---:B------:R-:W-:Y:S02]  /*5f70*/  IMAD R154, R9.reuse, R14, R154 ;  /* 0x0000000e099a7224 */ /* 0x040fe400078e029a */
[--C-:B------:R-:W-:Y:S02]  /*5f80*/  @!P0 IMAD.IADD R158, R158, 0x1, -R9.reuse ;  /* 0x000000019e9e8824 */ /* 0x100fe400078e0a09 */
[--C-:B------:R-:W-:Y:S01]  /*5f90*/  @!P3 IMAD.IADD R160, R160, 0x1, -R9.reuse ;  /* 0x00000001a0a0b824 */ /* 0x100fe200078e0a09 */
[----:B------:R-:W-:Y:S01]  /*5fa0*/  ISETP.GT.U32.AND P0, PT, R9, R154, PT ;  /* 0x0000009a0900720c */ /* 0x000fe20003f04070 */
[----:B------:R-:W-:Y:S01]  /*5fb0*/  @!P5 IMAD.IADD R152, R152, 0x1, -R9 ;  /* 0x000000019898d824 */ /* 0x000fe200078e0a09 */
[----:B------:R-:W-:Y:S01]  /*5fc0*/  ISETP.GE.AND P3, PT, R16, RZ, PT ;  /* 0x000000ff1000720c */ /* 0x000fe20003f66270 */
[----:B------:R-:W-:Y:S02]  /*5fd0*/  @!P1 IMAD.MOV R160, RZ, RZ, -R160 ;  /* 0x000000ffffa09224 */ /* 0x000fe400078e0aa0 */
[----:B------:R-:W-:Y:S01]  /*5fe0*/  VIADD R14, R11, 0x1e ;  /* 0x0000001e0b0e7836 */ /* 0x000fe20000000000 */
[----:B------:R-:W-:Y:S01]  /*5ff0*/  ISETP.GT.U32.AND P1, PT, R9, R152, PT ;  /* 0x000000980900720c */ /* 0x000fe20003f24070 */
[----:B------:R-:W-:-:S02]  /*6000*/  IMAD.MOV R12, RZ, RZ, -R12 ;  /* 0x000000ffff0c7224 */ /* 0x000fc400078e0a0c */
[----:B------:R-:W-:Y:S01]  /*6010*/  @!P2 IMAD.MOV R158, RZ, RZ, -R158 ;  /* 0x000000ffff9ea224 */ /* 0x000fe200078e0a9e */
[----:B------:R-:W-:Y:S01]  /*6020*/  IABS R150, R14 ;  /* 0x0000000e00967213 */ /* 0x000fe20000000000 */
[----:B------:R-:W-:Y:S01]  /*6030*/  IMAD R156, R9, R12, R156 ;  /* 0x0000000c099c7224 */ /* 0x000fe200078e029c */
[C---:B------:R-:W-:Y:S01]  /*6040*/  LOP3.LUT R12, R3.reuse, 0x1c, RZ, 0xfc, !PT ;  /* 0x0000001c030c7812 */ /* 0x040fe200078efcff */
[--C-:B------:R-:W-:Y:S01]  /*6050*/  @!P0 IMAD.IADD R154, R154, 0x1, -R9.reuse ;  /* 0x000000019a9a8824 */ /* 0x100fe200078e0a09 */
[----:B------:R-:W-:Y:S02]  /*6060*/  ISETP.GE.AND P5, PT, R14, RZ, PT ;  /* 0x000000ff0e00720c */ /* 0x000fe40003fa6270 */
[----:B------:R-:W-:Y:S02]  /*6070*/  LOP3.LUT R14, R3, 0x1a, RZ, 0xfc, !PT ;  /* 0x0000001a030e7812 */ /* 0x000fe400078efcff */
[----:B------:R-:W-:Y:S01]  /*6080*/  ISETP.GE.AND P2, PT, R12, RZ, PT ;  /* 0x000000ff0c00720c */ /* 0x000fe20003f46270 */
[----:B------:R-:W-:Y:S01]  /*6090*/  @!P1 IMAD.IADD R152, R152, 0x1, -R9 ;  /* 0x0000000198989824 */ /* 0x000fe200078e0a09 */
[----:B------:R-:W-:Y:S01]  /*60a0*/  IABS R148, R12 ;  /* 0x0000000c00947213 */ /* 0x000fe20000000000 */
[----:B------:R-:W-:Y:S01]  /*60b0*/  IMAD.HI.U32 R12, R2, R150, RZ ;  /* 0x00000096020c7227 */ /* 0x000fe200078e00ff */
[----:B------:R-:W-:-:S02]  /*60c0*/  ISETP.GT.U32.AND P0, PT, R9, R154, PT ;  /* 0x0000009a0900720c */ /* 0x000fc40003f04070 */
[----:B------:R-:W-:Y:S01]  /*60d0*/  ISETP.GE.AND P1, PT, R14, RZ, PT ;  /* 0x000000ff0e00720c */ /* 0x000fe20003f26270 */
[----:B------:R-:W-:Y:S01]  /*60e0*/  @!P6 IMAD.MOV R152, RZ, RZ, -R152 ;  /* 0x000000ffff98e224 */ /* 0x000fe200078e0a98 */
[----:B------:R-:W-:Y:S01]  /*60f0*/  IABS R144, R14 ;  /* 0x0000000e00907213 */ /* 0x000fe20000000000 */
[----:B------:R-:W-:Y:S01]  /*6100*/  IMAD.MOV R14, RZ, RZ, -R12 ;  /* 0x000000ffff0e7224 */ /* 0x000fe200078e0a0c */
[----:B------:R-:W-:Y:S01]  /*6110*/  ISETP.GT.U32.AND P6, PT, R9, R156, PT ;  /* 0x0000009c0900720c */ /* 0x000fe20003fc4070 */
[----:B------:R-:W-:-:S04]  /*6120*/  IMAD.HI.U32 R12, R2, R148, RZ ;  /* 0x00000094020c7227 */ /* 0x000fc800078e00ff */
[C---:B------:R-:W-:Y:S02]  /*6130*/  IMAD R150, R9.reuse, R14, R150 ;  /* 0x0000000e09967224 */ /* 0x040fe400078e0296 */
[----:B------:R-:W-:Y:S02]  /*6140*/  @!P0 IMAD.IADD R154, R154, 0x1, -R9 ;  /* 0x000000019a9a8824 */ /* 0x000fe400078e0a09 */
[----:B------:R-:W-:Y:S01]  /*6150*/  IMAD.MOV R16, RZ, RZ, -R12 ;  /* 0x000000ffff107224 */ /* 0x000fe200078e0a0c */
[----:B------:R-:W-:Y:S01]  /*6160*/  ISETP.GT.U32.AND P0, PT, R9, R150, PT ;  /* 0x000000960900720c */ /* 0x000fe20003f04070 */
[----:B------:R-:W-:-:S04]  /*6170*/  IMAD.HI.U32 R12, R2, R144, RZ ;  /* 0x00000090020c7227 */ /* 0x000fc800078e00ff */
[----:B------:R-:W-:Y:S02]  /*6180*/  @!P6 IMAD.IADD R156, R156, 0x1, -R9 ;  /* 0x000000019c9ce824 */ /* 0x000fe400078e0a09 */
[C---:B------:R-:W-:Y:S02]  /*6190*/  IMAD R148, R9.reuse, R16, R148 ;  /* 0x0000001009947224 */ /* 0x040fe400078e0294 */
[----:B------:R-:W-:Y:S01]  /*61a0*/  IMAD.MOV R16, RZ, RZ, -R12 ;  /* 0x000000ffff107224 */ /* 0x000fe200078e0a0c */
[----:B------:R-:W-:Y:S01]  /*61b0*/  ISETP.GT.U32.AND P6, PT, R9, R156, PT ;  /* 0x0000009c0900720c */ /* 0x000fe20003fc4070 */
[----:B------:R-:W-:-:S04]  /*61c0*/  IMAD.HI.U32 R14, R2, R146, RZ ;  /* 0x00000092020e7227 */ /* 0x000fc800078e00ff */
[----:B------:R-:W-:Y:S02]  /*61d0*/  @!P0 IMAD.IADD R150, R150, 0x1, -R9 ;  /* 0x0000000196968824 */ /* 0x000fe400078e0a09 */
[C---:B------:R-:W-:Y:S01]  /*61e0*/  IMAD R144, R9.reuse, R16, R144 ;  /* 0x0000001009907224 */ /* 0x040fe200078e0290 */
[----:B------:R-:W-:Y:S01]  /*61f0*/  IABS R16, R31 ;  /* 0x0000001f00107213 */ /* 0x000fe20000000000 */
[----:B------:R-:W-:Y:S01]  /*6200*/  IMAD.MOV R14, RZ, RZ, -R14 ;  /* 0x000000ffff0e7224 */ /* 0x000fe200078e0a0e */
[----:B------:R-:W-:Y:S01]  /*6210*/  ISETP.GT.U32.AND P0, PT, R9, R150, PT ;  /* 0x000000960900720c */ /* 0x000fe20003f04070 */
[----:B------:R-:W-:-:S04]  /*6220*/  IMAD.HI.U32 R12, R2, R18, RZ ;  /* 0x00000012020c7227 */ /* 0x000fc800078e00ff */
[--C-:B------:R-:W-:Y:S01]  /*6230*/  @!P6 IMAD.IADD R156, R156, 0x1, -R9.reuse ;  /* 0x000000019c9ce824 */ /* 0x100fe200078e0a09 */
[C---:B------:R-:W-:Y:S01]  /*6240*/  ISETP.GT.U32.AND P6, PT, R9.reuse, R148, PT ;  /* 0x000000940900720c */ /* 0x040fe20003fc4070 */
[----:B------:R-:W-:Y:S02]  /*6250*/  IMAD R146, R9, R14, R146 ;  /* 0x0000000e09927224 */ /* 0x000fe400078e0292 */
[----:B------:R-:W-:Y:S02]  /*6260*/  IMAD.MOV R12, RZ, RZ, -R12 ;  /* 0x000000ffff0c7224 */ /* 0x000fe400078e0a0c */
[----:B------:R-:W-:Y:S02]  /*6270*/  VIADD R14, R11, 0xe ;  /* 0x0000000e0b0e7836 */ /* 0x000fe40000000000 */
[----:B------:R-:W-:Y:S01]  /*6280*/  @!P0 IMAD.IADD R150, R150, 0x1, -R9 ;  /* 0x0000000196968824 */ /* 0x000fe200078e0a09 */
[----:B------:R-:W-:Y:S01]  /*6290*/  ISETP.GT.U32.AND P0, PT, R9, R144, PT ;  /* 0x000000900900720c */ /* 0x000fe20003f04070 */
[----:B------:R-:W-:Y:S01]  /*62a0*/  IMAD.HI.U32 R11, R2, R16, RZ ;  /* 0x00000010020b7227 */ /* 0x000fe200078e00ff */
[----:B------:R-:W-:-:S03]  /*62b0*/  IABS R24, R14 ;  /* 0x0000000e00187213 */ /* 0x000fc60000000000 */
[----:B------:R-:W-:Y:S02]  /*62c0*/  @!P6 IMAD.IADD R148, R148, 0x1, -R9 ;  /* 0x000000019494e824 */ /* 0x000fe400078e0a09 */
[C---:B------:R-:W-:Y:S02]  /*62d0*/  IMAD R12, R9.reuse, R12, R18 ;  /* 0x0000000c090c7224 */ /* 0x040fe400078e0212 */
[----:B------:R-:W-:Y:S01]  /*62e0*/  IMAD.MOV R11, RZ, RZ, -R11 ;  /* 0x000000ffff0b7224 */ /* 0x000fe200078e0a0b */
[C---:B------:R-:W-:Y:S01]  /*62f0*/  ISETP.GT.U32.AND P6, PT, R9.reuse, R148, PT ;  /* 0x000000940900720c */ /* 0x040fe20003fc4070 */
[----:B------:R-:W-:Y:S01]  /*6300*/  @!P4 IMAD.MOV R154, RZ, RZ, -R154 ;  /* 0x000000ffff9ac224 */ /* 0x000fe200078e0a9a */
[----:B------:R-:W-:Y:S01]  /*6310*/  ISETP.GE.AND P4, PT, R14, RZ, PT ;  /* 0x000000ff0e00720c */ /* 0x000fe20003f86270 */
[----:B------:R-:W-:Y:S02]  /*6320*/  @!P0 IMAD.IADD R144, R144, 0x1, -R9 ;  /* 0x0000000190908824 */ /* 0x000fe400078e0a09 */
[----:B------:R-:W-:-:S02]  /*6330*/  IMAD R14, R9, R11, R16 ;  /* 0x0000000b090e7224 */ /* 0x000fc400078e0210 */
[----:B------:R-:W-:Y:S01]  /*6340*/  IMAD.HI.U32 R11, R2, R20, RZ ;  /* 0x00000014020b7227 */ /* 0x000fe200078e00ff */
[----:B------:R-:W-:-:S03]  /*6350*/  ISETP.GT.U32.AND P0, PT, R9, R144, PT ;  /* 0x000000900900720c */ /* 0x000fc60003f04070 */
[----:B------:R-:W-:-:S04]  /*6360*/  IMAD.HI.U32 R16, R2, R22, RZ ;  /* 0x0000001602107227 */ /* 0x000fc800078e00ff */
[----:B------:R-:W-:Y:S01]  /*6370*/  @!P6 IMAD.IADD R148, R148, 0x1, -R9 ;  /* 0x000000019494e824 */ /* 0x000fe200078e0a09 */
[C---:B------:R-:W-:Y:S01]  /*6380*/  ISETP.GT.U32.AND P6, PT, R9.reuse, R146, PT ;  /* 0x000000920900720c */ /* 0x040fe20003fc4070 */
[----:B------:R-:W-:Y:S02]  /*6390*/  IMAD.MOV R11, RZ, RZ, -R11 ;  /* 0x000000ffff0b7224 */ /* 0x000fe400078e0a0b */
[----:B------:R-:W-:Y:S02]  /*63a0*/  IMAD.MOV R23, RZ, RZ, -R16 ;  /* 0x000000ffff177224 */ /* 0x000fe400078e0a10 */
[----:B------:R-:W-:Y:S01]  /*63b0*/  @!P0 IMAD.IADD R144, R144, 0x1, -R9 ;  /* 0x0000000190908824 */ /* 0x000fe200078e0a09 */
[C---:B------:R-:W-:Y:S01]  /*63c0*/  ISETP.GT.U32.AND P0, PT, R9.reuse, R12, PT ;  /* 0x0000000c0900720c */ /* 0x040fe20003f04070 */
[----:B------:R-:W-:Y:S02]  /*63d0*/  IMAD R16, R9, R11, R20 ;  /* 0x0000000b09107224 */ /* 0x000fe400078e0214 */
[----:B------:R-:W-:-:S04]  /*63e0*/  IMAD.HI.U32 R18, R2, R24, RZ ;  /* 0x0000001802127227 */ /* 0x000fc800078e00ff */
[--C-:B------:R-:W-:Y:S01]  /*63f0*/  @!P6 IMAD.IADD R146, R146, 0x1, -R9.reuse ;  /* 0x000000019292e824 */ /* 0x100fe200078e0a09 */
[C---:B------:R-:W-:Y:S01]  /*6400*/  ISETP.GT.U32.AND P6, PT, R9.reuse, R14, PT ;  /* 0x0000000e0900720c */ /* 0x040fe20003fc4070 */
[----:B------:R-:W-:Y:S02]  /*6410*/  IMAD.MOV R25, RZ, RZ, -R18 ;  /* 0x000000ffff197224 */ /* 0x000fe400078e0a12 */
[C---:B------:R-:W-:Y:S01]  /*6420*/  IMAD R18, R9.reuse, R23, R22 ;  /* 0x0000001709127224 */ /* 0x040fe200078e0216 */
[----:B------:R-:W-:Y:S01]  /*6430*/  IABS R23, R47 ;  /* 0x0000002f00177213 */ /* 0x000fe20000000000 */
[----:B------:R-:W-:Y:S01]  /*6440*/  @!P0 IMAD.IADD R12, R12, 0x1, -R9 ;  /* 0x000000010c0c8824 */ /* 0x000fe200078e0a09 */
[C---:B------:R-:W-:Y:S01]  /*6450*/  ISETP.GT.U32.AND P0, PT, R9.reuse, R16, PT ;  /* 0x000000100900720c */ /* 0x040fe20003f04070 */
[----:B------:R-:W-:Y:S01]  /*6460*/  IMAD R20, R9, R25, R24 ;  /* 0x0000001909147224 */ /* 0x000fe200078e0218 */
[----:B------:R-:W-:Y:S01]  /*6470*/  IABS R24, R45 ;  /* 0x0000002d00187213 */ /* 0x000fe20000000000 */
[----:B------:R-:W-:Y:S01]  /*6480*/  IMAD.HI.U32 R11, R2, R26, RZ ;  /* 0x0000001a020b7227 */ /* 0x000fe200078e00ff */
[----:B------:R-:W-:-:S03]  /*6490*/  LOP3.LUT R25, R3, 0x2, RZ, 0xfc, !PT ;  /* 0x0000000203197812 */ /* 0x000fc600078efcff */
[----:B------:R-:W-:Y:S01]  /*64a0*/  @!P6 IMAD.IADD R14, R14, 0x1, -R9 ;  /* 0x000000010e0ee824 */ /* 0x000fe200078e0a09 */
[----:B------:R-:W-:Y:S01]  /*64b0*/  ISETP.GT.U32.AND P6, PT, R9, R18, PT ;  /* 0x000000120900720c */ /* 0x000fe20003fc4070 */
[----:B------:R-:W-:Y:S01]  /*64c0*/  IMAD.MOV R11, RZ, RZ, -R11 ;  /* 0x000000ffff0b7224 */ /* 0x000fe200078e0a0b */
[----:B------:R-:W-:Y:S01]  /*64d0*/  IABS R32, R25 ;  /* 0x0000001900207213 */ /* 0x000fe20000000000 */
[----:B------:R-:W-:-:S04]  /*64e0*/  IMAD.HI.U32 R3, R2, R24, RZ ;  /* 0x0000001802037227 */ /* 0x000fc800078e00ff */
[----:B------:R-:W-:Y:S01]  /*64f0*/  @!P0 IMAD.IADD R16, R16, 0x1, -R9 ;  /* 0x0000000110108824 */ /* 0x000fe200078e0a09 */
[C---:B------:R-:W-:Y:S01]  /*6500*/  ISETP.GT.U32.AND P0, PT, R9.reuse, R20, PT ;  /* 0x000000140900720c */ /* 0x040fe20003f04070 */
[C---:B------:R-:W-:Y:S02]  /*6510*/  IMAD R22, R9.reuse, R11, R26 ;  /* 0x0000000b09167224 */ /* 0x040fe400078e021a */
[----:B------:R-:W-:Y:S02]  /*6520*/  IMAD.MOV.U32 R26, RZ, RZ, R23 ;  /* 0x000000ffff1a7224 */ /* 0x000fe400078e0017 */
[----:B------:R-:W-:Y:S01]  /*6530*/  @!P6 IMAD.IADD R18, R18, 0x1, -R9 ;  /* 0x000000011212e824 */ /* 0x000fe200078e0a09 */
[C---:B------:R-:W-:Y:S01]  /*6540*/  ISETP.GT.U32.AND P6, PT, R9.reuse, R14, PT ;  /* 0x0000000e0900720c */ /* 0x040fe20003fc4070 */
[----:B------:R-:W-:Y:S01]  /*6550*/  @!P3 IMAD.MOV R156, RZ, RZ, -R156 ;  /* 0x000000ffff9cb224 */ /* 0x000fe200078e0a9c */
[C---:B------:R-:W-:Y:S01]  /*6560*/  ISETP.GT.U32.AND P3, PT, R9.reuse, R146, PT ;  /* 0x000000920900720c */ /* 0x040fe20003f64070 */
[----:B------:R-:W-:Y:S01]  /*6570*/  @!P5 IMAD.MOV R150, RZ, RZ, -R150 ;  /* 0x000000ffff96d224 */ /* 0x000fe200078e0a96 */
[----:B------:R-:W-:Y:S01]  /*6580*/  ISETP.GT.U32.AND P5, PT, R9, R12, PT ;  /* 0x0000000c0900720c */ /* 0x000fe20003fa4070 */
[----:B------:R-:W-:-:S04]  /*6590*/  IMAD.HI.U32 R11, R2, R26, RZ ;  /* 0x0000001a020b7227 */ /* 0x000fc800078e00ff */
[----:B------:R-:W-:Y:S01]  /*65a0*/  @!P0 IMAD.IADD R20, R20, 0x1, -R9 ;  /* 0x0000000114148824 */ /* 0x000fe200078e0a09 */
[----:B------:R-:W-:Y:S01]  /*65b0*/  ISETP.GT.U32.AND P0, PT, R9, R16, PT ;  /* 0x000000100900720c */ /* 0x000fe20003f04070 */
[----:B------:R-:W-:-:S04]  /*65c0*/  IMAD.HI.U32 R23, R2, R28, RZ ;  /* 0x0000001c02177227 */ /* 0x000fc800078e00ff */
[----:B------:R-:W-:Y:S02]  /*65d0*/  IMAD.MOV R3, RZ, RZ, -R3 ;  /* 0x000000ffff037224 */ /* 0x000fe400078e0a03 */
[----:B------:R-:W-:Y:S01]  /*65e0*/  @!P2 IMAD.MOV R148, RZ, RZ, -R148 ;  /* 0x000000ffff94a224 */ /* 0x000fe200078e0a94 */
[C---:B------:R-:W-:Y:S01]  /*65f0*/  ISETP.GT.U32.AND P2, PT, R9.reuse, R20, PT ;  /* 0x000000140900720c */ /* 0x040fe20003f44070 */
[----:B------:R-:W-:Y:S02]  /*6600*/  IMAD.MOV R11, RZ, RZ, -R11 ;  /* 0x000000ffff0b7224 */ /* 0x000fe400078e0a0b */
[----:B------:R-:W-:Y:S02]  /*6610*/  IMAD.MOV R23, RZ, RZ, -R23 ;  /* 0x000000ffff177224 */ /* 0x000fe400078e0a17 */
[----:B------:R-:W-:Y:S02]  /*6620*/  IMAD R24, R9, R3, R24 ;  /* 0x0000000309187224 */ /* 0x000fe400078e0218 */
[----:B------:R-:W-:-:S04]  /*6630*/  IMAD.HI.U32 R3, R2, R30, RZ ;  /* 0x0000001e02037227 */ /* 0x000fc800078e00ff */
[C---:B------:R-:W-:Y:S01]  /*6640*/  IMAD R26, R9.reuse, R11, R26 ;  /* 0x0000000b091a7224 */ /* 0x040fe200078e021a */
[----:B------:R-:W-:Y:S01]  /*6650*/  SHF.R.S32.HI R11, RZ, 0x6, R0 ;  /* 0x00000006ff0b7819 */ /* 0x000fe20000011400 */
[----:B------:R-:W-:Y:S02]  /*6660*/  IMAD R28, R9, R23, R28 ;  /* 0x00000017091c7224 */ /* 0x000fe400078e021c */
[----:B------:R-:W-:Y:S01]  /*6670*/  IMAD.MOV R3, RZ, RZ, -R3 ;  /* 0x000000ffff037224 */ /* 0x000fe200078e0a03 */
[----:B------:R-:W-:Y:S01]  /*6680*/  SGXT R11, R11, 0x1 ;  /* 0x000000010b0b781a */ /* 0x000fe20000000200 */
[----:B------:R-:W-:Y:S01]  /*6690*/  @!P1 IMAD.MOV R144, RZ, RZ, -R144 ;  /* 0x000000ffff909224 */ /* 0x000fe200078e0a90 */
[C---:B------:R-:W-:Y:S01]  /*66a0*/  ISETP.GT.U32.AND P1, PT, R9.reuse, R18, PT ;  /* 0x000000120900720c */ /* 0x040fe20003f24070 */
[--C-:B------:R-:W-:Y:S01]  /*66b0*/  @!P3 IMAD.IADD R146, R146, 0x1, -R9.reuse ;  /* 0x000000019292b824 */ /* 0x100fe200078e0a09 */
[C---:B------:R-:W-:Y:S01]  /*66c0*/  ISETP.GT.U32.AND P3, PT, R9.reuse, R22, PT ;  /* 0x000000160900720c */ /* 0x040fe20003f64070 */
[--C-:B------:R-:W-:Y:S01]  /*66d0*/  @!P5 IMAD.IADD R12, R12, 0x1, -R9.reuse ;  /* 0x000000010c0cd824 */ /* 0x100fe200078e0a09 */
[C---:B------:R-:W-:Y:S01]  /*66e0*/  ISETP.GT.U32.AND P5, PT, R9.reuse, R24, PT ;  /* 0x000000180900720c */ /* 0x040fe20003fa4070 */
[--C-:B------:R-:W-:Y:S01]  /*66f0*/  @!P6 IMAD.IADD R14, R14, 0x1, -R9.reuse ;  /* 0x000000010e0ee824 */ /* 0x100fe200078e0a09 */
[C---:B------:R-:W-:Y:S01]  /*6700*/  ISETP.GT.U32.AND P6, PT, R9.reuse, R26, PT ;  /* 0x0000001a0900720c */ /* 0x040fe20003fc4070 */
[----:B------:R-:W-:Y:S01]  /*6710*/  @!P0 IMAD.IADD R16, R16, 0x1, -R9 ;  /* 0x0000000110108824 */ /* 0x000fe200078e0a09 */
[C---:B------:R-:W-:Y:S01]  /*6720*/  ISETP.GT.U32.AND P0, PT, R9.reuse, R28, PT ;  /* 0x0000001c0900720c */ /* 0x040fe20003f04070 */
[----:B------:R-:W-:Y:S01]  /*6730*/  IMAD R30, R9, R3, R30 ;  /* 0x00000003091e7224 */ /* 0x000fe200078e021e */
[----:B------:R-:W-:Y:S01]  /*6740*/  LOP3.LUT R3, R0, 0x40, RZ, 0xc0, !PT ;  /* 0x0000004000037812 */ /* 0x000fe200078ec0ff */
[----:B------:R-:W-:-:S04]  /*6750*/  IMAD.HI.U32 R2, R2, R32, RZ ;  /* 0x0000002002027227 */ /* 0x000fc800078e00ff */
[--C-:B------:R-:W-:Y:S01]  /*6760*/  @!P2 IMAD.IADD R20, R20, 0x1, -R9.reuse ;  /* 0x000000011414a824 */ /* 0x100fe200078e0a09 */
[----:B------:R-:W-:Y:S01]  /*6770*/  ISETP.GT.U32.AND P2, PT, R9, R30, PT ;  /* 0x0000001e0900720c */ /* 0x000fe20003f44070 */
[----:B------:R-:W-:Y:S02]  /*6780*/  IMAD.MOV R2, RZ, RZ, -R2 ;  /* 0x000000ffff027224 */ /* 0x000fe400078e0a02 */
[--C-:B------:R-:W-:Y:S01]  /*6790*/  @!P1 IMAD.IADD R18, R18, 0x1, -R9.reuse ;  /* 0x0000000112129824 */ /* 0x100fe200078e0a09 */
[----:B------:R-:W-:Y:S01]  /*67a0*/  ISETP.GE.AND P1, PT, R27, RZ, PT ;  /* 0x000000ff1b00720c */ /* 0x000fe20003f26270 */
[----:B------:R-:W-:Y:S02]  /*67b0*/  IMAD R32, R9, R2, R32 ;  /* 0x0000000209207224 */ /* 0x000fe400078e0220 */
[--C-:B------:R-:W-:Y:S01]  /*67c0*/  @!P3 IMAD.IADD R22, R22, 0x1, -R9.reuse ;  /* 0x000000011616b824 */ /* 0x100fe200078e0a09 */
[----:B------:R-:W-:Y:S01]  /*67d0*/  ISETP.GE.AND P3, PT, R29, RZ, PT ;  /* 0x000000ff1d00720c */ /* 0x000fe20003f66270 */
[--C-:B------:R-:W-:Y:S01]  /*67e0*/  @!P5 IMAD.IADD R24, R24, 0x1, -R9.reuse ;  /* 0x000000011818d824 */ /* 0x100fe200078e0a09 */
[----:B------:R-:W-:Y:S01]  /*67f0*/  ISETP.GT.U32.AND P5, PT, R9, R32, PT ;  /* 0x000000200900720c */ /* 0x000fe20003fa4070 */
[--C-:B------:R-:W-:Y:S01]  /*6800*/  @!P6 IMAD.IADD R26, R26, 0x1, -R9.reuse ;  /* 0x000000011a1ae824 */ /* 0x100fe200078e0a09 */
[----:B------:R-:W-:Y:S01]  /*6810*/  ISETP.GE.AND P6, PT, R31, RZ, PT ;  /* 0x000000ff1f00720c */ /* 0x000fe20003fc6270 */
[--C-:B------:R-:W-:Y:S01]  /*6820*/  @!P0 IMAD.IADD R28, R28, 0x1, -R9.reuse ;  /* 0x000000011c1c8824 */ /* 0x100fe200078e0a09 */
[----:B------:R-:W-:Y:S01]  /*6830*/  ISETP.GE.AND P0, PT, R33, RZ, PT ;  /* 0x000000ff2100720c */ /* 0x000fe20003f06270 */
[--C-:B------:R-:W-:Y:S01]  /*6840*/  @!P2 IMAD.IADD R30, R30, 0x1, -R9.reuse ;  /* 0x000000011e1ea824 */ /* 0x100fe200078e0a09 */
[----:B------:R-:W-:Y:S01]  /*6850*/  ISETP.GE.AND P2, PT, R37, RZ, PT ;  /* 0x000000ff2500720c */ /* 0x000fe20003f46270 */
[----:B------:R-:W-:Y:S01]  /*6860*/  @!P1 IMAD.MOV R146, RZ, RZ, -R146 ;  /* 0x000000ffff929224 */ /* 0x000fe200078e0a92 */
[----:B------:R-:W-:Y:S01]  /*6870*/  ISETP.GT.U32.AND P1, PT, R9, R22, PT ;  /* 0x000000160900720c */ /* 0x000fe20003f24070 */
[----:B------:R-:W-:Y:S01]  /*6880*/  @!P4 IMAD.MOV R20, RZ, RZ, -R20 ;  /* 0x000000ffff14c224 */ /* 0x000fe200078e0a14 */
[----:B------:R-:W-:Y:S01]  /*6890*/  ISETP.GE.AND P4, PT, R39, RZ, PT ;  /* 0x000000ff2700720c */ /* 0x000fe20003f86270 */
[----:B------:R-:W-:Y:S01]  /*68a0*/  @!P3 IMAD.MOV R12, RZ, RZ, -R12 ;  /* 0x000000ffff0cb224 */ /* 0x000fe200078e0a0c */
[C---:B------:R-:W-:Y:S01]  /*68b0*/  ISETP.GT.U32.AND P3, PT, R9.reuse, R24, PT ;  /* 0x000000180900720c */ /* 0x040fe20003f64070 */
[--C-:B------:R-:W-:Y:S01]  /*68c0*/  @!P5 IMAD.IADD R32, R32, 0x1, -R9.reuse ;  /* 0x000000012020d824 */ /* 0x100fe200078e0a09 */
[C---:B------:R-:W-:Y:S01]  /*68d0*/  ISETP.GT.U32.AND P5, PT, R9.reuse, R26, PT ;  /* 0x0000001a0900720c */ /* 0x040fe20003fa4070 */
[----:B------:R-:W-:Y:S01]  /*68e0*/  @!P6 IMAD.MOV R14, RZ, RZ, -R14 ;  /* 0x000000ffff0ee224 */ /* 0x000fe200078e0a0e */
[C---:B------:R-:W-:Y:S01]  /*68f0*/  ISETP.GT.U32.AND P6, PT, R9.reuse, R30, PT ;  /* 0x0000001e0900720c */ /* 0x040fe20003fc4070 */
[----:B------:R-:W-:Y:S01]  /*6900*/  @!P0 IMAD.MOV R16, RZ, RZ, -R16 ;  /* 0x000000ffff108224 */ /* 0x000fe200078e0a10 */
[C---:B------:R-:W-:Y:S01]  /*6910*/  ISETP.GT.U32.AND P0, PT, R9.reuse, R28, PT ;  /* 0x0000001c0900720c */ /* 0x040fe20003f04070 */
[----:B------:R-:W-:Y:S01]  /*6920*/  @!P2 IMAD.MOV R18, RZ, RZ, -R18 ;  /* 0x000000ffff12a224 */ /* 0x000fe200078e0a12 */
[----:B------:R-:W-:Y:S01]  /*6930*/  ISETP.GT.U32.AND P2, PT, R9, R32, PT ;  /* 0x000000200900720c */ /* 0x000fe20003f44070 */
[----:B------:R-:W-:Y:S01]  /*6940*/  @!P1 IMAD.IADD R22, R22, 0x1, -R9 ;  /* 0x0000000116169824 */ /* 0x000fe200078e0a09 */
[----:B------:R-:W-:Y:S01]  /*6950*/  ISETP.GE.AND P1, PT, R45, RZ, PT ;  /* 0x000000ff2d00720c */ /* 0x000fe20003f26270 */
[----:B------:R-:W-:-:S02]  /*6960*/  IMAD.SHL.U32 R2, R0, 0x2, RZ ;  /* 0x0000000200027824 */ /* 0x000fc400078e00ff */
[--C-:B------:R-:W-:Y:S01]  /*6970*/  @!P3 IMAD.IADD R24, R24, 0x1, -R9.reuse ;  /* 0x000000011818b824 */ /* 0x100fe200078e0a09 */
[----:B------:R-:W-:Y:S01]  /*6980*/  ISETP.GE.AND P3, PT, R47, RZ, PT ;  /* 0x000000ff2f00720c */ /* 0x000fe20003f66270 */
[--C-:B------:R-:W-:Y:S01]  /*6990*/  @!P5 IMAD.IADD R26, R26, 0x1, -R9.reuse ;  /* 0x000000011a1ad824 */ /* 0x100fe200078e0a09 */
[----:B------:R-:W-:Y:S01]  /*69a0*/  ISETP.GE.AND P5, PT, R49, RZ, PT ;  /* 0x000000ff3100720c */ /* 0x000fe20003fa6270 */
[--C-:B------:R-:W-:Y:S01]  /*69b0*/  @!P6 IMAD.IADD R30, R30, 0x1, -R9.reuse ;  /* 0x000000011e1ee824 */ /* 0x100fe200078e0a09 */
[----:B------:R-:W-:Y:S01]  /*69c0*/  ISETP.GE.AND P6, PT, R25, RZ, PT ;  /* 0x000000ff1900720c */ /* 0x000fe20003fc6270 */
[--C-:B------:R-:W-:Y:S01]  /*69d0*/  @!P0 IMAD.IADD R28, R28, 0x1, -R9.reuse ;  /* 0x000000011c1c8824 */ /* 0x100fe200078e0a09 */
[----:B------:R-:W-:Y:S01]  /*69e0*/  ISETP.GE.AND P0, PT, R51, RZ, PT ;  /* 0x000000ff3300720c */ /* 0x000fe20003f06270 */
[----:B------:R-:W-:Y:S01]  /*69f0*/  @!P2 IMAD.IADD R32, R32, 0x1, -R9 ;  /* 0x000000012020a824 */ /* 0x000fe200078e0a09 */
[----:B------:R-:W-:Y:S01]  /*6a00*/  ISETP.NE.AND P2, PT, R7, RZ, PT ;  /* 0x000000ff0700720c */ /* 0x000fe20003f45270 */
[----:B------:R-:W-:Y:S01]  /*6a10*/  IMAD R37, R6, UR5, RZ ;  /* 0x0000000506257c24 */ /* 0x000fe2000f8e02ff */
[----:B------:R-:W-:Y:S01]  /*6a20*/  LOP3.LUT R7, RZ, R7, RZ, 0x33, !PT ;  /* 0x00000007ff077212 */ /* 0x000fe200078e33ff */
[----:B------:R-:W-:Y:S01]  /*6a30*/  IMAD R0, R53, UR60, RZ ;  /* 0x0000003c35007c24 */ /* 0x000fe2000f8e02ff */
[----:B------:R-:W-:Y:S01]  /*6a40*/  LOP3.LUT R2, R2, 0x7e, RZ, 0xc0, !PT ;  /* 0x0000007e02027812 */ /* 0x000fe200078ec0ff */
[----:B------:R-:W-:Y:S01]  /*6a50*/  IMAD R9, R8, UR5, RZ ;  /* 0x0000000508097c24 */ /* 0x000fe2000f8e02ff */
[C---:B------:R-:W-:Y:S01]  /*6a60*/  SEL R143, R7.reuse, R34, !P2 ;  /* 0x00000022078f7207 */ /* 0x040fe20005000000 */
[----:B------:R-:W-:Y:S01]  /*6a70*/  @!P4 IMAD.MOV R22, RZ, RZ, -R22 ;  /* 0x000000ffff16c224 */ /* 0x000fe200078e0a16 */
[C---:B------:R-:W-:Y:S01]  /*6a80*/  SEL R142, R7.reuse, R142, !P2 ;  /* 0x0000008e078e7207 */ /* 0x040fe20005000000 */
[----:B------:R-:W-:Y:S01]  /*6a90*/  @!P1 IMAD.MOV R24, RZ, RZ, -R24 ;  /* 0x000000ffff189224 */ /* 0x000fe200078e0a18 */
[----:B------:R-:W-:Y:S01]  /*6aa0*/  ULDC UR5, c[0x0][0x240] ;  /* 0x0000900000057ab9 */ /* 0x000fe20000000800 */
[----:B------:R-:W-:Y:S01]  /*6ab0*/  @!P3 IMAD.MOV R26, RZ, RZ, -R26 ;  /* 0x000000ffff1ab224 */ /* 0x000fe200078e0a1a */
[----:B------:R-:W-:Y:S01]  /*6ac0*/  SEL R141, R7, R36, !P2 ;  /* 0x00000024078d7207 */ /* 0x000fe20005000000 */
[----:B------:R-:W-:Y:S01]  /*6ad0*/  @!P5 IMAD.MOV R28, RZ, RZ, -R28 ;  /* 0x000000ffff1cd224 */ /* 0x000fe200078e0a1c */
[----:B------:R-:W-:Y:S01]  /*6ae0*/  LEA R6, P1, R37, UR8, 0x1 ;  /* 0x0000000825067c11 */ /* 0x000fe2000f8208ff */
[----:B------:R-:W-:Y:S01]  /*6af0*/  @!P0 IMAD.MOV R30, RZ, RZ, -R30 ;  /* 0x000000ffff1e8224 */ /* 0x000fe200078e0a1e */
[C---:B------:R-:W-:Y:S01]  /*6b00*/  SEL R140, R7.reuse, R140, !P2 ;  /* 0x0000008c078c7207 */ /* 0x040fe20005000000 */
[----:B------:R-:W-:Y:S01]  /*6b10*/  @!P6 IMAD.MOV R32, RZ, RZ, -R32 ;  /* 0x000000ffff20e224 */ /* 0x000fe200078e0a20 */
[----:B------:R-:W-:Y:S01]  /*6b20*/  SEL R139, R7, R38, !P2 ;  /* 0x00000026078b7207 */ /* 0x000fe20005000000 */
[----:B------:R-:W-:Y:S01]  /*6b30*/  IMAD R3, R3, 0x80, R2 ;  /* 0x0000008003037824 */ /* 0x000fe200078e0202 */
[----:B------:R-:W-:Y:S01]  /*6b40*/  LOP3.LUT R2, R2, 0x90, R11, 0x78, !PT ;  /* 0x0000009002027812 */ /* 0x000fe200078e780b */
[----:B------:R-:W-:Y:S01]  /*6b50*/  IMAD R143, R143, UR5, RZ ;  /* 0x000000058f8f7c24 */ /* 0x000fe2000f8e02ff */
[----:B------:R-:W-:Y:S01]  /*6b60*/  LEA R11, P4, R0, UR10, 0x1 ;  /* 0x0000000a000b7c11 */ /* 0x000fe2000f8808ff */
[----:B------:R-:W-:Y:S01]  /*6b70*/  IMAD R142, R142, UR5, RZ ;  /* 0x000000058e8e7c24 */ /* 0x000fe2000f8e02ff */
[----:B------:R-:W-:Y:S01]  /*6b80*/  SEL R137, R7, R40, !P2 ;  /* 0x0000002807897207 */ /* 0x000fe20005000000 */
[----:B------:R-:W-:Y:S01]  /*6b90*/  IMAD R141, R141, UR5, RZ ;  /* 0x000000058d8d7c24 */ /* 0x000fe2000f8e02ff */
[C---:B------:R-:W-:Y:S01]  /*6ba0*/  SEL R135, R7.reuse, R42, !P2 ;  /* 0x0000002a07877207 */ /* 0x040fe20005000000 */
[----:B------:R-:W-:Y:S01]  /*6bb0*/  IMAD R140, R140, UR5, RZ ;  /* 0x000000058c8c7c24 */ /* 0x000fe2000f8e02ff */
[----:B------:R-:W-:Y:S01]  /*6bc0*/  SEL R133, R7, R44, !P2 ;  /* 0x0000002c07857207 */ /* 0x000fe20005000000 */
        /* <DEDUP_REMOVED lines=49> */
[C---:B------:R-:W-:Y:S01]  /*6ee0*/  SEL R36, R7.reuse, R19, !P2 ;  /* 0x0000001307247207 */ /* 0x040fe20005000000 */
        /* <DEDUP_REMOVED lines=57> */
[----:B------:R-:W-:Y:S01]  /*7280*/  SEL R85, R7, R172, !P2 ;  /* 0x000000ac07557207 */ /* 0x000fe20005000000 */
        /* <DEDUP_REMOVED lines=133> */
[----:B------:R-:W-:Y:S01]  /*7ae0*/  LEA.HI.X.SX32 R7, R37, UR9, 0x1, P1 ;  /* 0x0000000925077c11 */ /* 0x000fe200088f0eff */
[----:B------:R-:W-:Y:S01]  /*7af0*/  IMAD R28, R28, UR5, RZ ;  /* 0x000000051c1c7c24 */ /* 0x000fe2000f8e02ff */
[-C--:B------:R-:W-:Y:S01]  /*7b00*/  LEA R145, P1, R143, R11.reuse, 0x1 ;  /* 0x0000000b8f917211 */ /* 0x080fe200078208ff */
[----:B------:R-:W-:Y:S01]  /*7b10*/  IMAD R30, R30, UR5, RZ ;  /* 0x000000051e1e7c24 */ /* 0x000fe2000f8e02ff */
[-C--:B------:R-:W-:Y:S01]  /*7b20*/  LEA R144, P3, R142, R11.reuse, 0x1 ;  /* 0x0000000b8e907211 */ /* 0x080fe200078608ff */
[----:B------:R-:W-:Y:S01]  /*7b30*/  IMAD R32, R32, UR5, RZ ;  /* 0x0000000520207c24 */ /* 0x000fe2000f8e02ff */
[----:B------:R-:W-:Y:S01]  /*7b40*/  LEA.HI.X.SX32 R0, R0, UR11, 0x1, P4 ;  /* 0x0000000b00007c11 */ /* 0x000fe2000a0f0eff */
[----:B------:R0:W-:Y:S01]  /*7b50*/  STL [R1+0xec8], R145 ;  /* 0x000ec89101007387 */ /* 0x0001e20000100800 */
[-C--:B------:R-:W-:Y:S01]  /*7b60*/  LEA R146, P4, R141, R11.reuse, 0x1 ;  /* 0x0000000b8d927211 */ /* 0x080fe200078808ff */
[----:B-1----:R-:W-:Y:S01]  /*7b70*/  IMAD R37, R102, 0x3f, RZ ;  /* 0x0000003f66257824 */ /* 0x002fe200078e02ff */
[C---:B------:R-:W-:Y:S01]  /*7b80*/  LEA R8, P0, R9.reuse, UR8, 0x1 ;  /* 0x0000000809087c11 */ /* 0x040fe2000f8008ff */
[----:B------:R1:W-:Y:S01]  /*7b90*/  STL [R1+0x6e0], R144 ;  /* 0x0006e09001007387 */ /* 0x0003e20000100800 */
[-C--:B------:R-:W-:Y:S01]  /*7ba0*/  LEA.HI.X.SX32 R142, R142, R0.reuse, 0x1, P3 ;  /* 0x000000008e8e7211 */ /* 0x080fe200018f0eff */
[----:B------:R-:W-:Y:S01]  /*7bb0*/  IMAD R39, R102, 0x3e, RZ ;  /* 0x0000003e66277824 */ /* 0x000fe200078e02ff */
[----:B------:R-:W-:Y:S01]  /*7bc0*/  LEA.HI.X.SX32 R9, R9, UR9, 0x1, P0 ;  /* 0x0000000909097c11 */ /* 0x000fe200080f0eff */
[----:B------:R2:W-:Y:S01]  /*7bd0*/  STL [R1+0x6e8], R146 ;  /* 0x0006e89201007387 */ /* 0x0005e20000100800 */
[----:B------:R-:W-:Y:S01]  /*7be0*/  UIADD3 UR5, UR4, 0x8000, URZ ;  /* 0x0000800004057890 */ /* 0x000fe2000fffe03f */
[-C--:B0-----:R-:W-:Y:S01]  /*7bf0*/  LEA R145, P5, R140, R11.reuse, 0x1 ;  /* 0x0000000b8c917211 */ /* 0x081fe200078a08ff */
[----:B------:R-:W-:Y:S01]  /*7c00*/  UIADD3 UR11, UP0, UR20, 0x80, URZ ;  /* 0x00000080140b7890 */ /* 0x000fe2000ff1e03f */
[----:B------:R-:W-:Y:S01]  /*7c10*/  CS2R R148, SRZ ;  /* 0x0000000000947805 */ /* 0x000fe2000001ff00 */
[----:B------:R-:W-:Y:S01]  /*7c20*/  USHF.R.U32.HI UR5, URZ, 0x4, UR5 ;  /* 0x000000043f057899 */ /* 0x000fe20008011605 */
[CC--:B-1----:R-:W-:Y:S01]  /*7c30*/  LEA R144, P6, R139.reuse, R11.reuse, 0x1 ;  /* 0x0000000b8b907211 */ /* 0x0c2fe200078c08ff */
[----:B------:R0:W-:Y:S01]  /*7c40*/  STL [R1+0x6f0], R145 ;  /* 0x0006f09101007387 */ /* 0x0001e20000100800 */
[----:B------:R-:W-:Y:S01]  /*7c50*/  UMOV UR8, URZ ;  /* 0x0000003f00087c82 */ /* 0x000fe20008000000 */
[----:B------:R-:W-:Y:S01]  /*7c60*/  USGXT.U32 UR22, UR5, 0xe ;  /* 0x0000000e0516789a */ /* 0x000fe20008000000 */
[-C--:B--2---:R-:W-:Y:S01]  /*7c70*/  LEA R146, P0, R138, R11.reuse, 0x1 ;  /* 0x0000000b8a927211 */ /* 0x084fe200078008ff */
[----:B------:R1:W-:Y:S01]  /*7c80*/  STL [R1+0x6f8], R144 ;  /* 0x0006f89001007387 */ /* 0x0003e20000100800 */
[-C--:B------:R-:W-:Y:S01]  /*7c90*/  LEA.HI.X.SX32 R139, R139, R0.reuse, 0x1, P6 ;  /* 0x000000008b8b7211 */ /* 0x080fe200030f0eff */
[----:B------:R-:W-:Y:S01]  /*7ca0*/  USHF.L.U32 UR60, UR60, 0x6, URZ ;  /* 0x000000063c3c7899 */ /* 0x000fe2000800063f */
[----:B------:R-:W-:Y:S01]  /*7cb0*/  CS2R R150, SRZ ;  /* 0x0000000000967805 */ /* 0x000fe2000001ff00 */
[----:B------:R2:W-:Y:S01]  /*7cc0*/  STL [R1+0x700], R146 ;  /* 0x0007009201007387 */ /* 0x0005e20000100800 */
[----:B------:R-:W-:Y:S01]  /*7cd0*/  UIADD3.X UR12, UR8, 0x40000040, URZ, UP0, !UPT ;  /* 0x40000040080c7890 */ /* 0x000fe200087fe43f */
[-C--:B0-----:R-:W-:Y:S01]  /*7ce0*/  LEA.HI.X.SX32 R145, R143, R0.reuse, 0x1, P1 ;  /* 0x000000008f917211 */ /* 0x081fe200008f0eff */
[----:B------:R-:W-:Y:S01]  /*7cf0*/  UIADD3 UR14, UP0, UR22, 0x2, URZ ;  /* 0x00000002160e7890 */ /* 0x000fe2000ff1e03f */
[CC--:B------:R-:W-:Y:S01]  /*7d00*/  LEA R143, P2, R136.reuse, R11.reuse, 0x1 ;  /* 0x0000000b888f7211 */ /* 0x0c0fe200078408ff */
[----:B------:R-:W-:Y:S01]  /*7d10*/  UMOV UR9, URZ ;  /* 0x0000003f00097c82 */ /* 0x000fe20008000000 */
[----:B-1----:R-:W-:Y:S01]  /*7d20*/  LEA R144, P1, R137, R11, 0x1 ;  /* 0x0000000b89907211 */ /* 0x002fe200078208ff */
[----:B------:R-:W-:Y:S01]  /*7d30*/  STL [R1+0xec4], R145 ;  /* 0x000ec49101007387 */ /* 0x000fe20000100800 */
[----:B------:R-:W-:Y:S01]  /*7d40*/  LEA.HI.X.SX32 R136, R136, R0, 0x1, P2 ;  /* 0x0000000088887211 */ /* 0x000fe200010f0eff */
[----:B------:R-:W-:Y:S01]  /*7d50*/  USHF.R.S32.HI UR10, URZ, 0x1f, UR60 ;  /* 0x0000001f3f0a7899 */ /* 0x000fe2000801143c */
[----:B--2---:R-:W-:Y:S01]  /*7d60*/  CS2R R146, SRZ ;  /* 0x0000000000927805 */ /* 0x004fe2000001ff00 */
[----:B------:R0:W-:Y:S01]  /*7d70*/  STL [R1+0x708], R144 ;  /* 0x0007089001007387 */ /* 0x0001e20000100800 */
[----:B------:R-:W-:-:S02]  /*7d80*/  UIADD3.X UR15, UR9, 0x40000040, URZ, UP0, !UPT ;  /* 0x40000040090f7890 */ /* 0x000fc400087fe43f */
[----:B------:R-:W-:Y:S01]  /*7d90*/  USHF.L.U32 UR5, UR60, 0x1, URZ ;  /* 0x000000013c057899 */ /* 0x000fe2000800063f */
[----:B------:R1:W-:Y:S01]  /*7da0*/  STL [R1+0x710], R143 ;  /* 0x0007108f01007387 */ /* 0x0003e20000100800 */
[----:B------:R-:W-:Y:S01]  /*7db0*/  UMOV UR8, UR11 ;  /* 0x0000000b00087c82 */ /* 0x000fe20008000000 */
[----:B------:R-:W-:Y:S01]  /*7dc0*/  UMOV UR9, UR12 ;  /* 0x0000000c00097c82 */ /* 0x000fe20008000000 */
[----:B------:R-:W-:Y:S01]  /*7dd0*/  USHF.L.U64.HI UR60, UR60, 0x1, UR10 ;  /* 0x000000013c3c7899 */ /* 0x000fe2000801020a */
[----:B------:R2:W-:Y:S01]  /*7de0*/  STL [R1+0x6dc], R142 ;  /* 0x0006dc8e01007387 */ /* 0x0005e20000100800 */
[----:B------:R-:W-:Y:S01]  /*7df0*/  UIADD3.64 UR10, UR8, 0x180, URZ ;  /* 0x00000180080a7897 */ /* 0x000fe2000fffe03f */
[-C--:B0-----:R-:W-:Y:S01]  /*7e00*/  LEA R144, P3, R135, R11.reuse, 0x1 ;  /* 0x0000000b87907211 */ /* 0x081fe200078608ff */
[----:B------:R-:W-:Y:S02]  /*7e10*/  UIADD3.64 UR10, UR8, 0x280, URZ ;  /* 0x00000280080a7897 */ /* 0x000fe4000fffe03f */
[----:B------:R-:W-:Y:S01]  /*7e20*/  UIADD3.64 UR18, UR8, 0x200, URZ ;  /* 0x0000020008127897 */ /* 0x000fe2000fffe03f */
[-C--:B-1----:R-:W-:Y:S01]  /*7e30*/  LEA.HI.X.SX32 R143, R141, R0.reuse, 0x1, P4 ;  /* 0x000000008d8f7211 */ /* 0x082fe200020f0eff */
[----:B------:R0:W-:Y:S01]  /*7e40*/  STL [R1+0x718], R144 ;  /* 0x0007189001007387 */ /* 0x0001e20000100800 */
[-C--:B------:R-:W-:Y:S01]  /*7e50*/  LEA.HI.X.SX32 R141, R140, R0.reuse, 0x1, P5 ;  /* 0x000000008c8d7211 */ /* 0x080fe200028f0eff */
[----:B------:R-:W-:Y:S01]  /*7e60*/  UIADD3.64 UR12, UR8, 0x80, URZ ;  /* 0x00000080080c7897 */ /* 0x000fe2000fffe03f */
[-C--:B--2---:R-:W-:Y:S01]  /*7e70*/  LEA R142, P4, R134, R11.reuse, 0x1 ;  /* 0x0000000b868e7211 */ /* 0x084fe200078808ff */
[----:B------:R-:W-:Y:S01]  /*7e80*/  STL [R1+0x6e4], R143 ;  /* 0x0006e48f01007387 */ /* 0x000fe20000100800 */
[C---:B------:R-:W-:Y:S01]  /*7e90*/  LEA R140, P5, R133.reuse, R11, 0x1 ;  /* 0x0000000b858c7211 */ /* 0x040fe200078a08ff */
[----:B------:R-:W-:Y:S01]  /*7ea0*/  UMOV UR10, UR14 ;  /* 0x0000000e000a7c82 */ /* 0x000fe20008000000 */
[----:B------:R-:W-:Y:S01]  /*7eb0*/  UMOV UR11, UR15 ;  /* 0x0000000f000b7c82 */ /* 0x000fe20008000000 */
[----:B------:R1:W-:Y:S01]  /*7ec0*/  STL [R1+0x720], R142 ;  /* 0x0007208e01007387 */ /* 0x0003e20000100800 */
[----:B------:R-:W-:-:S02]  /*7ed0*/  LEA.HI.X.SX32 R133, R133, R0, 0x1, P5 ;  /* 0x0000000085857211 */ /* 0x000fc400028f0eff */
[----:B0-----:R-:W-:Y:S01]  /*7ee0*/  CS2R R144, SRZ ;  /* 0x0000000000907805 */ /* 0x001fe2000001ff00 */
[----:B------:R-:W-:Y:S01]  /*7ef0*/  UIADD3.64 UR16, UR8, 0x100, URZ ;  /* 0x0000010008107897 */ /* 0x000fe2000fffe03f */
[----:B------:R0:W-:Y:S01]  /*7f00*/  STL [R1+0x6ec], R141 ;  /* 0x0006ec8d01007387 */ /* 0x0001e20000100800 */
[----:B------:R-:W-:Y:S02]  /*7f10*/  UIADD3.64 UR24, UR8, 0x300, URZ ;  /* 0x0000030008187897 */ /* 0x000fe4000fffe03f */
[----:B------:R-:W-:Y:S01]  /*7f20*/  UIADD3.64 UR28, UR8, 0x380, URZ ;  /* 0x00000380081c7897 */ /* 0x000fe2000fffe03f */
[----:B------:R2:W-:Y:S01]  /*7f30*/  STL [R1+0x728], R140 ;  /* 0x0007288c01007387 */ /* 0x0005e20000100800 */
[----:B------:R-:W-:Y:S01]  /*7f40*/  UIADD3.64 UR32, UR8, 0x400, URZ ;  /* 0x0000040008207897 */ /* 0x000fe2000fffe03f */
[----:B-1----:R-:W-:Y:S01]  /*7f50*/  CS2R R142, SRZ ;  /* 0x00000000008e7805 */ /* 0x002fe2000001ff00 */
[----:B------:R-:W-:Y:S01]  /*7f60*/  UIADD3.64 UR36, UR8, 0x480, URZ ;  /* 0x0000048008247897 */ /* 0x000fe2000fffe03f */
[----:B------:R1:W-:Y:S01]  /*7f70*/  STL [R1+0x6f4], R139 ;  /* 0x0006f48b01007387 */ /* 0x0003e20000100800 */
[----:B------:R-:W-:Y:S01]  /*7f80*/  UIADD3.64 UR40, UR8, 0x500, URZ ;  /* 0x0000050008287897 */ /* 0x000fe2000fffe03f */
[----:B0-----:R-:W-:Y:S01]  /*7f90*/  LEA R141, P6, R132, R11, 0x1 ;  /* 0x0000000b848d7211 */ /* 0x001fe200078c08ff */
[----:B------:R-:W-:-:S02]  /*7fa0*/  UIADD3.64 UR44, UR8, 0x580, URZ ;  /* 0x00000580082c7897 */ /* 0x000fc4000fffe03f */
[----:B------:R-:W-:Y:S01]  /*7fb0*/  UIADD3.64 UR48, UR8, 0x600, URZ ;  /* 0x0000060008307897 */ /* 0x000fe2000fffe03f */
[-C--:B--2---:R-:W-:Y:S01]  /*7fc0*/  LEA.HI.X.SX32 R140, R138, R0.reuse, 0x1, P0 ;  /* 0x000000008a8c7211 */ /* 0x084fe200000f0eff */
[----:B------:R-:W-:Y:S01]  /*7fd0*/  STL [R1+0x730], R141 ;  /* 0x0007308d01007387 */ /* 0x000fe20000100800 */
[-C--:B------:R-:W-:Y:S01]  /*7fe0*/  LEA.HI.X.SX32 R138, R137, R0.reuse, 0x1, P1 ;  /* 0x00000000898a7211 */ /* 0x080fe200008f0eff */
[----:B------:R-:W-:Y:S01]  /*7ff0*/  UIADD3.64 UR52, UR8, 0x680, URZ ;  /* 0x0000068008347897 */ /* 0x000fe2000fffe03f */
[-C--:B-1----:R-:W-:Y:S01]  /*8000*/  LEA R139, P0, R131, R11.reuse, 0x1 ;  /* 0x0000000b838b7211 */ /* 0x082fe200078008ff */
[----:B------:R0:W-:Y:S01]  /*8010*/  STL [R1+0x6fc], R140 ;  /* 0x0006fc8c01007387 */ /* 0x0001e20000100800 */
[C---:B------:R-:W-:Y:S01]  /*8020*/  LEA R137, P1, R130.reuse, R11, 0x1 ;  /* 0x0000000b82897211 */ /* 0x040fe200078208ff */
[----:B------:R-:W-:Y:S02]  /*8030*/  UIADD3.64 UR56, UR8, 0x700, URZ ;  /* 0x0000070008387897 */ /* 0x000fe4000fffe03f */
[----:B------:R-:W-:Y:S01]  /*8040*/  STL [R1+0x738], R139 ;  /* 0x0007388b01007387 */ /* 0x000fe20000100800 */
[----:B------:R-:W-:Y:S01]  /*8050*/  LEA.HI.X.SX32 R130, R130, R0, 0x1, P1 ;  /* 0x0000000082827211 */ /* 0x000fe200008f0eff */
[----:B------:R-:W-:-:S02]  /*8060*/  UIADD3.64 UR14, UR10, 0x2, URZ ;  /* 0x000000020a0e7897 */ /* 0x000fc4000fffe03f */
[----:B------:R1:W-:Y:S01]  /*8070*/  STL [R1+0x704], R138 ;  /* 0x0007048a01007387 */ /* 0x0003e20000100800 */
[----:B------:R-:W-:Y:S01]  /*8080*/  UIADD3.64 UR18, UR10, 0x4, URZ ;  /* 0x000000040a127897 */ /* 0x000fe2000fffe03f */
[----:B0-----:R-:W-:Y:S02]  /*8090*/  CS2R R140, SRZ ;  /* 0x00000000008c7805 */ /* 0x001fe4000001ff00 */
[----:B------:R0:W-:Y:S04]  /*80a0*/  STL [R1+0x740], R137 ;  /* 0x0007408901007387 */ /* 0x0001e80000100800 */
[----:B------:R2:W-:Y:S01]  /*80b0*/  STL [R1+0x70c], R136 ;  /* 0x00070c8801007387 */ /* 0x0005e20000100800 */
[----:B-1----:R-:W-:Y:S02]  /*80c0*/  LEA R138, P2, R129, R11, 0x1 ;  /* 0x0000000b818a7211 */ /* 0x002fe400078408ff */
[----:B0-----:R-:W-:-:S03]  /*80d0*/  LEA.HI.X.SX32 R137, R135, R0, 0x1, P3 ;  /* 0x0000000087897211 */ /* 0x001fc600018f0eff */
[----:B------:R0:W-:Y:S01]  /*80e0*/  STL [R1+0x748], R138 ;  /* 0x0007488a01007387 */ /* 0x0001e20000100800 */
[----:B------:R-:W-:Y:S02]  /*80f0*/  LEA.HI.X.SX32 R135, R134, R0, 0x1, P4 ;  /* 0x0000000086877211 */ /* 0x000fe400020f0eff */
[-C--:B--2---:R-:W-:Y:S01]  /*8100*/  LEA R136, P3, R128, R11.reuse, 0x1 ;  /* 0x0000000b80887211 */ /* 0x084fe200078608ff */
[----:B------:R-:W-:Y:S01]  /*8110*/  STL [R1+0x714], R137 ;  /* 0x0007148901007387 */ /* 0x000fe20000100800 */
[----:B------:R-:W-:-:S03]  /*8120*/  LEA R134, P4, R127, R11, 0x1 ;  /* 0x0000000b7f867211 */ /* 0x000fc600078808ff */
[----:B------:R1:W-:Y:S01]  /*8130*/  STL [R1+0x750], R136 ;  /* 0x0007508801007387 */ /* 0x0003e20000100800 */
[----:B------:R-:W-:Y:S02]  /*8140*/  LEA.HI.X.SX32 R127, R127, R0, 0x1, P4 ;  /* 0x000000007f7f7211 */ /* 0x000fe400020f0eff */
[----:B0-----:R-:W-:Y:S01]  /*8150*/  CS2R R138, SRZ ;  /* 0x00000000008a7805 */ /* 0x001fe2000001ff00 */
[----:B------:R0:W-:Y:S04]  /*8160*/  STL [R1+0x71c], R135 ;  /* 0x00071c8701007387 */ /* 0x0001e80000100800 */
[----:B------:R2:W-:Y:S01]  /*8170*/  STL [R1+0x758], R134 ;  /* 0x0007588601007387 */ /* 0x0005e20000100800 */
[----:B-1----:R-:W-:-:S03]  /*8180*/  CS2R R136, SRZ ;  /* 0x0000000000887805 */ /* 0x002fc6000001ff00 */
[----:B------:R1:W-:Y:S01]  /*8190*/  STL [R1+0x724], R133 ;  /* 0x0007248501007387 */ /* 0x0003e20000100800 */
[----:B0-----:R-:W-:Y:S02]  /*81a0*/  LEA R135, P5, R126, R11, 0x1 ;  /* 0x0000000b7e877211 */ /* 0x001fe400078a08ff */
[----:B--2---:R-:W-:-:S03]  /*81b0*/  LEA.HI.X.SX32 R134, R132, R0, 0x1, P6 ;  /* 0x0000000084867211 */ /* 0x004fc600030f0eff */
[----:B------:R-:W-:Y:S01]  /*81c0*/  STL [R1+0x760], R135 ;  /* 0x0007608701007387 */ /* 0x000fe20000100800 */
[----:B------:R-:W-:Y:S02]  /*81d0*/  LEA.HI.X.SX32 R132, R131, R0, 0x1, P0 ;  /* 0x0000000083847211 */ /* 0x000fe400000f0eff */
[-C--:B-1----:R-:W-:Y:S01]  /*81e0*/  LEA R133, P6, R125, R11.reuse, 0x1 ;  /* 0x0000000b7d857211 */ /* 0x082fe200078c08ff */
[----:B------:R0:W-:Y:S01]  /*81f0*/  STL [R1+0x72c], R134 ;  /* 0x00072c8601007387 */ /* 0x0001e20000100800 */
[----:B------:R-:W-:-:S03]  /*8200*/  LEA R131, P0, R124, R11, 0x1 ;  /* 0x0000000b7c837211 */ /* 0x000fc600078008ff */
[----:B------:R-:W-:Y:S01]  /*8210*/  STL [R1+0x768], R133 ;  /* 0x0007688501007387 */ /* 0x000fe20000100800 */
[----:B------:R-:W-:-:S03]  /*8220*/  LEA.HI.X.SX32 R124, R124, R0, 0x1, P0 ;  /* 0x000000007c7c7211 */ /* 0x000fc600000f0eff */
[----:B------:R1:W-:Y:S01]  /*8230*/  STL [R1+0x734], R132 ;  /* 0x0007348401007387 */ /* 0x0003e20000100800 */
[----:B0-----:R-:W-:-:S03]  /*8240*/  CS2R R134, SRZ ;  /* 0x0000000000867805 */ /* 0x001fc6000001ff00 */
        /* <DEDUP_REMOVED lines=414> */
[----:B------:R-:W-:Y:S01]  /*9c30*/  STL [R1+0xa50], R36 ;  /* 0x000a502401007387 */ /* 0x000fe20000100800 */
[----:B------:R-:W-:Y:S02]  /*9c40*/  LEA.HI.X.SX32 R21, R21, R0, 0x1, P2 ;  /* 0x0000000015157211 */ /* 0x000fe400010f0eff */
[----:B0-----:R-:W-:Y:S01]  /*9c50*/  CS2R R40, SRZ ;  /* 0x0000000000287805 */ /* 0x001fe2000001ff00 */
[----:B------:R0:W-:Y:S04]  /*9c60*/  STL [R1+0xa1c], R35 ;  /* 0x000a1c2301007387 */ /* 0x0001e80000100800 */
[----:B------:R1:W-:Y:S04]  /*9c70*/  STL [R1+0xa58], R34 ;  /* 0x000a582201007387 */ /* 0x0003e80000100800 */
[----:B------:R2:W-:Y:S01]  /*9c80*/  STL [R1+0xa24], R33 ;  /* 0x000a242101007387 */ /* 0x0005e20000100800 */
[----:B0-----:R-:W-:-:S02]  /*9c90*/  LEA R35, P3, R19, R11, 0x1 ;  /* 0x0000000b13237211 */ /* 0x001fc400078608ff */
[----:B-1----:R-:W-:-:S03]  /*9ca0*/  LEA.HI.X.SX32 R34, R31, R0, 0x1, P4 ;  /* 0x000000001f227211 */ /* 0x002fc600020f0eff */
[----:B------:R-:W-:Y:S01]  /*9cb0*/  STL [R1+0xa60], R35 ;  /* 0x000a602301007387 */ /* 0x000fe20000100800 */
[----:B------:R-:W-:Y:S02]  /*9cc0*/  LEA.HI.X.SX32 R31, R29, R0, 0x1, P5 ;  /* 0x000000001d1f7211 */ /* 0x000fe400028f0eff */
[-C--:B--2---:R-:W-:Y:S01]  /*9cd0*/  LEA R33, P4, R17, R11.reuse, 0x1 ;  /* 0x0000000b11217211 */ /* 0x084fe200078808ff */
        /* <DEDUP_REMOVED lines=10> */
[----:B------:R-:W-:Y:S01]  /*9d80*/  STL [R1+0xa78], R31 ;  /* 0x000a781f01007387 */ /* 0x000fe20000100800 */
[----:B------:R-:W-:Y:S02]  /*9d90*/  LEA.HI.X.SX32 R25, R23, R0, 0x1, P1 ;  /* 0x0000000017197211 */ /* 0x000fe400008f0eff */
[-C--:B--2---:R-:W-:Y:S01]  /*9da0*/  LEA R27, P0, R12, R11.reuse, 0x1 ;  /* 0x0000000b0c1b7211 */ /* 0x084fe200078008ff */
[----:B------:R-:W-:Y:S01]  /*9db0*/  STL [R1+0xa44], R29 ;  /* 0x000a441d01007387 */ /* 0x000fe20000100800 */
[----:B------:R-:W-:-:S03]  /*9dc0*/  LEA R23, P1, R14, R11, 0x1 ;  /* 0x0000000b0e177211 */ /* 0x000fc600078208ff */
[----:B------:R-:W-:Y:S01]  /*9dd0*/  STL [R1+0xa80], R27 ;  /* 0x000a801b01007387 */ /* 0x000fe20000100800 */
[----:B------:R-:W-:-:S03]  /*9de0*/  LEA.HI.X.SX32 R14, R14, R0, 0x1, P1 ;  /* 0x000000000e0e7211 */ /* 0x000fc600008f0eff */
[----:B------:R0:W-:Y:S04]  /*9df0*/  STL [R1+0xa4c], R25 ;  /* 0x000a4c1901007387 */ /* 0x0001e80000100800 */
[----:B------:R1:W-:Y:S04]  /*9e00*/  STL [R1+0xa88], R23 ;  /* 0x000a881701007387 */ /* 0x0003e80000100800 */
[----:B------:R2:W-:Y:S01]  /*9e10*/  STL [R1+0xa54], R21 ;  /* 0x000a541501007387 */ /* 0x0005e20000100800 */
[----:B0-----:R-:W-:Y:S02]  /*9e20*/  LEA R25, P2, R16, R11, 0x1 ;  /* 0x0000000b10197211 */ /* 0x001fe400078408ff */
[----:B-1----:R-:W-:-:S03]  /*9e30*/  LEA.HI.X.SX32 R23, R19, R0, 0x1, P3 ;  /* 0x0000000013177211 */ /* 0x002fc600018f0eff */
[----:B------:R-:W-:Y:S01]  /*9e40*/  STL [R1+0xa90], R25 ;  /* 0x000a901901007387 */ /* 0x000fe20000100800 */
[----:B------:R-:W-:Y:S02]  /*9e50*/  LEA.HI.X.SX32 R19, R17, R0, 0x1, P4 ;  /* 0x0000000011137211 */ /* 0x000fe400020f0eff */
[-C--:B--2---:R-:W-:Y:S01]  /*9e60*/  LEA R21, P3, R18, R11.reuse, 0x1 ;  /* 0x0000000b12157211 */ /* 0x084fe200078608ff */
[----:B------:R-:W-:Y:S01]  /*9e70*/  STL [R1+0xa5c], R23 ;  /* 0x000a5c1701007387 */ /* 0x000fe20000100800 */
[----:B------:R-:W-:-:S03]  /*9e80*/  LEA R17, P4, R20, R11, 0x1 ;  /* 0x0000000b14117211 */ /* 0x000fc600078808ff */
[----:B------:R-:W-:Y:S04]  /*9e90*/  STL [R1+0xa98], R21 ;  /* 0x000a981501007387 */ /* 0x000fe80000100800 */
        /* <DEDUP_REMOVED lines=16> */
[----:B------:R0:W-:Y:S01]  /*9fa0*/  STL [R1+0xebc], R13 ;  /* 0x000ebc0d01007387 */ /* 0x0001e20000100800 */
[----:B------:R-:W-:Y:S01]  /*9fb0*/  IMAD R16, R102, 0x3d, RZ ;  /* 0x0000003d66107824 */ /* 0x000fe200078e02ff */
[-C--:B--2---:R-:W-:Y:S02]  /*9fc0*/  LEA R14, P2, R30, R11.reuse, 0x1 ;  /* 0x0000000b1e0e7211 */ /* 0x084fe400078408ff */
[----:B------:R1:W-:Y:S04]  /*9fd0*/  STL [R1+0xa8c], R12 ;  /* 0x000a8c0c01007387 */ /* 0x0003e80000100800 */
[----:B------:R2:W-:Y:S01]  /*9fe0*/  STL [R1+0xec0], R14 ;  /* 0x000ec00e01007387 */ /* 0x0005e20000100800 */
[----:B0-----:R-:W-:Y:S02]  /*9ff0*/  LEA.HI.X.SX32 R13, R18, R0, 0x1, P3 ;  /* 0x00000000120d7211 */ /* 0x001fe400018f0eff */
[----:B-1----:R-:W-:-:S03]  /*a000*/  LEA R12, P3, R32, R11, 0x1 ;  /* 0x0000000b200c7211 */ /* 0x002fc600078608ff */
[----:B------:R0:W-:Y:S01]  /*a010*/  STL [R1+0xa94], R13 ;  /* 0x000a940d01007387 */ /* 0x0001e20000100800 */
[-C--:B------:R-:W-:Y:S02]  /*a020*/  LEA.HI.X.SX32 R11, R20, R0.reuse, 0x1, P4 ;  /* 0x00000000140b7211 */ /* 0x080fe400020f0eff */
[----:B--2---:R-:W-:Y:S01]  /*a030*/  LEA.HI.X.SX32 R14, R28, R0, 0x1, P1 ;  /* 0x000000001c0e7211 */ /* 0x004fe200008f0eff */
[----:B------:R1:W-:Y:S01]  /*a040*/  STL [R1+0xeac], R12 ;  /* 0x000eac0c01007387 */ /* 0x0003e20000100800 */
[----:B------:R-:W-:-:S03]  /*a050*/  CS2R R28, SRZ ;  /* 0x00000000001c7805 */ /* 0x000fc6000001ff00 */
[----:B------:R2:W-:Y:S01]  /*a060*/  STL [R1+0xa9c], R11 ;  /* 0x000a9c0b01007387 */ /* 0x0005e20000100800 */
[-C--:B0-----:R-:W-:Y:S02]  /*a070*/  LEA.HI.X.SX32 R13, R22, R0.reuse, 0x1, P5 ;  /* 0x00000000160d7211 */ /* 0x081fe400028f0eff */
[----:B-1----:R-:W-:-:S03]  /*a080*/  LEA.HI.X.SX32 R12, R24, R0, 0x1, P6 ;  /* 0x00000000180c7211 */ /* 0x002fc600030f0eff */
[----:B------:R-:W-:Y:S01]  /*a090*/  STL [R1+0xe98], R13 ;  /* 0x000e980d01007387 */ /* 0x000fe20000100800 */
[----:B------:R-:W-:Y:S02]  /*a0a0*/  CS2R R24, SRZ ;  /* 0x0000000000187805 */ /* 0x000fe4000001ff00 */
[----:B--2---:R-:W-:Y:S01]  /*a0b0*/  LEA.HI.X.SX32 R11, R26, R0, 0x1, P0 ;  /* 0x000000001a0b7211 */ /* 0x004fe200000f0eff */
[----:B------:R0:W-:Y:S01]  /*a0c0*/  STL [R1+0xe9c], R12 ;  /* 0x000e9c0c01007387 */ /* 0x0001e20000100800 */
[----:B------:R-:W-:-:S03]  /*a0d0*/  CS2R R26, SRZ ;  /* 0x00000000001a7805 */ /* 0x000fc6000001ff00 */
[----:B------:R1:W-:Y:S04]  /*a0e0*/  STL [R1+0xea0], R11 ;  /* 0x000ea00b01007387 */ /* 0x0003e80000100800 */
[----:B------:R2:W-:Y:S01]  /*a0f0*/  STL [R1+0xea4], R14 ;  /* 0x000ea40e01007387 */ /* 0x0005e20000100800 */
[----:B0-----:R-:W-:Y:S01]  /*a100*/  IMAD.WIDE R12, R37, 0x2, R6 ;  /* 0x00000002250c7825 */ /* 0x001fe200078e0206 */
[-C--:B-1----:R-:W-:Y:S02]  /*a110*/  LEA.HI.X.SX32 R11, R30, R0.reuse, 0x1, P2 ;  /* 0x000000001e0b7211 */ /* 0x082fe400010f0eff */
[----:B------:R-:W-:Y:S02]  /*a120*/  CS2R R30, SRZ ;  /* 0x00000000001e7805 */ /* 0x000fe4000001ff00 */
[----:B------:R-:W-:-:S02]  /*a130*/  LEA.HI.X.SX32 R0, R32, R0, 0x1, P3 ;  /* 0x0000000020007211 */ /* 0x000fc400018f0eff */
[----:B------:R-:W-:Y:S01]  /*a140*/  CS2R R32, SRZ ;  /* 0x0000000000207805 */ /* 0x000fe2000001ff00 */
[----:B--2---:R-:W-:Y:S01]  /*a150*/  IMAD.WIDE R14, R37, 0x2, R8 ;  /* 0x00000002250e7825 */ /* 0x004fe200078e0208 */
[----:B------:R-:W-:Y:S01]  /*a160*/  STL [R1+0xea8], R11 ;  /* 0x000ea80b01007387 */ /* 0x000fe20000100800 */
[----:B------:R-:W-:-:S03]  /*a170*/  CS2R R36, SRZ ;  /* 0x0000000000247805 */ /* 0x000fc6000001ff00 */
[----:B------:R-:W-:Y:S04]  /*a180*/  STL [R1+0xaac], R12 ;  /* 0x000aac0c01007387 */ /* 0x000fe80000100800 */
[----:B------:R0:W-:Y:S04]  /*a190*/  STL [R1+0xaa4], R0 ;  /* 0x000aa40001007387 */ /* 0x0001e80000100800 */
[----:B------:R1:W-:Y:S04]  /*a1a0*/  STL [R1+0xaa8], R13 ;  /* 0x000aa80d01007387 */ /* 0x0003e80000100800 */
[----:B------:R-:W-:Y:S01]  /*a1b0*/  STL [R1+0xab4], R14 ;  /* 0x000ab40e01007387 */ /* 0x000fe20000100800 */
[----:B0-----:R-:W-:-:S03]  /*a1c0*/  IMAD R0, R102, 0x3c, RZ ;  /* 0x0000003c66007824 */ /* 0x001fc600078e02ff */
[----:B------:R0:W-:Y:S01]  /*a1d0*/  STL [R1+0xab0], R15 ;  /* 0x000ab00f01007387 */ /* 0x0001e20000100800 */
[----:B-1----:R-:W-:-:S05]  /*a1e0*/  IMAD.WIDE R12, R39, 0x2, R6 ;  /* 0x00000002270c7825 */ /* 0x002fca00078e0206 */
[----:B------:R-:W-:Y:S01]  /*a1f0*/  STL [R1+0xabc], R12 ;  /* 0x000abc0c01007387 */ /* 0x000fe20000100800 */
[----:B0-----:R-:W-:-:S03]  /*a200*/  IMAD.WIDE R14, R39, 0x2, R8 ;  /* 0x00000002270e7825 */ /* 0x001fc600078e0208 */
[----:B------:R0:W-:Y:S01]  /*a210*/  STL [R1+0xab8], R13 ;  /* 0x000ab80d01007387 */ /* 0x0001e20000100800 */
[----:B------:R-:W-:-:S03]  /*a220*/  CS2R R38, SRZ ;  /* 0x0000000000267805 */ /* 0x000fc6000001ff00 */
[----:B------:R-:W-:Y:S04]  /*a230*/  STL [R1+0xac4], R14 ;  /* 0x000ac40e01007387 */ /* 0x000fe80000100800 */
[----:B------:R1:W-:Y:S01]  /*a240*/  STL [R1+0xac0], R15 ;  /* 0x000ac00f01007387 */ /* 0x0003e20000100800 */
[----:B0-----:R-:W-:-:S04]  /*a250*/  IMAD.WIDE R12, R16, 0x2, R6 ;  /* 0x00000002100c7825 */ /* 0x001fc800078e0206 */
[--C-:B------:R-:W-:Y:S01]  /*a260*/  IMAD.WIDE R16, R16, 0x2, R8.reuse ;  /* 0x0000000210107825 */ /* 0x100fe200078e0208 */
[----:B------:R-:W-:Y:S03]  /*a270*/  STL [R1+0xacc], R12 ;  /* 0x000acc0c01007387 */ /* 0x000fe60000100800 */
[C---:B-1----:R-:W-:Y:S01]  /*a280*/  IMAD.WIDE R14, R0.reuse, 0x2, R8 ;  /* 0x00000002000e7825 */ /* 0x042fe200078e0208 */
[----:B------:R0:W-:Y:S04]  /*a290*/  STL [R1+0xac8], R13 ;  /* 0x000ac80d01007387 */ /* 0x0001e80000100800 */
[----:B------:R1:W-:Y:S04]  /*a2a0*/  STL [R1+0xad4], R16 ;  /* 0x000ad41001007387 */ /* 0x0003e80000100800 */
[----:B------:R-:W-:Y:S01]  /*a2b0*/  STL [R1+0xad0], R17 ;  /* 0x000ad01101007387 */ /* 0x000fe20000100800 */
[----:B0-----:R-:W-:-:S04]  /*a2c0*/  IMAD.WIDE R12, R0, 0x2, R6 ;  /* 0x00000002000c7825 */ /* 0x001fc800078e0206 */
[C---:B------:R-:W-:Y:S01]  /*a2d0*/  IMAD R0, R102.reuse, 0x3a, RZ ;  /* 0x0000003a66007824 */ /* 0x040fe200078e02ff */
[----:B------:R-:W-:Y:S01]  /*a2e0*/  STL [R1+0xadc], R12 ;  /* 0x000adc0c01007387 */ /* 0x000fe20000100800 */
[----:B-1----:R-:W-:-:S03]  /*a2f0*/  IMAD R16, R102, 0x3b, RZ ;  /* 0x0000003b66107824 */ /* 0x002fc600078e02ff */
[----:B------:R0:W-:Y:S04]  /*a300*/  STL [R1+0xad8], R13 ;  /* 0x000ad80d01007387 */ /* 0x0001e80000100800 */
        /* <DEDUP_REMOVED lines=178> */
[C---:B------:R-:W-:Y:S01]  /*ae30*/  IMAD.SHL.U32 R0, R102.reuse, 0x20, RZ ;  /* 0x0000002066007824 */ /* 0x040fe200078e00ff */
        /* <DEDUP_REMOVED lines=220> */
[----:B------:R-:W-:Y:S04]  /*bc00*/  STL [R1+0xe74], R16 ;  /* 0x000e741001007387 */ /* 0x000fe80000100800 */
[----:B------:R1:W-:Y:S01]  /*bc10*/  STL [R1+0xe70], R17 ;  /* 0x000e701101007387 */ /* 0x0003e20000100800 */
[----:B0-----:R-:W-:-:S05]  /*bc20*/  IMAD.WIDE R12, R0, 0x2, R6 ;  /* 0x00000002000c7825 */ /* 0x001fca00078e0206 */
[----:B------:R-:W-:Y:S01]  /*bc30*/  STL [R1+0xe7c], R12 ;  /* 0x000e7c0c01007387 */ /* 0x000fe20000100800 */
[----:B-1----:R-:W-:-:S03]  /*bc40*/  IMAD.WIDE R16, R102, 0x2, R6 ;  /* 0x0000000266107825 */ /* 0x002fc600078e0206 */
[----:B------:R0:W-:Y:S04]  /*bc50*/  STL [R1+0xe78], R13 ;  /* 0x000e780d01007387 */ /* 0x0001e80000100800 */
[----:B------:R1:W-:Y:S04]  /*bc60*/  STL [R1+0xe84], R14 ;  /* 0x000e840e01007387 */ /* 0x0003e80000100800 */
[----:B------:R-:W-:Y:S01]  /*bc70*/  STL [R1+0xe80], R15 ;  /* 0x000e800f01007387 */ /* 0x000fe20000100800 */
[----:B0-----:R-:W-:-:S03]  /*bc80*/  IMAD.WIDE R12, R102, 0x2, R8 ;  /* 0x00000002660c7825 */ /* 0x001fc600078e0208 */
[----:B------:R-:W-:Y:S04]  /*bc90*/  STL [R1+0xe8c], R16 ;  /* 0x000e8c1001007387 */ /* 0x000fe80000100800 */
[----:B------:R-:W-:Y:S01]  /*bca0*/  STL [R1+0xe88], R17 ;  /* 0x000e881101007387 */ /* 0x000fe20000100800 */
[----:B-1----:R-:W-:-:S03]  /*bcb0*/  LOP3.LUT R14, R3, 0x20, RZ, 0x3c, !PT ;  /* 0x00000020030e7812 */ /* 0x002fc600078e3cff */
[----:B------:R0:W-:Y:S04]  /*bcc0*/  STL [R1+0xe94], R12 ;  /* 0x000e940c01007387 */ /* 0x0001e80000100800 */
[----:B------:R1:W-:Y:S04]  /*bcd0*/  STL [R1+0xe90], R13 ;  /* 0x000e900d01007387 */ /* 0x0003e80000100800 */
[----:B------:R-:W-:Y:S04]  /*bce0*/  STL [R1+0x400], RZ ;  /* 0x000400ff01007387 */ /* 0x000fe80000100800 */
[----:B------:R-:W-:Y:S01]  /*bcf0*/  STL [R1+0x404], RZ ;  /* 0x000404ff01007387 */ /* 0x000fe20000100800 */
[----:B0-----:R-:W-:Y:S01]  /*bd00*/  IMAD.SHL.U32 R12, R102, 0x40, RZ ;  /* 0x00000040660c7824 */ /* 0x001fe200078e00ff */
[----:B-1----:R-:W-:-:S02]  /*bd10*/  SHF.R.S32.HI R13, RZ, 0x6, R103 ;  /* 0x00000006ff0d7819 */ /* 0x002fc40000011467 */
[----:B------:R-:W-:Y:S01]  /*bd20*/  CS2R R102, SRZ ;  /* 0x0000000000667805 */ /* 0x000fe2000001ff00 */
[----:B------:R-:W-:Y:S01]  /*bd30*/  STL [R1+0x408], RZ ;  /* 0x000408ff01007387 */ /* 0x000fe20000100800 */
[----:B------:R-:W-:-:S03]  /*bd40*/  SHF.R.S32.HI R11, RZ, 0x1f, R12 ;  /* 0x0000001fff0b7819 */ /* 0x000fc6000001140c */
[----:B------:R-:W-:Y:S01]  /*bd50*/  STL [R1+0x40c], RZ ;  /* 0x00040cff01007387 */ /* 0x000fe20000100800 */
[C---:B------:R-:W-:Y:S01]  /*bd60*/  SHF.L.U64.HI R0, R12.reuse, 0x1, R11 ;  /* 0x000000010c007819 */ /* 0x040fe2000001020b */
[----:B------:R-:W-:Y:S02]  /*bd70*/  IMAD.SHL.U32 R12, R12, 0x2, RZ ;  /* 0x000000020c0c7824 */ /* 0x000fe400078e00ff */
[----:B------:R-:W-:Y:S01]  /*bd80*/  STL [R1+0x410], RZ ;  /* 0x000410ff01007387 */ /* 0x000fe20000100800 */
[----:B------:R-:W-:-:S03]  /*bd90*/  LOP3.LUT R11, R3, 0x10, RZ, 0x3c, !PT ;  /* 0x00000010030b7812 */ /* 0x000fc600078e3cff */
[----:B------:R-:W-:Y:S04]  /*bda0*/  STL [R1+0x414], RZ ;  /* 0x000414ff01007387 */ /* 0x000fe80000100800 */
        /* <DEDUP_REMOVED lines=250> */
[----:B------:R-:W-:Y:S04]  /*cd50*/  STL [R1], RZ ;  /* 0x000000ff01007387 */ /* 0x000fe80000100800 */
        /* <DEDUP_REMOVED lines=127> */
[----:B------:R0:W-:Y:S04]  /*d550*/  STL [R1+0xef0], R13 ;  /* 0x000ef00d01007387 */ /* 0x0001e80000100800 */
[----:B------:R1:W-:Y:S04]  /*d560*/  STL [R1+0xf0c], R11 ;  /* 0x000f0c0b01007387 */ /* 0x0003e80000100800 */
[----:B------:R2:W-:Y:S01]  /*d570*/  STL [R1+0xf08], R14 ;  /* 0x000f080e01007387 */ /* 0x0005e20000100800 */
[----:B0-----:R-:W-:-:S02]  /*d580*/  LOP3.LUT R13, R3, 0x30, RZ, 0x3c, !PT ;  /* 0x00000030030d7812 */ /* 0x001fc400078e3cff */
[----:B-1----:R-:W-:-:S03]  /*d590*/  LOP3.LUT R11, R3, 0x40, RZ, 0x3c, !PT ;  /* 0x00000040030b7812 */ /* 0x002fc600078e3cff */
[----:B------:R0:W-:Y:S01]  /*d5a0*/  STL [R1+0xf04], R13 ;  /* 0x000f040d01007387 */ /* 0x0001e20000100800 */
[----:B--2---:R-:W-:-:S03]  /*d5b0*/  LOP3.LUT R14, R3, 0x50, RZ, 0x3c, !PT ;  /* 0x00000050030e7812 */ /* 0x004fc600078e3cff */
[----:B------:R1:W-:Y:S04]  /*d5c0*/  STL [R1+0xf00], R11 ;  /* 0x000f000b01007387 */ /* 0x0003e80000100800 */
[----:B------:R2:W-:Y:S01]  /*d5d0*/  STL [R1+0xefc], R14 ;  /* 0x000efc0e01007387 */ /* 0x0005e20000100800 */
[C---:B0-----:R-:W-:Y:S02]  /*d5e0*/  LOP3.LUT R13, R3.reuse, 0x60, RZ, 0x3c, !PT ;  /* 0x00000060030d7812 */ /* 0x041fe400078e3cff */
[----:B-1----:R-:W-:-:S03]  /*d5f0*/  LOP3.LUT R11, R3, 0x70, RZ, 0x3c, !PT ;  /* 0x00000070030b7812 */ /* 0x002fc600078e3cff */
[----:B------:R0:W-:Y:S01]  /*d600*/  STL [R1+0xef8], R13 ;  /* 0x000ef80d01007387 */ /* 0x0001e20000100800 */
[----:B--2---:R-:W-:-:S03]  /*d610*/  LOP3.LUT R14, R2, 0x20, RZ, 0x3c, !PT ;  /* 0x00000020020e7812 */ /* 0x004fc600078e3cff */
[----:B------:R1:W-:Y:S01]  /*d620*/  STL [R1+0xef4], R11 ;  /* 0x000ef40b01007387 */ /* 0x0003e20000100800 */
[C---:B0-----:R-:W-:Y:S02]  /*d630*/  LOP3.LUT R13, R2.reuse, 0x40, RZ, 0x3c, !PT ;  /* 0x00000040020d7812 */ /* 0x041fe400078e3cff */
[----:B-1----:R-:W-:-:S03]  /*d640*/  LOP3.LUT R11, R2, 0x60, RZ, 0x3c, !PT ;  /* 0x00000060020b7812 */ /* 0x002fc600078e3cff */
[----:B------:R0:W-:Y:S04]  /*d650*/  STL [R1+0xee8], R13 ;  /* 0x000ee80d01007387 */ /* 0x0001e80000100800 */
[----:B------:R0:W-:Y:S02]  /*d660*/  STL [R1+0xee4], R11 ;  /* 0x000ee40b01007387 */ /* 0x0001e40000100800 */
.L_x_1:
[----:B------:R-:W2:Y:S01]  /*d670*/  LDL R15, [R1+0xe90] ;  /* 0x000e9000010f7983 */ /* 0x000ea20000100800 */
[----:B0-----:R-:W0:Y:S03]  /*d680*/  LDC R11, c[0x0][0x230] ;  /* 0x00008c00ff0b7b82 */ /* 0x001e260000000800 */
[----:B------:R-:W2:Y:S04]  /*d690*/  LDL R14, [R1+0xe94] ;  /* 0x000e9400010e7983 */ /* 0x000ea80000100800 */
[----:B------:R-:W-:Y:S04]  /*d6a0*/  STL.64 [R1+0x1198], R150 ;  /* 0x0011989601007387 */ /* 0x000fe80000100a00 */
[----:B------:R-:W-:Y:S04]  /*d6b0*/  STL.64 [R1+0x1190], R148 ;  /* 0x0011909401007387 */ /* 0x000fe80000100a00 */
[----:B------:R-:W-:Y:S04]  /*d6c0*/  STL.64 [R1+0x1188], R146 ;  /* 0x0011889201007387 */ /* 0x000fe80000100a00 */
[----:B------:R1:W-:Y:S04]  /*d6d0*/  STL.64 [R1+0x1180], R144 ;  /* 0x0011809001007387 */ /* 0x0003e80000100a00 */
[----:B-1----:R-:W3:Y:S04]  /*d6e0*/  LDL R144, [R1+0xe68] ;  /* 0x000e680001907983 */ /* 0x002ee80000100800 */
[----:B------:R-:W4:Y:S04]  /*d6f0*/  LDL R145, [R1+0xe6c] ;  /* 0x000e6c0001917983 */ /* 0x000f280000100800 */
        /* <DEDUP_REMOVED lines=11> */
[----:B------:R-:W4:Y:S01]  /*d7b0*/  LDL R137, [R1+0xe8c] ;  /* 0x000e8c0001897983 */ /* 0x000f220000100800 */
[----:B0-----:R-:W-:Y:S01]  /*d7c0*/  IMAD R11, R251, -0x40, R11 ;  /* 0xffffffc0fb0b7824 */ /* 0x001fe200078e020b */
[----:B------:R-:W-:-:S02]  /*d7d0*/  PRMT R175, RZ, 0x7610, R175 ;  /* 0x00007610ffaf7816 */ /* 0x000fc400000000af */
[----:B------:R-:W-:Y:S01]  /*d7e0*/  STL.64 [R1+0x1158], R134 ;  /* 0x0011588601007387 */ /* 0x000fe20000100a00 */
[----:B------:R-:W-:Y:S02]  /*d7f0*/  PRMT R171, RZ, 0x7610, R171 ;  /* 0x00007610ffab7816 */ /* 0x000fe400000000ab */
[C---:B------:R-:W-:Y:S01]  /*d800*/  ISETP.GT.AND P1, PT, R11.reuse, 0x1, PT ;  /* 0x000000010b00780c */ /* 0x040fe20003f24270 */
[----:B------:R-:W-:Y:S01]  /*d810*/  STL.64 [R1+0x1150], R132 ;  /* 0x0011508401007387 */ /* 0x000fe20000100a00 */
[----:B------:R-:W-:Y:S02]  /*d820*/  ISETP.GT.AND P0, PT, R11, RZ, PT ;  /* 0x000000ff0b00720c */ /* 0x000fe40003f04270 */
[----:B------:R-:W-:Y:S01]  /*d830*/  PRMT R172, RZ, 0x7610, R172 ;  /* 0x00007610ffac7816 */ /* 0x000fe200000000ac */
[----:B------:R-:W-:Y:S01]  /*d840*/  STL.64 [R1+0x1148], R130 ;  /* 0x0011488201007387 */ /* 0x000fe20000100a00 */
[----:B------:R-:W-:Y:S02]  /*d850*/  PRMT R176, RZ, 0x7610, R176 ;  /* 0x00007610ffb07816 */ /* 0x000fe400000000b0 */
[----:B------:R-:W-:Y:S01]  /*d860*/  PRMT R167, RZ, 0x7610, R167 ;  /* 0x00007610ffa77816 */ /* 0x000fe200000000a7 */
[----:B------:R-:W-:Y:S01]  /*d870*/  STL.64 [R1+0x1140], R128 ;  /* 0x0011408001007387 */ /* 0x000fe20000100a00 */
[----:B------:R-:W-:-:S02]  /*d880*/  PRMT R168, RZ, 0x7610, R168 ;  /* 0x00007610ffa87816 */ /* 0x000fc400000000a8 */
[----:B------:R-:W-:Y:S01]  /*d890*/  PRMT R173, RZ, 0x7610, R173 ;  /* 0x00007610ffad7816 */ /* 0x000fe200000000ad */
[----:B------:R-:W-:Y:S01]  /*d8a0*/  STL.64 [R1+0x1138], R126 ;  /* 0x0011387e01007387 */ /* 0x000fe20000100a00 */
[----:B------:R-:W-:Y:S02]  /*d8b0*/  PRMT R174, RZ, 0x7610, R174 ;  /* 0x00007610ffae7816 */ /* 0x000fe400000000ae */
        /* <DEDUP_REMOVED lines=21> */
[----:B-----5:R-:W-:Y:S01]  /*da10*/  PRMT R237, RZ, 0x7610, R237 ;  /* 0x00007610ffed7816 */ /* 0x020fe200000000ed */
        /* <DEDUP_REMOVED lines=102> */
[----:B------:R0:W-:Y:S01]  /*e080*/  STL.64 [R1+0xfe8], R42 ;  /* 0x000fe82a01007387 */ /* 0x0001e20000100a00 */
        /* <DEDUP_REMOVED lines=23> */
[----:B------:R1:W-:Y:S01]  /*e200*/  STL.64 [R1+0xfa8], R26 ;  /* 0x000fa81a01007387 */ /* 0x0003e20000100a00 */
[----:B------:R-:W-:-:S02]  /*e210*/  PRMT R178, RZ, 0x7610, R178 ;  /* 0x00007610ffb27816 */ /* 0x000fc400000000b2 */
[----:B------:R-:W-:Y:S01]  /*e220*/  PRMT R177, RZ, 0x7610, R177 ;  /* 0x00007610ffb17816 */ /* 0x000fe200000000b1 */
[----:B------:R-:W-:Y:S01]  /*e230*/  STL.64 [R1+0xfa0], R24 ;  /* 0x000fa01801007387 */ /* 0x000fe20000100a00 */
[----:B------:R-:W-:Y:S02]  /*e240*/  MOV R151, UR49 ;  /* 0x0000003100977c02 */ /* 0x000fe40008000f00 */
[----:B------:R-:W-:Y:S01]  /*e250*/  MOV R150, UR48 ;  /* 0x0000003000967c02 */ /* 0x000fe20008000f00 */
[----:B------:R3:W-:Y:S01]  /*e260*/  STL [R1+0xf18], R10 ;  /* 0x000f180a01007387 */ /* 0x0007e20000100800 */
[----:B------:R-:W-:Y:S02]  /*e270*/  MOV R149, UR53 ;  /* 0x0000003500957c02 */ /* 0x000fe40008000f00 */
[----:B------:R-:W-:Y:S01]  /*e280*/  MOV R148, UR52 ;  /* 0x0000003400947c02 */ /* 0x000fe20008000f00 */
[----:B------:R4:W-:Y:S01]  /*e290*/  STL [R1+0xf14], R5 ;  /* 0x000f140501007387 */ /* 0x0009e20000100800 */
[----:B------:R-:W-:-:S02]  /*e2a0*/  MOV R147, UR57 ;  /* 0x0000003900937c02 */ /* 0x000fc40008000f00 */
[----:B------:R-:W-:Y:S01]  /*e2b0*/  MOV R146, UR56 ;  /* 0x0000003800927c02 */ /* 0x000fe20008000f00 */
[----:B------:R4:W-:Y:S04]  /*e2c0*/  STL [R1+0xf10], R4 ;  /* 0x000f100401007387 */ /* 0x0009e80000100800 */
[----:B0-----:R-:W4:Y:S04]  /*e2d0*/  LDL R43, [R1+0xe60] ;  /* 0x000e6000012b7983 */ /* 0x001f280000100800 */
[----:B------:R-:W4:Y:S04]  /*e2e0*/  LDL R42, [R1+0xe64] ;  /* 0x000e6400012a7983 */ /* 0x000f280000100800 */
[----:B-1----:R-:W4:Y:S04]  /*e2f0*/  LDL R27, [R1+0xe5c] ;  /* 0x000e5c00011b7983 */ /* 0x002f280000100800 */
[----:B------:R-:W4:Y:S04]  /*e300*/  LDL R37, [R1+0xe58] ;  /* 0x000e580001257983 */ /* 0x000f280000100800 */
[----:B------:R-:W4:Y:S04]  /*e310*/  LDL R40, [R1+0xe50] ;  /* 0x000e500001287983 */ /* 0x000f280000100800 */
[----:B------:R-:W4:Y:S04]  /*e320*/  LDL R38, [R1+0xe54] ;  /* 0x000e540001267983 */ /* 0x000f280000100800 */
[----:B------:R-:W4:Y:S04]  /*e330*/  LDL R32, [R1+0xe48] ;  /* 0x000e480001207983 */ /* 0x000f280000100800 */
[----:B------:R-:W4:Y:S04]  /*e340*/  LDL R26, [R1+0xe4c] ;  /* 0x000e4c00011a7983 */ /* 0x000f280000100800 */
[----:B------:R-:W4:Y:S04]  /*e350*/  LDL R47, [R1+0xe40] ;  /* 0x000e4000012f7983 */ /* 0x000f280000100800 */
[----:B------:R-:W4:Y:S04]  /*e360*/  LDL R46, [R1+0xe44] ;  /* 0x000e4400012e7983 */ /* 0x000f280000100800 */
[----:B------:R-:W4:Y:S01]  /*e370*/  LDL R29, [R1+0xe38] ;  /* 0x000e3800011d7983 */ /* 0x000f220000100800 */
[----:B------:R-:W-:-:S03]  /*e380*/  ISETP.GT.AND P2, PT, R11, 0x2, PT ;  /* 0x000000020b00780c */ /* 0x000fc60003f44270 */
[----:B--2---:R3:W2:Y:S01]  /*e390*/  @P1 LDG.E.U16 R175, desc[UR6][R14.64] ;  /* 0x000000060eaf1981 */ /* 0x0046a2000c1e1500 */
[----:B------:R-:W-:-:S03]  /*e3a0*/  PRMT R96, RZ, 0x7610, R96 ;  /* 0x00007610ff607816 */ /* 0x000fc60000000060 */
[----:B------:R-:W2:Y:S04]  /*e3b0*/  @P0 LDG.E.U16 R171, desc[UR6][R8.64] ;  /* 0x0000000608ab0981 */ /* 0x000ea8000c1e1500 */
[----:B------:R-:W2:Y:S01]  /*e3c0*/  @P0 LDG.E.U16 R172, desc[UR6][R6.64] ;  /* 0x0000000606ac0981 */ /* 0x000ea2000c1e1500 */
[----:B---3--:R-:W-:Y:S01]  /*e3d0*/  @P1 IMAD.MOV.U32 R15, RZ, RZ, R136 ;  /* 0x000000ffff0f1224 */ /* 0x008fe200078e0088 */
[----:B------:R-:W-:Y:S02]  /*e3e0*/  PRMT R95, RZ, 0x7610, R95 ;  /* 0x00007610ff5f7816 */ /* 0x000fe4000000005f */
[----:B------:R-:W3:Y:S01]  /*e3f0*/  LDL R10, [R1+0xe3c] ;  /* 0x000e3c00010a7983 */ /* 0x000ee20000100800 */
[----:B----4-:R-:W-:Y:S01]  /*e400*/  @P1 IMAD.MOV.U32 R14, RZ, RZ, R137 ;  /* 0x000000ffff0e1224 */ /* 0x010fe200078e0089 */
[----:B------:R-:W-:-:S02]  /*e410*/  ISETP.GT.AND P0, PT, R11, 0x3, PT ;  /* 0x000000030b00780c */ /* 0x000fc40003f04270 */
[----:B------:R-:W4:Y:S04]  /*e420*/  LDL R45, [R1+0xe30] ;  /* 0x000e3000012d7983 */ /* 0x000f280000100800 */
[----:B------:R0:W2:Y:S01]  /*e430*/  @P1 LDG.E.U16 R176, desc[UR6][R14.64] ;  /* 0x000000060eb01981 */ /* 0x0000a2000c1e1500 */
[----:B------:R-:W-:Y:S02]  /*e440*/  PRMT R48, RZ, 0x7610, R48 ;  /* 0x00007610ff307816 */ /* 0x000fe40000000030 */
[----:B------:R-:W-:Y:S01]  /*e450*/  PRMT R35, RZ, 0x7610, R35 ;  /* 0x00007610ff237816 */ /* 0x000fe20000000023 */
[----:B------:R-:W4:Y:S01]  /*e460*/  LDL R44, [R1+0xe34] ;  /* 0x000e3400012c7983 */ /* 0x000f220000100800 */
[----:B0-----:R-:W-:Y:S02]  /*e470*/  @P2 IMAD.MOV.U32 R14, RZ, RZ, R139 ;  /* 0x000000ffff0e2224 */ /* 0x001fe400078e008b */
[----:B------:R-:W-:-:S05]  /*e480*/  @P2 IMAD.MOV.U32 R15, RZ, RZ, R138 ;  /* 0x000000ffff0f2224 */ /* 0x000fca00078e008a */
[----:B------:R0:W2:Y:S01]  /*e490*/  @P2 LDG.E.U16 R96, desc[UR6][R14.64] ;  /* 0x000000060e602981 */ /* 0x0000a2000c1e1500 */
[----:B------:R-:W-:Y:S01]  /*e4a0*/  ISETP.GT.AND P1, PT, R11, 0x4, PT ;  /* 0x000000040b00780c */ /* 0x000fe20003f24270 */
[----:B0-----:R-:W-:Y:S02]  /*e4b0*/  @P2 IMAD.MOV.U32 R14, RZ, RZ, R141 ;  /* 0x000000ffff0e2224 */ /* 0x001fe400078e008d */
[----:B------:R-:W-:-:S05]  /*e4c0*/  @P2 IMAD.MOV.U32 R15, RZ, RZ, R140 ;  /* 0x000000ffff0f2224 */ /* 0x000fca00078e008c */
[----:B------:R0:W2:Y:S02]  /*e4d0*/  @P2 LDG.E.U16 R95, desc[UR6][R14.64] ;  /* 0x000000060e5f2981 */ /* 0x0000a4000c1e1500 */
[----:B0-----:R-:W-:Y:S02]  /*e4e0*/  @P0 IMAD.MOV.U32 R14, RZ, RZ, R143 ;  /* 0x000000ffff0e0224 */ /* 0x001fe400078e008f */
[----:B------:R-:W-:-:S05]  /*e4f0*/  @P0 IMAD.MOV.U32 R15, RZ, RZ, R142 ;  /* 0x000000ffff0f0224 */ /* 0x000fca00078e008e */
[----:B------:R0:W2:Y:S01]  /*e500*/  @P0 LDG.E.U16 R48, desc[UR6][R14.64] ;  /* 0x000000060e300981 */ /* 0x0000a2000c1e1500 */
[----:B------:R-:W-:Y:S01]  /*e510*/  PRMT R79, RZ, 0x7610, R79 ;  /* 0x00007610ff4f7816 */ /* 0x000fe2000000004f */
[----:B0-----:R-:W-:Y:S02]  /*e520*/  @P0 IMAD.MOV.U32 R14, RZ, RZ, R145 ;  /* 0x000000ffff0e0224 */ /* 0x001fe400078e0091 */
[----:B------:R-:W-:-:S05]  /*e530*/  @P0 IMAD.MOV.U32 R15, RZ, RZ, R144 ;  /* 0x000000ffff0f0224 */ /* 0x000fca00078e0090 */
[----:B------:R0:W2:Y:S02]  /*e540*/  @P0 LDG.E.U16 R35, desc[UR6][R14.64] ;  /* 0x000000060e230981 */ /* 0x0000a4000c1e1500 */
[----:B0-----:R-:W-:Y:S02]  /*e550*/  @P1 IMAD.MOV.U32 R15, RZ, RZ, R43 ;  /* 0x000000ffff0f1224 */ /* 0x001fe400078e002b */
[----:B------:R-:W-:Y:S01]  /*e560*/  @P1 IMAD.MOV.U32 R14, RZ, RZ, R42 ;  /* 0x000000ffff0e1224 */ /* 0x000fe200078e002a */
[----:B------:R-:W-:Y:S01]  /*e570*/  ISETP.GT.AND P2, PT, R11, 0x5, PT ;  /* 0x000000050b00780c */ /* 0x000fe20003f44270 */
[----:B------:R-:W2:Y:S04]  /*e580*/  LDL R43, [R1+0xe20] ;  /* 0x000e2000012b7983 */ /* 0x000ea80000100800 */
[----:B------:R0:W2:Y:S01]  /*e590*/  @P1 LDG.E.U16 R79, desc[UR6][R14.64] ;  /* 0x000000060e4f1981 */ /* 0x0000a2000c1e1500 */
[----:B------:R-:W-:-:S02]  /*e5a0*/  PRMT R78, RZ, 0x7610, R78 ;  /* 0x00007610ff4e7816 */ /* 0x000fc4000000004e */
[----:B------:R-:W-:Y:S01]  /*e5b0*/  ISETP.GT.AND P0, PT, R11, 0x6, PT ;  /* 0x000000060b00780c */ /* 0x000fe20003f04270 */
[----:B------:R-:W2:Y:S01]  /*e5c0*/  LDL R42, [R1+0xe24] ;  /* 0x000e2400012a7983 */ /* 0x000ea20000100800 */
[----:B0-----:R-:W-:-:S03]  /*e5d0*/  @P1 IMAD.MOV.U32 R14, RZ, RZ, R27 ;  /* 0x000000ffff0e1224 */ /* 0x001fc600078e001b */
[----:B------:R-:W2:Y:S01]  /*e5e0*/  LDL R27, [R1+0xe2c] ;  /* 0x000e2c00011b7983 */ /* 0x000ea20000100800 */
[----:B------:R-:W-:-:S03]  /*e5f0*/  @P1 IMAD.MOV.U32 R15, RZ, RZ, R37 ;  /* 0x000000ffff0f1224 */ /* 0x000fc600078e0025 */
[----:B------:R-:W2:Y:S01]  /*e600*/  LDL R37, [R1+0xe28] ;  /* 0x000e280001257983 */ /* 0x000ea20000100800 */
[----:B------:R-:W-:-:S03]  /*e610*/  PRMT R69, RZ, 0x7610, R69 ;  /* 0x00007610ff457816 */ /* 0x000fc60000000045 */
[----:B------:R0:W2:Y:S01]  /*e620*/  @P1 LDG.E.U16 R78, desc[UR6][R14.64] ;  /* 0x000000060e4e1981 */ /* 0x0000a2000c1e1500 */
[----:B------:R-:W-:Y:S01]  /*e630*/  PRMT R68, RZ, 0x7610, R68 ;  /* 0x00007610ff447816 */ /* 0x000fe20000000044 */
[----:B0-----:R-:W-:Y:S02]  /*e640*/  @P2 IMAD.MOV.U32 R14, RZ, RZ, R38 ;  /* 0x000000ffff0e2224 */ /* 0x001fe400078e0026 */
[----:B------:R-:W-:Y:S01]  /*e650*/  @P2 IMAD.MOV.U32 R15, RZ, RZ, R40 ;  /* 0x000000ffff0f2224 */ /* 0x000fe200078e0028 */
[----:B------:R-:W-:Y:S01]  /*e660*/  PRMT R58, RZ, 0x7610, R58 ;  /* 0x00007610ff3a7816 */ /* 0x000fe2000000003a */
[----:B------:R-:W2:Y:S04]  /*e670*/  LDL R40, [R1+0xe10] ;  /* 0x000e100001287983 */ /* 0x000ea80000100800 */
[----:B------:R0:W2:Y:S04]  /*e680*/  @P2 LDG.E.U16 R69, desc[UR6][R14.64] ;  /* 0x000000060e452981 */ /* 0x0000a8000c1e1500 */
[----:B------:R-:W2:Y:S01]  /*e690*/  LDL R38, [R1+0xe14] ;  /* 0x000e140001267983 */ /* 0x000ea20000100800 */
[----:B0-----:R-:W-:-:S02]  /*e6a0*/  @P2 IMAD.MOV.U32 R14, RZ, RZ, R26 ;  /* 0x000000ffff0e2224 */ /* 0x001fc400078e001a */
[----:B------:R-:W-:Y:S01]  /*e6b0*/  @P2 IMAD.MOV.U32 R15, RZ, RZ, R32 ;  /* 0x000000ffff0f2224 */ /* 0x000fe200078e0020 */
[----:B------:R-:W2:Y:S04]  /*e6c0*/  LDL R26, [R1+0xe1c] ;  /* 0x000e1c00011a7983 */ /* 0x000ea80000100800 */
[----:B------:R-:W2:Y:S04]  /*e6d0*/  LDL R32, [R1+0xe18] ;  /* 0x000e180001207983 */ /* 0x000ea80000100800 */
[----:B------:R0:W2:Y:S02]  /*e6e0*/  @P2 LDG.E.U16 R68, desc[UR6][R14.64] ;  /* 0x000000060e442981 */ /* 0x0000a4000c1e1500 */
[----:B0-----:R-:W-:-:S02]  /*e6f0*/  @P0 IMAD.MOV.U32 R14, RZ, RZ, R46 ;  /* 0x000000ffff0e0224 */ /* 0x001fc400078e002e */
[----:B------:R-:W-:Y:S01]  /*e700*/  @P0 IMAD.MOV.U32 R15, RZ, RZ, R47 ;  /* 0x000000ffff0f0224 */ /* 0x000fe200078e002f */
[----:B------:R-:W-:Y:S01]  /*e710*/  ISETP.GT.AND P1, PT, R11, 0x7, PT ;  /* 0x000000070b00780c */ /* 0x000fe20003f24270 */
[----:B------:R-:W2:Y:S04]  /*e720*/  LDL R47, [R1+0xe00] ;  /* 0x000e0000012f7983 */ /* 0x000ea80000100800 */
[----:B------:R0:W2:Y:S01]  /*e730*/  @P0 LDG.E.U16 R58, desc[UR6][R14.64] ;  /* 0x000000060e3a0981 */ /* 0x0000a2000c1e1500 */
[----:B------:R-:W-:Y:S02]  /*e740*/  PRMT R57, RZ, 0x7610, R57 ;  /* 0x00007610ff397816 */ /* 0x000fe40000000039 */
[----:B------:R-:W-:Y:S01]  /*e750*/  PRMT R41, RZ, 0x7610, R41 ;  /* 0x00007610ff297816 */ /* 0x000fe20000000029 */
[----:B------:R-:W2:Y:S01]  /*e760*/  LDL R46, [R1+0xe04] ;  /* 0x000e0400012e7983 */ /* 0x000ea20000100800 */
[----:B0-----:R-:W-:-:S03]  /*e770*/  @P0 IMAD.MOV.U32 R15, RZ, RZ, R29 ;  /* 0x000000ffff0f0224 */ /* 0x001fc600078e001d */
[----:B------:R-:W2:Y:S01]  /*e780*/  LDL R29, [R1+0xe08] ;  /* 0x000e0800011d7983 */ /* 0x000ea20000100800 */
[----:B---3--:R-:W-:-:S03]  /*e790*/  @P0 IMAD.MOV.U32 R14, RZ, RZ, R10 ;  /* 0x000000ffff0e0224 */ /* 0x008fc600078e000a */
[----:B------:R-:W3:Y:S04]  /*e7a0*/  LDL R10, [R1+0xe0c] ;  /* 0x000e0c00010a7983 */ /* 0x000ee80000100800 */
[----:B------:R4:W3:Y:S02]  /*e7b0*/  @P0 LDG.E.U16 R57, desc[UR6][R14.64] ;  /* 0x000000060e390981 */ /* 0x0008e4000c1e1500 */
[----:B----4-:R-:W-:Y:S02]  /*e7c0*/  @P1 IMAD.MOV.U32 R14, RZ, RZ, R44 ;  /* 0x000000ffff0e1224 */ /* 0x010fe400078e002c */
[----:B------:R-:W-:Y:S01]  /*e7d0*/  @P1 IMAD.MOV.U32 R15, RZ, RZ, R45 ;  /* 0x000000ffff0f1224 */ /* 0x000fe200078e002d */
[----:B------:R-:W-:Y:S01]  /*e7e0*/  ISETP.GT.AND P2, PT, R11, 0x8, PT ;  /* 0x000000080b00780c */ /* 0x000fe20003f44270 */
[----:B------:R-:W4:Y:S04]  /*e7f0*/  LDL R45, [R1+0xdf0] ;  /* 0x000df000012d7983 */ /* 0x000f280000100800 */
[----:B------:R2:W4:Y:S01]  /*e800*/  @P1 LDG.E.U16 R41, desc[UR6][R14.64] ;  /* 0x000000060e291981 */ /* 0x000522000c1e1500 */
[----:B------:R-:W-:-:S02]  /*e810*/  PRMT R39, RZ, 0x7610, R39 ;  /* 0x00007610ff277816 */ /* 0x000fc40000000027 */
[----:B------:R-:W-:Y:S01]  /*e820*/  ISETP.GT.AND P0, PT, R11, 0x9, PT ;  /* 0x000000090b00780c */ /* 0x000fe20003f04270 */
[----:B------:R-:W4:Y:S01]  /*e830*/  LDL R44, [R1+0xdf4] ;  /* 0x000df400012c7983 */ /* 0x000f220000100800 */
[----:B--2---:R-:W-:-:S03]  /*e840*/  @P1 IMAD.MOV.U32 R14, RZ, RZ, R27 ;  /* 0x000000ffff0e1224 */ /* 0x004fc600078e001b */
[----:B------:R-:W2:Y:S01]  /*e850*/  LDL R27, [R1+0xdfc] ;  /* 0x000dfc00011b7983 */ /* 0x000ea20000100800 */
[----:B------:R-:W-:-:S03]  /*e860*/  @P1 IMAD.MOV.U32 R15, RZ, RZ, R37 ;  /* 0x000000ffff0f1224 */ /* 0x000fc600078e0025 */
[----:B------:R-:W4:Y:S04]  /*e870*/  LDL R37, [R1+0xdf8] ;  /* 0x000df80001257983 */ /* 0x000f280000100800 */
[----:B------:R0:W4:Y:S02]  /*e880*/  @P1 LDG.E.U16 R39, desc[UR6][R14.64] ;  /* 0x000000060e271981 */ /* 0x000124000c1e1500 */
[----:B0-----:R-:W-:Y:S02]  /*e890*/  @P2 IMAD.MOV.U32 R14, RZ, RZ, R42 ;  /* 0x000000ffff0e2224 */ /* 0x001fe400078e002a */
[----:B------:R-:W-:Y:S01]  /*e8a0*/  @P2 IMAD.MOV.U32 R15, RZ, RZ, R43 ;  /* 0x000000ffff0f2224 */ /* 0x000fe200078e002b */
[----:B------:R-:W4:Y:S04]  /*e8b0*/  LDL R42, [R1+0xde4] ;  /* 0x000de400012a7983 */ /* 0x000f280000100800 */
[----:B------:R0:W4:Y:S04]  /*e8c0*/  @P2 LDG.E.U16 R167, desc[UR6][R14.64] ;  /* 0x000000060ea72981 */ /* 0x000128000c1e1500 */
[----:B------:R-:W4:Y:S01]  /*e8d0*/  LDL R43, [R1+0xde0] ;  /* 0x000de000012b7983 */ /* 0x000f220000100800 */
[----:B0-----:R-:W-:-:S03]  /*e8e0*/  @P2 IMAD.MOV.U32 R14, RZ, RZ, R26 ;  /* 0x000000ffff0e2224 */ /* 0x001fc600078e001a */
[----:B------:R-:W4:Y:S01]  /*e8f0*/  LDL R26, [R1+0xdec] ;  /* 0x000dec00011a7983 */ /* 0x000f220000100800 */
[----:B------:R-:W-:-:S03]  /*e900*/  @P2 IMAD.MOV.U32 R15, RZ, RZ, R32 ;  /* 0x000000ffff0f2224 */ /* 0x000fc600078e0020 */
[----:B------:R-:W4:Y:S04]  /*e910*/  LDL R32, [R1+0xde8] ;  /* 0x000de80001207983 */ /* 0x000f280000100800 */
[----:B------:R0:W4:Y:S02]  /*e920*/  @P2 LDG.E.U16 R168, desc[UR6][R14.64] ;  /* 0x000000060ea82981 */ /* 0x000124000c1e1500 */
[----:B0-----:R-:W-:Y:S02]  /*e930*/  @P0 IMAD.MOV.U32 R14, RZ, RZ, R38 ;  /* 0x000000ffff0e0224 */ /* 0x001fe400078e0026 */
[----:B------:R-:W-:Y:S01]  /*e940*/  @P0 IMAD.MOV.U32 R15, RZ, RZ, R40 ;  /* 0x000000ffff0f0224 */ /* 0x000fe200078e0028 */
[----:B------:R-:W-:Y:S01]  /*e950*/  ISETP.GT.AND P1, PT, R11, 0xa, PT ;  /* 0x0000000a0b00780c */ /* 0x000fe20003f24270 */
[----:B------:R-:W4:Y:S04]  /*e960*/  LDL R40, [R1+0xdd0] ;  /* 0x000dd00001287983 */ /* 0x000f280000100800 */
[----:B------:R0:W4:Y:S01]  /*e970*/  @P0 LDG.E.U16 R173, desc[UR6][R14.64] ;  /* 0x000000060ead0981 */ /* 0x000122000c1e1500 */
[----:B------:R-:W-:-:S03]  /*e980*/  PRMT R94, RZ, 0x7610, R94 ;  /* 0x00007610ff5e7816 */ /* 0x000fc6000000005e */
[----:B------:R-:W4:Y:S01]  /*e990*/  LDL R38, [R1+0xdd4] ;  /* 0x000dd40001267983 */ /* 0x000f220000100800 */
[----:B0-----:R-:W-:-:S03]  /*e9a0*/  @P0 IMAD.MOV.U32 R15, RZ, RZ, R29 ;  /* 0x000000ffff0f0224 */ /* 0x001fc600078e001d */
[----:B------:R-:W4:Y:S01]  /*e9b0*/  LDL R29, [R1+0xdd8] ;  /* 0x000dd800011d7983 */ /* 0x000f220000100800 */
[----:B---3--:R-:W-:-:S03]  /*e9c0*/  @P0 IMAD.MOV.U32 R14, RZ, RZ, R10 ;  /* 0x000000ffff0e0224 */ /* 0x008fc600078e000a */
[----:B------:R-:W3:Y:S04]  /*e9d0*/  LDL R10, [R1+0xddc] ;  /* 0x000ddc00010a7983 */ /* 0x000ee80000100800 */
[----:B------:R0:W3:Y:S02]  /*e9e0*/  @P0 LDG.E.U16 R174, desc[UR6][R14.64] ;  /* 0x000000060eae0981 */ /* 0x0000e4000c1e1500 */
[----:B0-----:R-:W-:Y:S02]  /*e9f0*/  @P1 IMAD.MOV.U32 R14, RZ, RZ, R46 ;  /* 0x000000ffff0e1224 */ /* 0x001fe400078e002e */
[----:B------:R-:W-:Y:S01]  /*ea00*/  @P1 IMAD.MOV.U32 R15, RZ, RZ, R47 ;  /* 0x000000ffff0f1224 */ /* 0x000fe200078e002f */
[----:B------:R-:W-:Y:S01]  /*ea10*/  ISETP.GT.AND P2, PT, R11, 0xb, PT ;  /* 0x0000000b0b00780c */ /* 0x000fe20003f44270 */
[----:B------:R-:W3:Y:S04]  /*ea20*/  LDL R47, [R1+0xdc0] ;  /* 0x000dc000012f7983 */ /* 0x000ee80000100800 */
[----:B------:R2:W3:Y:S01]  /*ea30*/  @P1 LDG.E.U16 R94, desc[UR6][R14.64] ;  /* 0x000000060e5e1981 */ /* 0x0004e2000c1e1500 */
[----:B------:R-:W-:-:S02]  /*ea40*/  PRMT R85, RZ, 0x7610, R85 ;  /* 0x00007610ff557816 */ /* 0x000fc40000000055 */
[----:B------:R-:W-:Y:S01]  /*ea50*/  ISETP.GT.AND P0, PT, R11, 0xc, PT ;  /* 0x0000000c0b00780c */ /* 0x000fe20003f04270 */
[----:B------:R-:W3:Y:S01]  /*ea60*/  LDL R46, [R1+0xdc4] ;  /* 0x000dc400012e7983 */ /* 0x000ee20000100800 */
[----:B--2---:R-:W-:-:S03]  /*ea70*/  @P1 IMAD.MOV.U32 R14, RZ, RZ, R27 ;  /* 0x000000ffff0e1224 */ /* 0x004fc600078e001b */
[----:B------:R-:W2:Y:S01]  /*ea80*/  LDL R27, [R1+0xdcc] ;  /* 0x000dcc00011b7983 */ /* 0x000ea20000100800 */
[----:B----4-:R-:W-:-:S03]  /*ea90*/  @P1 IMAD.MOV.U32 R15, RZ, RZ, R37 ;  /* 0x000000ffff0f1224 */ /* 0x010fc600078e0025 */
[----:B------:R-:W4:Y:S01]  /*eaa0*/  LDL R37, [R1+0xdc8] ;  /* 0x000dc80001257983 */ /* 0x000f220000100800 */
[----:B------:R-:W-:-:S03]  /*eab0*/  PRMT R84, RZ, 0x7610, R84 ;  /* 0x00007610ff547816 */ /* 0x000fc60000000054 */
[----:B------:R0:W4:Y:S01]  /*eac0*/  @P1 LDG.E.U16 R85, desc[UR6][R14.64] ;  /* 0x000000060e551981 */ /* 0x000122000c1e1500 */
[----:B------:R-:W-:Y:S01]  /*ead0*/  PRMT R5, RZ, 0x7610, R5 ;  /* 0x00007610ff057816 */ /* 0x000fe20000000005 */
[----:B0-----:R-:W-:Y:S02]  /*eae0*/  @P2 IMAD.MOV.U32 R14, RZ, RZ, R44 ;  /* 0x000000ffff0e2224 */ /* 0x001fe400078e002c */
[----:B------:R-:W-:Y:S01]  /*eaf0*/  @P2 IMAD.MOV.U32 R15, RZ, RZ, R45 ;  /* 0x000000ffff0f2224 */ /* 0x000fe200078e002d */
[----:B------:R-:W-:Y:S01]  /*eb00*/  PRMT R77, RZ, 0x7610, R77 ;  /* 0x00007610ff4d7816 */ /* 0x000fe2000000004d */
        /* <DEDUP_REMOVED lines=18> */
[----:B------:R-:W3:Y:S01]  /*ec30*/  LDL R10, [R1+0xdac] ;  /* 0x000dac00010a7983 */ /* 0x000ee20000100800 */
[----:B------:R-:W-:-:S03]  /*ec40*/  PRMT R67, RZ, 0x7610, R67 ;  /* 0x00007610ff437816 */ /* 0x000fc60000000043 */
[----:B------:R0:W3:Y:S02]  /*ec50*/  @P0 LDG.E.U16 R76, desc[UR6][R14.64] ;  /* 0x000000060e4c0981 */ /* 0x0000e4000c1e1500 */
[----:B0-----:R-:W-:Y:S02]  /*ec60*/  @P1 IMAD.MOV.U32 R14, RZ, RZ, R38 ;  /* 0x000000ffff0e1224 */ /* 0x001fe400078e0026 */
[----:B------:R-:W-:Y:S01]  /*ec70*/  @P1 IMAD.MOV.U32 R15, RZ, RZ, R40 ;  /* 0x000000ffff0f1224 */ /* 0x000fe200078e0028 */
[----:B------:R-:W3:Y:S04]  /*ec80*/  LDL R38, [R1+0xd9c] ;  /* 0x000d9c0001267983 */ /* 0x000ee80000100800 */
[----:B------:R-:W3:Y:S04]  /*ec90*/  LDL R40, [R1+0xd98] ;  /* 0x000d980001287983 */ /* 0x000ee80000100800 */
[----:B------:R2:W3:Y:S02]  /*eca0*/  @P1 LDG.E.U16 R67, desc[UR6][R14.64] ;  /* 0x000000060e431981 */ /* 0x0004e4000c1e1500 */
[----:B--2---:R-:W-:-:S02]  /*ecb0*/  @P1 IMAD.MOV.U32 R14, RZ, RZ, R27 ;  /* 0x000000ffff0e1224 */ /* 0x004fc400078e001b */
[----:B------:R-:W2:Y:S01]  /*ecc0*/  LDL R27, [R1+0xd94] ;  /* 0x000d9400011b7983 */ /* 0x000ea20000100800 */
[C---:B------:R-:W-:Y:S01]  /*ecd0*/  ISETP.GT.AND P2, PT, R11.reuse, 0xe, PT ;  /* 0x0000000e0b00780c */ /* 0x040fe20003f44270 */
[----:B----4-:R-:W-:Y:S01]  /*ece0*/  @P1 IMAD.MOV.U32 R15, RZ, RZ, R37 ;  /* 0x000000ffff0f1224 */ /* 0x010fe200078e0025 */
[----:B------:R-:W-:Y:S01]  /*ecf0*/  PRMT R66, RZ, 0x7610, R66 ;  /* 0x00007610ff427816 */ /* 0x000fe20000000042 */
[----:B------:R-:W4:Y:S01]  /*ed00*/  LDL R37, [R1+0xd90] ;  /* 0x000d900001257983 */ /* 0x000f220000100800 */
[----:B------:R-:W-:Y:S02]  /*ed10*/  ISETP.GT.AND P0, PT, R11, 0xf, PT ;  /* 0x0000000f0b00780c */ /* 0x000fe40003f04270 */
[----:B------:R-:W-:Y:S02]  /*ed20*/  PRMT R56, RZ, 0x7610, R56 ;  /* 0x00007610ff387816 */ /* 0x000fe40000000038 */
[----:B------:R0:W4:Y:S01]  /*ed30*/  @P1 LDG.E.U16 R66, desc[UR6][R14.64] ;  /* 0x000000060e421981 */ /* 0x000122000c1e1500 */
[----:B------:R-:W-:-:S04]  /*ed40*/  PRMT R55, RZ, 0x7610, R55 ;  /* 0x00007610ff377816 */ /* 0x000fc80000000037 */
        /* <DEDUP_REMOVED lines=16> */
[----:B------:R-:W-:-:S02]  /*ee50*/  PRMT R34, RZ, 0x7610, R34 ;  /* 0x00007610ff227816 */ /* 0x000fc40000000022 */
[----:B------:R-:W-:Y:S01]  /*ee60*/  ISETP.GT.AND P2, PT, R11, 0x11, PT ;  /* 0x000000110b00780c */ /* 0x000fe20003f44270 */
        /* <DEDUP_REMOVED lines=8> */
[----:B------:R-:W3:Y:S04]  /*eef0*/  LDL R42, [R1+0xd6c] ;  /* 0x000d6c00012a7983 */ /* 0x000ee80000100800 */
[----:B------:R0:W3:Y:S04]  /*ef00*/  @P1 LDG.E.U16 R163, desc[UR6][R14.64] ;  /* 0x000000060ea31981 */ /* 0x0000e8000c1e1500 */
[----:B------:R-:W3:Y:S01]  /*ef10*/  LDL R43, [R1+0xd68] ;  /* 0x000d6800012b7983 */ /* 0x000ee20000100800 */
[----:B0-----:R-:W-:-:S02]  /*ef20*/  @P1 IMAD.MOV.U32 R14, RZ, RZ, R38 ;  /* 0x000000ffff0e1224 */ /* 0x001fc400078e0026 */
[----:B------:R-:W-:Y:S01]  /*ef30*/  @P1 IMAD.MOV.U32 R15, RZ, RZ, R40 ;  /* 0x000000ffff0f1224 */ /* 0x000fe200078e0028 */
[----:B------:R-:W-:Y:S01]  /*ef40*/  ISETP.GT.AND P0, PT, R11, 0x12, PT ;  /* 0x000000120b00780c */ /* 0x000fe20003f04270 */
[----:B------:R-:W3:Y:S04]  /*ef50*/  LDL R40, [R1+0xd60] ;  /* 0x000d600001287983 */ /* 0x000ee80000100800 */
[----:B------:R2:W3:Y:S04]  /*ef60*/  @P1 LDG.E.U16 R164, desc[UR6][R14.64] ;  /* 0x000000060ea41981 */ /* 0x0004e8000c1e1500 */
[----:B------:R-:W3:Y:S01]  /*ef70*/  LDL R38, [R1+0xd58] ;  /* 0x000d580001267983 */ /* 0x000ee20000100800 */
[----:B--2---:R-:W-:-:S03]  /*ef80*/  @P2 IMAD.MOV.U32 R14, RZ, RZ, R27 ;  /* 0x000000ffff0e2224 */ /* 0x004fc600078e001b */
[----:B------:R-:W2:Y:S01]  /*ef90*/  LDL R27, [R1+0xd64] ;  /* 0x000d6400011b7983 */ /* 0x000ea20000100800 */
[----:B----4-:R-:W-:-:S03]  /*efa0*/  @P2 IMAD.MOV.U32 R15, RZ, RZ, R37 ;  /* 0x000000ffff0f2224 */ /* 0x010fc600078e0025 */
[----:B------:R-:W4:Y:S04]  /*efb0*/  LDL R37, [R1+0xd5c] ;  /* 0x000d5c0001257983 */ /* 0x000f280000100800 */
[----:B------:R0:W4:Y:S01]  /*efc0*/  @P2 LDG.E.U16 R169, desc[UR6][R14.64] ;  /* 0x000000060ea92981 */ /* 0x000122000c1e1500 */
[----:B------:R-:W-:Y:S01]  /*efd0*/  PRMT R24, RZ, 0x7610, R24 ;  /* 0x00007610ff187816 */ /* 0x000fe20000000018 */
[----:B0-----:R-:W-:Y:S02]  /*efe0*/  @P2 IMAD.MOV.U32 R14, RZ, RZ, R26 ;  /* 0x000000ffff0e2224 */ /* 0x001fe400078e001a */
        /* <DEDUP_REMOVED lines=15> */
[----:B------:R-:W3:Y:S01]  /*f0e0*/  LDL R10, [R1+0xd4c] ;  /* 0x000d4c00010a7983 */ /* 0x000ee20000100800 */
[----:B------:R-:W-:-:S03]  /*f0f0*/  PRMT R83, RZ, 0x7610, R83 ;  /* 0x00007610ff537816 */ /* 0x000fc60000000053 */
[----:B------:R0:W3:Y:S01]  /*f100*/  @P0 LDG.E.U16 R88, desc[UR6][R14.64] ;  /* 0x000000060e580981 */ /* 0x0000e2000c1e1500 */
[----:B------:R-:W-:Y:S01]  /*f110*/  PRMT R59, RZ, 0x7610, R59 ;  /* 0x00007610ff3b7816 */ /* 0x000fe2000000003b */
        /* <DEDUP_REMOVED lines=9> */
[----:B------:R2:W3:Y:S01]  /*f1b0*/  @P1 LDG.E.U16 R59, desc[UR6][R14.64] ;  /* 0x000000060e3b1981 */ /* 0x0004e2000c1e1500 */
[----:B------:R-:W-:-:S03]  /*f1c0*/  PRMT R75, RZ, 0x7610, R75 ;  /* 0x00007610ff4b7816 */ /* 0x000fc6000000004b */
[----:B------:R-:W3:Y:S01]  /*f1d0*/  LDL R42, [R1+0xd28] ;  /* 0x000d2800012a7983 */ /* 0x000ee20000100800 */
[----:B--2---:R-:W-:-:S03]  /*f1e0*/  @P2 IMAD.MOV.U32 R14, RZ, RZ, R27 ;  /* 0x000000ffff0e2224 */ /* 0x004fc600078e001b */
[----:B------:R-:W2:Y:S01]  /*f1f0*/  LDL R27, [R1+0xd34] ;  /* 0x000d3400011b7983 */ /* 0x000ea20000100800 */
[----:B------:R-:W-:-:S03]  /*f200*/  @P2 IMAD.MOV.U32 R15, RZ, RZ, R40 ;  /* 0x000000ffff0f2224 */ /* 0x000fc600078e0028 */
[----:B------:R-:W2:Y:S01]  /*f210*/  LDL R40, [R1+0xd2c] ;  /* 0x000d2c0001287983 */ /* 0x000ea20000100800 */
[----:B------:R-:W-:-:S03]  /*f220*/  PRMT R74, RZ, 0x7610, R74 ;  /* 0x00007610ff4a7816 */ /* 0x000fc6000000004a */
[----:B------:R4:W2:Y:S01]  /*f230*/  @P2 LDG.E.U16 R75, desc[UR6][R14.64] ;  /* 0x000000060e4b2981 */ /* 0x0008a2000c1e1500 */
[----:B------:R-:W-:Y:S01]  /*f240*/  PRMT R65, RZ, 0x7610, R65 ;  /* 0x00007610ff417816 */ /* 0x000fe20000000041 */
[----:B----4-:R-:W-:Y:S02]  /*f250*/  @P2 IMAD.MOV.U32 R14, RZ, RZ, R37 ;  /* 0x000000ffff0e2224 */ /* 0x010fe400078e0025 */
[----:B------:R-:W-:Y:S01]  /*f260*/  @P2 IMAD.MOV.U32 R15, RZ, RZ, R38 ;  /* 0x000000ffff0f2224 */ /* 0x000fe200078e0026 */
[----:B------:R-:W4:Y:S04]  /*f270*/  LDL R37, [R1+0xd20] ;  /* 0x000d200001257983 */ /* 0x000f280000100800 */
[----:B------:R0:W4:Y:S01]  /*f280*/  @P2 LDG.E.U16 R74, desc[UR6][R14.64] ;  /* 0x000000060e4a2981 */ /* 0x000122000c1e1500 */
[----:B------:R-:W-:-:S02]  /*f290*/  ISETP.GT.AND P1, PT, R11, 0x16, PT ;  /* 0x000000160b00780c */ /* 0x000fc40003f24270 */
[----:B------:R-:W-:Y:S01]  /*f2a0*/  PRMT R64, RZ, 0x7610, R64 ;  /* 0x00007610ff407816 */ /* 0x000fe20000000040 */
[----:B------:R-:W4:Y:S01]  /*f2b0*/  LDL R38, [R1+0xd10] ;  /* 0x000d100001267983 */ /* 0x000f220000100800 */
[----:B0-----:R-:W-:-:S03]  /*f2c0*/  @P0 IMAD.MOV.U32 R14, RZ, RZ, R26 ;  /* 0x000000ffff0e0224 */ /* 0x001fc600078e001a */
[----:B------:R-:W4:Y:S01]  /*f2d0*/  LDL R26, [R1+0xd24] ;  /* 0x000d2400011a7983 */ /* 0x000f220000100800 */
[----:B------:R-:W-:-:S03]  /*f2e0*/  @P0 IMAD.MOV.U32 R15, RZ, RZ, R32 ;  /* 0x000000ffff0f0224 */ /* 0x000fc600078e0020 */
[----:B------:R-:W4:Y:S04]  /*f2f0*/  LDL R32, [R1+0xd18] ;  /* 0x000d180001207983 */ /* 0x000f280000100800 */
[----:B------:R0:W4:Y:S02]  /*f300*/  @P0 LDG.E.U16 R65, desc[UR6][R14.64] ;  /* 0x000000060e410981 */ /* 0x000124000c1e1500 */
[----:B0-----:R-:W-:Y:S02]  /*f310*/  @P0 IMAD.MOV.U32 R15, RZ, RZ, R29 ;  /* 0x000000ffff0f0224 */ /* 0x001fe400078e001d */
[----:B------:R-:W4:Y:S01]  /*f320*/  LDL R29, [R1+0xd1c] ;  /* 0x000d1c00011d7983 */ /* 0x000f220000100800 */
[----:B---3--:R-:W-:Y:S01]  /*f330*/  @P0 IMAD.MOV.U32 R14, RZ, RZ, R10 ;  /* 0x000000ffff0e0224 */ /* 0x008fe200078e000a */
[----:B------:R-:W-:-:S02]  /*f340*/  ISETP.GT.AND P2, PT, R11, 0x17, PT ;  /* 0x000000170b00780c */ /* 0x000fc40003f44270 */
[----:B------:R-:W3:Y:S01]  /*f350*/  LDL R10, [R1+0xd14] ;  /* 0x000d1400010a7983 */ /* 0x000ee20000100800 */
[----:B------:R-:W-:-:S03]  /*f360*/  PRMT R54, RZ, 0x7610, R54 ;  /* 0x00007610ff367816 */ /* 0x000fc60000000036 */
[----:B------:R0:W3:Y:S01]  /*f370*/  @P0 LDG.E.U16 R64, desc[UR6][R14.64] ;  /* 0x000000060e400981 */ /* 0x0000e2000c1e1500 */
[----:B------:R-:W-:Y:S01]  /*f380*/  PRMT R53, RZ, 0x7610, R53 ;  /* 0x00007610ff357816 */ /* 0x000fe20000000035 */
[----:B0-----:R-:W-:Y:S02]  /*f390*/  @P1 IMAD.MOV.U32 R14, RZ, RZ, R46 ;  /* 0x000000ffff0e1224 */ /* 0x001fe400078e002e */
[----:B------:R-:W-:Y:S01]  /*f3a0*/  @P1 IMAD.MOV.U32 R15, RZ, RZ, R47 ;  /* 0x000000ffff0f1224 */ /* 0x000fe200078e002f */
[----:B------:R-:W-:Y:S01]  /*f3b0*/  PRMT R33, RZ, 0x7610, R33 ;  /* 0x00007610ff217816 */ /* 0x000fe20000000021 */
[----:B------:R-:W3:Y:S04]  /*f3c0*/  LDL R47, [R1+0xcc0] ;  /* 0x000cc000012f7983 */ /* 0x000ee80000100800 */
[----:B------:R0:W3:Y:S01]  /*f3d0*/  @P1 LDG.E.U16 R54, desc[UR6][R14.64] ;  /* 0x000000060e361981 */ /* 0x0000e2000c1e1500 */
[----:B------:R-:W-:-:S02]  /*f3e0*/  ISETP.GT.AND P0, PT, R11, 0x18, PT ;  /* 0x000000180b00780c */ /* 0x000fc40003f04270 */
[----:B------:R-:W-:Y:S01]  /*f3f0*/  PRMT R31, RZ, 0x7610, R31 ;  /* 0x00007610ff1f7816 */ /* 0x000fe2000000001f */
[----:B------:R-:W3:Y:S01]  /*f400*/  LDL R46, [R1+0xcc4] ;  /* 0x000cc400012e7983 */ /* 0x000ee20000100800 */
[----:B0-----:R-:W-:Y:S02]  /*f410*/  @P1 IMAD.MOV.U32 R14, RZ, RZ, R44 ;  /* 0x000000ffff0e1224 */ /* 0x001fe400078e002c */
[----:B------:R-:W-:Y:S01]  /*f420*/  @P1 IMAD.MOV.U32 R15, RZ, RZ, R45 ;  /* 0x000000ffff0f1224 */ /* 0x000fe200078e002d */
[----:B------:R-:W3:Y:S04]  /*f430*/  LDL R44, [R1+0xd0c] ;  /* 0x000d0c00012c7983 */ /* 0x000ee80000100800 */
[----:B------:R-:W3:Y:S04]  /*f440*/  LDL R45, [R1+0xd08] ;  /* 0x000d0800012d7983 */ /* 0x000ee80000100800 */
[----:B------:R2:W3:Y:S02]  /*f450*/  @P1 LDG.E.U16 R53, desc[UR6][R14.64] ;  /* 0x000000060e351981 */ /* 0x0004e4000c1e1500 */
[----:B--2---:R-:W-:-:S02]  /*f460*/  @P2 IMAD.MOV.U32 R14, RZ, RZ, R27 ;  /* 0x000000ffff0e2224 */ /* 0x004fc400078e001b */
[----:B------:R-:W2:Y:S01]  /*f470*/  LDL R27, [R1+0xd04] ;  /* 0x000d0400011b7983 */ /* 0x000ea20000100800 */
[----:B------:R-:W-:-:S03]  /*f480*/  @P2 IMAD.MOV.U32 R15, RZ, RZ, R43 ;  /* 0x000000ffff0f2224 */ /* 0x000fc600078e002b */
[----:B------:R-:W2:Y:S04]  /*f490*/  LDL R43, [R1+0xd00] ;  /* 0x000d0000012b7983 */ /* 0x000ea80000100800 */
[----:B------:R0:W2:Y:S02]  /*f4a0*/  @P2 LDG.E.U16 R33, desc[UR6][R14.64] ;  /* 0x000000060e212981 */ /* 0x0000a4000c1e1500 */
[----:B0-----:R-:W-:Y:S02]  /*f4b0*/  @P2 IMAD.MOV.U32 R14, RZ, RZ, R40 ;  /* 0x000000ffff0e2224 */ /* 0x001fe400078e0028 */
[----:B------:R-:W-:Y:S01]  /*f4c0*/  @P2 IMAD.MOV.U32 R15, RZ, RZ, R42 ;  /* 0x000000ffff0f2224 */ /* 0x000fe200078e002a */
[----:B------:R-:W2:Y:S04]  /*f4d0*/  LDL R40, [R1+0xcfc] ;  /* 0x000cfc0001287983 */ /* 0x000ea80000100800 */
[----:B------:R-:W2:Y:S04]  /*f4e0*/  LDL R42, [R1+0xcf8] ;  /* 0x000cf800012a7983 */ /* 0x000ea80000100800 */
[----:B------:R4:W2:Y:S02]  /*f4f0*/  @P2 LDG.E.U16 R31, desc[UR6][R14.64] ;  /* 0x000000060e1f2981 */ /* 0x0008a4000c1e1500 */
[----:B----4-:R-:W-:-:S02]  /*f500*/  @P0 IMAD.MOV.U32 R14, RZ, RZ, R26 ;  /* 0x000000ffff0e0224 */ /* 0x010fc400078e001a */
[----:B------:R-:W-:Y:S01]  /*f510*/  @P0 IMAD.MOV.U32 R15, RZ, RZ, R37 ;  /* 0x000000ffff0f0224 */ /* 0x000fe200078e0025 */
[----:B------:R-:W4:Y:S04]  /*f520*/  LDL R26, [R1+0xcf4] ;  /* 0x000cf400011a7983 */ /* 0x000f280000100800 */
[----:B------:R-:W4:Y:S04]  /*f530*/  LDL R37, [R1+0xcf0] ;  /* 0x000cf00001257983 */ /* 0x000f280000100800 */
[----:B------:R0:W4:Y:S02]  /*f540*/  @P0 LDG.E.U16 R159, desc[UR6][R14.64] ;  /* 0x000000060e9f0981 */ /* 0x000124000c1e1500 */
[----:B0-----:R-:W-:-:S02]  /*f550*/  @P0 IMAD.MOV.U32 R15, RZ, RZ, R32 ;  /* 0x000000ffff0f0224 */ /* 0x001fc400078e0020 */
[----:B------:R-:W4:Y:S01]  /*f560*/  LDL R32, [R1+0xce8] ;  /* 0x000ce80001207983 */ /* 0x000f220000100800 */
[----:B------:R-:W-:-:S03]  /*f570*/  @P0 IMAD.MOV.U32 R14, RZ, RZ, R29 ;  /* 0x000000ffff0e0224 */ /* 0x000fc600078e001d */
[----:B------:R-:W4:Y:S01]  /*f580*/  LDL R29, [R1+0xcec] ;  /* 0x000cec00011d7983 */ /* 0x000f220000100800 */
[C---:B------:R-:W-:Y:S02]  /*f590*/  ISETP.GT.AND P1, PT, R11.reuse, 0x19, PT ;  /* 0x000000190b00780c */ /* 0x040fe40003f24270 */
[----:B------:R-:W-:Y:S01]  /*f5a0*/  ISETP.GT.AND P2, PT, R11, 0x1a, PT ;  /* 0x0000001a0b00780c */ /* 0x000fe20003f44270 */
[----:B------:R3:W4:Y:S10]  /*f5b0*/  @P0 LDG.E.U16 R160, desc[UR6][R14.64] ;  /* 0x000000060ea00981 */ /* 0x000734000c1e1500 */
[----:B---3--:R-:W-:-:S02]  /*f5c0*/  @P1 IMAD.MOV.U32 R14, RZ, RZ, R10 ;  /* 0x000000ffff0e1224 */ /* 0x008fc400078e000a */
[----:B------:R-:W-:Y:S01]  /*f5d0*/  @P1 IMAD.MOV.U32 R15, RZ, RZ, R38 ;  /* 0x000000ffff0f1224 */ /* 0x000fe200078e0026 */
[----:B------:R-:W3:Y:S04]  /*f5e0*/  LDL R10, [R1+0xce4] ;  /* 0x000ce400010a7983 */ /* 0x000ee80000100800 */
[----:B------:R-:W3:Y:S04]  /*f5f0*/  LDL R38, [R1+0xce0] ;  /* 0x000ce00001267983 */ /* 0x000ee80000100800 */
[----:B------:R0:W3:Y:S02]  /*f600*/  @P1 LDG.E.U16 R165, desc[UR6][R14.64] ;  /* 0x000000060ea51981 */ /* 0x0000e4000c1e1500 */
[----:B0-----:R-:W-:-:S02]  /*f610*/  @P1 IMAD.MOV.U32 R14, RZ, RZ, R44 ;  /* 0x000000ffff0e1224 */ /* 0x001fc400078e002c */
[----:B------:R-:W3:Y:S01]  /*f620*/  LDL R44, [R1+0xcdc] ;  /* 0x000cdc00012c7983 */ /* 0x000ee20000100800 */
[----:B------:R-:W-:-:S03]  /*f630*/  @P1 IMAD.MOV.U32 R15, RZ, RZ, R45 ;  /* 0x000000ffff0f1224 */ /* 0x000fc600078e002d */
[----:B------:R-:W3:Y:S04]  /*f640*/  LDL R45, [R1+0xcd8] ;  /* 0x000cd800012d7983 */ /* 0x000ee80000100800 */
[----:B------:R2:W3:Y:S02]  /*f650*/  @P1 LDG.E.U16 R166, desc[UR6][R14.64] ;  /* 0x000000060ea61981 */ /* 0x0004e4000c1e1500 */
[----:B--2---:R-:W-:Y:S02]  /*f660*/  @P2 IMAD.MOV.U32 R14, RZ, RZ, R27 ;  /* 0x000000ffff0e2224 */ /* 0x004fe400078e001b */
[----:B------:R-:W2:Y:S01]  /*f670*/  LDL R27, [R1+0xcd4] ;  /* 0x000cd400011b7983 */ /* 0x000ea20000100800 */
[----:B------:R-:W-:-:S03]  /*f680*/  @P2 IMAD.MOV.U32 R15, RZ, RZ, R43 ;  /* 0x000000ffff0f2224 */ /* 0x000fc600078e002b */
[----:B------:R-:W2:Y:S01]  /*f690*/  LDL R43, [R1+0xcd0] ;  /* 0x000cd000012b7983 */ /* 0x000ea20000100800 */
[----:B------:R-:W-:-:S03]  /*f6a0*/  ISETP.GT.AND P0, PT, R11, 0x1b, PT ;  /* 0x0000001b0b00780c */ /* 0x000fc60003f04270 */
[----:B------:R0:W2:Y:S02]  /*f6b0*/  @P2 LDG.E.U16 R248, desc[UR6][R14.64] ;  /* 0x000000060ef82981 */ /* 0x0000a4000c1e1500 */
[----:B0-----:R-:W-:Y:S02]  /*f6c0*/  @P2 IMAD.MOV.U32 R14, RZ, RZ, R40 ;  /* 0x000000ffff0e2224 */ /* 0x001fe400078e0028 */
[----:B------:R-:W2:Y:S01]  /*f6d0*/  LDL R40, [R1+0xccc] ;  /* 0x000ccc0001287983 */ /* 0x000ea20000100800 */
[----:B------:R-:W-:-:S03]  /*f6e0*/  @P2 IMAD.MOV.U32 R15, RZ, RZ, R42 ;  /* 0x000000ffff0f2224 */ /* 0x000fc600078e002a */
[----:B------:R-:W2:Y:S01]  /*f6f0*/  LDL R42, [R1+0xcc8] ;  /* 0x000cc800012a7983 */ /* 0x000ea20000100800 */
[----:B------:R-:W-:-:S03]  /*f700*/  PRMT R82, RZ, 0x7610, R82 ;  /* 0x00007610ff527816 */ /* 0x000fc60000000052 */
[----:B------:R4:W2:Y:S02]  /*f710*/  @P2 LDG.E.U16 R250, desc[UR6][R14.64] ;  /* 0x000000060efa2981 */ /* 0x0008a4000c1e1500 */
[----:B----4-:R-:W-:Y:S02]  /*f720*/  @P0 IMAD.MOV.U32 R14, RZ, RZ, R26 ;  /* 0x000000ffff0e0224 */ /* 0x010fe400078e001a */
[----:B------:R-:W4:Y:S01]  /*f730*/  LDL R26, [R1+0xcbc] ;  /* 0x000cbc00011a7983 */ /* 0x000f220000100800 */
[----:B------:R-:W-:-:S03]  /*f740*/  @P0 IMAD.MOV.U32 R15, RZ, RZ, R37 ;  /* 0x000000ffff0f0224 */ /* 0x000fc600078e0025 */
[----:B------:R-:W4:Y:S04]  /*f750*/  LDL R37, [R1+0xcb8] ;  /* 0x000cb80001257983 */ /* 0x000f280000100800 */
[----:B------:R0:W4:Y:S02]  /*f760*/  @P0 LDG.E.U16 R82, desc[UR6][R14.64] ;  /* 0x000000060e520981 */ /* 0x000124000c1e1500 */
[----:B0-----:R-:W-:Y:S02]  /*f770*/  @P0 IMAD.MOV.U32 R15, RZ, RZ, R32 ;  /* 0x000000ffff0f0224 */ /* 0x001fe400078e0020 */
[----:B------:R-:W4:Y:S01]  /*f780*/  LDL R32, [R1+0xcb0] ;  /* 0x000cb00001207983 */ /* 0x000f220000100800 */
[----:B------:R-:W-:-:S03]  /*f790*/  @P0 IMAD.MOV.U32 R14, RZ, RZ, R29 ;  /* 0x000000ffff0e0224 */ /* 0x000fc600078e001d */
[----:B------:R-:W4:Y:S01]  /*f7a0*/  LDL R29, [R1+0xcb4] ;  /* 0x000cb400011d7983 */ /* 0x000f220000100800 */
[C---:B------:R-:W-:Y:S02]  /*f7b0*/  ISETP.GT.AND P1, PT, R11.reuse, 0x1c, PT ;  /* 0x0000001c0b00780c */ /* 0x040fe40003f24270 */
[----:B------:R-:W-:Y:S02]  /*f7c0*/  PRMT R81, RZ, 0x7610, R81 ;  /* 0x00007610ff517816 */ /* 0x000fe40000000051 */
[----:B------:R-:W-:Y:S02]  /*f7d0*/  ISETP.GT.AND P2, PT, R11, 0x1d, PT ;  /* 0x0000001d0b00780c */ /* 0x000fe40003f44270 */
[----:B------:R-:W-:Y:S02]  /*f7e0*/  PRMT R73, RZ, 0x7610, R73 ;  /* 0x00007610ff497816 */ /* 0x000fe40000000049 */
[----:B------:R3:W4:Y:S01]  /*f7f0*/  @P0 LDG.E.U16 R81, desc[UR6][R14.64] ;  /* 0x000000060e510981 */ /* 0x000722000c1e1500 */
[----:B------:R-:W-:-:S04]  /*f800*/  PRMT R72, RZ, 0x7610, R72 ;  /* 0x00007610ff487816 */ /* 0x000fc80000000048 */
[----:B---3--:R-:W-:Y:S02]  /*f810*/  @P1 IMAD.MOV.U32 R14, RZ, RZ, R10 ;  /* 0x000000ffff0e1224 */ /* 0x008fe400078e000a */
[----:B------:R-:W-:Y:S01]  /*f820*/  @P1 IMAD.MOV.U32 R15, RZ, RZ, R38 ;  /* 0x000000ffff0f1224 */ /* 0x000fe200078e0026 */
[----:B------:R-:W3:Y:S04]  /*f830*/  LDL R10, [R1+0xcac] ;  /* 0x000cac00010a7983 */ /* 0x000ee80000100800 */
[----:B------:R-:W3:Y:S04]  /*f840*/  LDL R38, [R1+0xca8] ;  /* 0x000ca80001267983 */ /* 0x000ee80000100800 */
[----:B------:R0:W3:Y:S02]  /*f850*/  @P1 LDG.E.U16 R73, desc[UR6][R14.64] ;  /* 0x000000060e491981 */ /* 0x0000e4000c1e1500 */
[----:B0-----:R-:W-:-:S02]  /*f860*/  @P1 IMAD.MOV.U32 R14, RZ, RZ, R44 ;  /* 0x000000ffff0e1224 */ /* 0x001fc400078e002c */
[----:B------:R-:W-:Y:S01]  /*f870*/  @P1 IMAD.MOV.U32 R15, RZ, RZ, R45 ;  /* 0x000000ffff0f1224 */ /* 0x000fe200078e002d */
[----:B------:R-:W3:Y:S04]  /*f880*/  LDL R44, [R1+0xca4] ;  /* 0x000ca400012c7983 */ /* 0x000ee80000100800 */
[----:B------:R-:W3:Y:S04]  /*f890*/  LDL R45, [R1+0xca0] ;  /* 0x000ca000012d7983 */ /* 0x000ee80000100800 */
[----:B------:R2:W3:Y:S02]  /*f8a0*/  @P1 LDG.E.U16 R72, desc[UR6][R14.64] ;  /* 0x000000060e481981 */ /* 0x0004e4000c1e1500 */
[----:B--2---:R-:W-:-:S02]  /*f8b0*/  @P2 IMAD.MOV.U32 R14, RZ, RZ, R27 ;  /* 0x000000ffff0e2224 */ /* 0x004fc400078e001b */
[----:B------:R-:W2:Y:S01]  /*f8c0*/  LDL R27, [R1+0xc9c] ;  /* 0x000c9c00011b7983 */ /* 0x000ea20000100800 */
[----:B------:R-:W-:Y:S01]  /*f8d0*/  ISETP.GT.AND P0, PT, R11, 0x1e, PT ;  /* 0x0000001e0b00780c */ /* 0x000fe20003f04270 */
[----:B------:R-:W-:Y:S01]  /*f8e0*/  @P2 IMAD.MOV.U32 R15, RZ, RZ, R43 ;  /* 0x000000ffff0f2224 */ /* 0x000fe200078e002b */
[----:B------:R-:W-:Y:S01]  /*f8f0*/  PRMT R63, RZ, 0x7610, R63 ;  /* 0x00007610ff3f7816 */ /* 0x000fe2000000003f */
[----:B------:R-:W2:Y:S01]  /*f900*/  LDL R43, [R1+0xc98] ;  /* 0x000c9800012b7983 */ /* 0x000ea20000100800 */
[----:B------:R-:W-:-:S04]  /*f910*/  PRMT R62, RZ, 0x7610, R62 ;  /* 0x00007610ff3e7816 */ /* 0x000fc8000000003e */
[----:B------:R0:W2:Y:S01]  /*f920*/  @P2 LDG.E.U16 R63, desc[UR6][R14.64] ;  /* 0x000000060e3f2981 */ /* 0x0000a2000c1e1500 */
[----:B------:R-:W-:Y:S02]  /*f930*/  PRMT R52, RZ, 0x7610, R52 ;  /* 0x00007610ff347816 */ /* 0x000fe40000000034 */
[----:B------:R-:W-:Y:S01]  /*f940*/  ISETP.GT.AND P1, PT, R11, 0x1f, PT ;  /* 0x0000001f0b00780c */ /* 0x000fe20003f24270 */
[----:B0-----:R-:W-:Y:S02]  /*f950*/  @P2 IMAD.MOV.U32 R14, RZ, RZ, R40 ;  /* 0x000000ffff0e2224 */ /* 0x001fe400078e0028 */
[----:B------:R-:W2:Y:S01]  /*f960*/  LDL R40, [R1+0xc94] ;  /* 0x000c940001287983 */ /* 0x000ea20000100800 */
[----:B------:R-:W-:-:S03]  /*f970*/  @P2 IMAD.MOV.U32 R15, RZ, RZ, R42 ;  /* 0x000000ffff0f2224 */ /* 0x000fc600078e002a */
[----:B------:R-:W2:Y:S04]  /*f980*/  LDL R42, [R1+0xc90] ;  /* 0x000c9000012a7983 */ /* 0x000ea80000100800 */
[----:B------:R0:W2:Y:S01]  /*f990*/  @P2 LDG.E.U16 R62, desc[UR6][R14.64] ;  /* 0x000000060e3e2981 */ /* 0x0000a2000c1e1500 */
[----:B------:R-:W-:Y:S01]  /*f9a0*/  PRMT R51, RZ, 0x7610, R51 ;  /* 0x00007610ff337816 */ /* 0x000fe20000000033 */
[----:B0-----:R-:W-:Y:S02]  /*f9b0*/  @P0 IMAD.MOV.U32 R14, RZ, RZ, R46 ;  /* 0x000000ffff0e0224 */ /* 0x001fe400078e002e */
[----:B------:R-:W-:Y:S01]  /*f9c0*/  @P0 IMAD.MOV.U32 R15, RZ, RZ, R47 ;  /* 0x000000ffff0f0224 */ /* 0x000fe200078e002f */
[----:B------:R-:W-:Y:S01]  /*f9d0*/  PRMT R30, RZ, 0x7610, R30 ;  /* 0x00007610ff1e7816 */ /* 0x000fe2000000001e */
[----:B------:R-:W2:Y:S04]  /*f9e0*/  LDL R47, [R1+0xaf0] ;  /* 0x000af000012f7983 */ /* 0x000ea80000100800 */
[----:B------:R4:W2:Y:S01]  /*f9f0*/  @P0 LDG.E.U16 R52, desc[UR6][R14.64] ;  /* 0x000000060e340981 */ /* 0x0008a2000c1e1500 */
[----:B------:R-:W-:-:S02]  /*fa00*/  PRMT R28, RZ, 0x7610, R28 ;  /* 0x00007610ff1c7816 */ /* 0x000fc4000000001c */
[----:B------:R-:W-:Y:S01]  /*fa10*/  PRMT R92, RZ, 0x7610, R92 ;  /* 0x00007610ff5c7816 */ /* 0x000fe2000000005c */
[----:B------:R-:W2:Y:S01]  /*fa20*/  LDL R46, [R1+0xaf4] ;  /* 0x000af400012e7983 */ /* 0x000ea20000100800 */
[----:B----4-:R-:W-:Y:S02]  /*fa30*/  @P0 IMAD.MOV.U32 R14, RZ, RZ, R26 ;  /* 0x000000ffff0e0224 */ /* 0x010fe400078e001a */
[----:B------:R-:W-:Y:S01]  /*fa40*/  @P0 IMAD.MOV.U32 R15, RZ, RZ, R37 ;  /* 0x000000ffff0f0224 */ /* 0x000fe200078e0025 */
[----:B------:R-:W4:Y:S04]  /*fa50*/  LDL R26, [R1+0xc8c] ;  /* 0x000c8c00011a7983 */ /* 0x000f280000100800 */
[----:B------:R-:W4:Y:S04]  /*fa60*/  LDL R37, [R1+0xc88] ;  /* 0x000c880001257983 */ /* 0x000f280000100800 */
[----:B------:R0:W4:Y:S02]  /*fa70*/  @P0 LDG.E.U16 R51, desc[UR6][R14.64] ;  /* 0x000000060e330981 */ /* 0x000124000c1e1500 */
[----:B0-----:R-:W-:-:S02]  /*fa80*/  @P1 IMAD.MOV.U32 R14, RZ, RZ, R29 ;  /* 0x000000ffff0e1224 */ /* 0x001fc400078e001d */
[----:B------:R-:W-:Y:S01]  /*fa90*/  @P1 IMAD.MOV.U32 R15, RZ, RZ, R32 ;  /* 0x000000ffff0f1224 */ /* 0x000fe200078e0020 */
[----:B------:R-:W4:Y:S04]  /*faa0*/  LDL R29, [R1+0xc84] ;  /* 0x000c8400011d7983 */ /* 0x000f280000100800 */
[----:B------:R-:W4:Y:S01]  /*fab0*/  LDL R32, [R1+0xc80] ;  /* 0x000c800001207983 */ /* 0x000f220000100800 */
[----:B------:R-:W-:-:S03]  /*fac0*/  ISETP.GT.AND P0, PT, R11, 0x20, PT ;  /* 0x000000200b00780c */ /* 0x000fc60003f04270 */
[----:B------:R3:W4:Y:S02]  /*fad0*/  @P1 LDG.E.U16 R30, desc[UR6][R14.64] ;  /* 0x000000060e1e1981 */ /* 0x000724000c1e1500 */
        /* <DEDUP_REMOVED lines=12> */
[C---:B------:R-:W-:Y:S01]  /*fba0*/  ISETP.GT.AND P1, PT, R11.reuse, 0x21, PT ;  /* 0x000000210b00780c */ /* 0x040fe20003f24270 */
[----:B------:R-:W-:Y:S02]  /*fbb0*/  @P0 IMAD.MOV.U32 R15, RZ, RZ, R43 ;  /* 0x000000ffff0f0224 */ /* 0x000fe400078e002b */
[----:B------:R-:W2:Y:S04]  /*fbc0*/  LDL R43, [R1+0xc68] ;  /* 0x000c6800012b7983 */ /* 0x000ea80000100800 */
[----:B------:R0:W2:Y:S01]  /*fbd0*/  @P0 LDG.E.U16 R153, desc[UR6][R14.64] ;  /* 0x000000060e990981 */ /* 0x0000a2000c1e1500 */
[----:B------:R-:W-:-:S05]  /*fbe0*/  ISETP.GT.AND P0, PT, R11, 0x22, PT ;  /* 0x000000220b00780c */ /* 0x000fca0003f04270 */
[----:B0-----:R-:W-:Y:S02]  /*fbf0*/  @P1 IMAD.MOV.U32 R14, RZ, RZ, R40 ;  /* 0x000000ffff0e1224 */ /* 0x001fe400078e0028 */
[----:B------:R-:W2:Y:S01]  /*fc00*/  LDL R40, [R1+0xc64] ;  /* 0x000c640001287983 */ /* 0x000ea20000100800 */
[----:B------:R-:W-:-:S03]  /*fc10*/  @P1 IMAD.MOV.U32 R15, RZ, RZ, R42 ;  /* 0x000000ffff0f1224 */ /* 0x000fc600078e002a */
[----:B------:R-:W2:Y:S04]  /*fc20*/  LDL R42, [R1+0xc60] ;  /* 0x000c6000012a7983 */ /* 0x000ea80000100800 */
        /* <DEDUP_REMOVED lines=10> */
[----:B------:R-:W-:-:S03]  /*fcd0*/  ISETP.GT.AND P1, PT, R11, 0x23, PT ;  /* 0x000000230b00780c */ /* 0x000fc60003f24270 */
[----:B------:R3:W4:Y:S02]  /*fce0*/  @P0 LDG.E.U16 R237, desc[UR6][R14.64] ;  /* 0x000000060eed0981 */ /* 0x000724000c1e1500 */
[----:B---3--:R-:W-:Y:S02]  /*fcf0*/  @P0 IMAD.MOV.U32 R14, RZ, RZ, R10 ;  /* 0x000000ffff0e0224 */ /* 0x008fe400078e000a */
[----:B------:R-:W3:Y:S01]  /*fd00*/  LDL R10, [R1+0xc4c] ;  /* 0x000c4c00010a7983 */ /* 0x000ee20000100800 */
[----:B------:R-:W-:-:S03]  /*fd10*/  @P0 IMAD.MOV.U32 R15, RZ, RZ, R38 ;  /* 0x000000ffff0f0224 */ /* 0x000fc600078e0026 */
[----:B------:R-:W3:Y:S04]  /*fd20*/  LDL R38, [R1+0xc48] ;  /* 0x000c480001267983 */ /* 0x000ee80000100800 */
[----:B------:R0:W3:Y:S02]  /*fd30*/  @P0 LDG.E.U16 R238, desc[UR6][R14.64] ;  /* 0x000000060eee0981 */ /* 0x0000e4000c1e1500 */
[----:B0-----:R-:W-:Y:S02]  /*fd40*/  @P1 IMAD.MOV.U32 R14, RZ, RZ, R44 ;  /* 0x000000ffff0e1224 */ /* 0x001fe400078e002c */
[----:B------:R-:W3:Y:S01]  /*fd50*/  LDL R44, [R1+0xc44] ;  /* 0x000c4400012c7983 */ /* 0x000ee20000100800 */
[----:B------:R-:W-:-:S03]  /*fd60*/  @P1 IMAD.MOV.U32 R15, RZ, RZ, R45 ;  /* 0x000000ffff0f1224 */ /* 0x000fc600078e002d */
[----:B------:R-:W3:Y:S04]  /*fd70*/  LDL R45, [R1+0xc40] ;  /* 0x000c4000012d7983 */ /* 0x000ee80000100800 */
[----:B------:R2:W3:Y:S02]  /*fd80*/  @P1 LDG.E.U16 R252, desc[UR6][R14.64] ;  /* 0x000000060efc1981 */ /* 0x0004e4000c1e1500 */
[----:B--2---:R-:W-:Y:S02]  /*fd90*/  @P1 IMAD.MOV.U32 R14, RZ, RZ, R27 ;  /* 0x000000ffff0e1224 */ /* 0x004fe400078e001b */
[----:B------:R-:W2:Y:S01]  /*fda0*/  LDL R27, [R1+0xc3c] ;  /* 0x000c3c00011b7983 */ /* 0x000ea20000100800 */
[----:B------:R-:W-:Y:S01]  /*fdb0*/  ISETP.GT.AND P0, PT, R11, 0x24, PT ;  /* 0x000000240b00780c */ /* 0x000fe20003f04270 */
[----:B------:R-:W-:-:S02]  /*fdc0*/  @P1 IMAD.MOV.U32 R15, RZ, RZ, R43 ;  /* 0x000000ffff0f1224 */ /* 0x000fc400078e002b */
[----:B------:R-:W2:Y:S01]  /*fdd0*/  LDL R43, [R1+0xc38] ;  /* 0x000c3800012b7983 */ /* 0x000ea20000100800 */
[----:B------:R-:W-:-:S03]  /*fde0*/  PRMT R71, RZ, 0x7610, R71 ;  /* 0x00007610ff477816 */ /* 0x000fc60000000047 */
[----:B------:R0:W2:Y:S01]  /*fdf0*/  @P1 LDG.E.U16 R92, desc[UR6][R14.64] ;  /* 0x000000060e5c1981 */ /* 0x0000a2000c1e1500 */
[----:B------:R-:W-:Y:S02]  /*fe00*/  ISETP.GT.AND P1, PT, R11, 0x25, PT ;  /* 0x000000250b00780c */ /* 0x000fe40003f24270 */
[----:B------:R-:W-:-:S03]  /*fe10*/  PRMT R70, RZ, 0x7610, R70 ;  /* 0x00007610ff467816 */ /* 0x000fc60000000046 */
        /* <DEDUP_REMOVED lines=14> */
[----:B------:R-:W-:Y:S02]  /*ff00*/  PRMT R61, RZ, 0x7610, R61 ;  /* 0x00007610ff3d7816 */ /* 0x000fe4000000003d */
[----:B------:R-:W-:Y:S02]  /*ff10*/  ISETP.GT.AND P0, PT, R11, 0x26, PT ;  /* 0x000000260b00780c */ /* 0x000fe40003f04270 */
[----:B------:R-:W-:Y:S02]  /*ff20*/  PRMT R60, RZ, 0x7610, R60 ;  /* 0x00007610ff3c7816 */ /* 0x000fe4000000003c */
[----:B------:R3:W4:Y:S01]  /*ff30*/  @P1 LDG.E.U16 R61, desc[UR6][R14.64] ;  /* 0x000000060e3d1981 */ /* 0x000722000c1e1500 */
[----:B------:R-:W-:Y:S01]  /*ff40*/  PRMT R50, RZ, 0x7610, R50 ;  /* 0x00007610ff327816 */ /* 0x000fe20000000032 */
        /* <DEDUP_REMOVED lines=18> */
[----:B------:R-:W-:Y:S02]  /*10070*/  ISETP.GT.AND P0, PT, R11, 0x28, PT ;  /* 0x000000280b00780c */ /* 0x000fe40003f04270 */
[----:B------:R-:W-:Y:S02]  /*10080*/  PRMT R4, RZ, 0x7610, R4 ;  /* 0x00007610ff047816 */ /* 0x000fe40000000004 */
        /* <DEDUP_REMOVED lines=187> */
[----:B------:R-:W-:Y:S01]  /*10c40*/  @P0 IMAD.MOV.U32 R15, RZ, RZ, R45 ;  /* 0x000000ffff0f0224 */ /* 0x000fe200078e002d */
[----:B------:R-:W-:Y:S01]  /*10c50*/  ISETP.GT.AND P1, PT, R11, 0x39, PT ;  /* 0x000000390b00780c */ /* 0x000fe20003f24270 */
[----:B------:R-:W3:Y:S04]  /*10c60*/  LDL R45, [R1+0xae8] ;  /* 0x000ae800012d7983 */ /* 0x000ee80000100800 */
[----:B------:R2:W3:Y:S04]  /*10c70*/  @P0 LDG.E.U16 R228, desc[UR6][R14.64] ;  /* 0x000000060ee40981 */ /* 0x0004e8000c1e1500 */
[----:B------:R-:W3:Y:S01]  /*10c80*/  LDL R44, [R1+0xae0] ;  /* 0x000ae000012c7983 */ /* 0x000ee20000100800 */
[----:B--2---:R-:W-:-:S03]  /*10c90*/  @P0 IMAD.MOV.U32 R14, RZ, RZ, R27 ;  /* 0x000000ffff0e0224 */ /* 0x004fc600078e001b */
[----:B------:R-:W2:Y:S01]  /*10ca0*/  LDL R27, [R1+0xaec] ;  /* 0x000aec00011b7983 */ /* 0x000ea20000100800 */
[----:B------:R-:W-:-:S03]  /*10cb0*/  @P0 IMAD.MOV.U32 R15, RZ, RZ, R43 ;  /* 0x000000ffff0f0224 */ /* 0x000fc600078e002b */
[----:B------:R-:W2:Y:S04]  /*10cc0*/  LDL R43, [R1+0xae4] ;  /* 0x000ae400012b7983 */ /* 0x000ea80000100800 */
[----:B------:R0:W2:Y:S01]  /*10cd0*/  @P0 LDG.E.U16 R227, desc[UR6][R14.64] ;  /* 0x000000060ee30981 */ /* 0x0000a2000c1e1500 */
[----:B------:R-:W-:Y:S01]  /*10ce0*/  ISETP.GT.AND P0, PT, R11, 0x3a, PT ;  /* 0x0000003a0b00780c */ /* 0x000fe20003f04270 */
        /* <DEDUP_REMOVED lines=13> */
[----:B------:R-:W4:Y:S01]  /*10dc0*/  LDL.LU R32, [R1+0xad8] ;  /* 0x000ad80001207983 */ /* 0x000f220000300800 */
[----:B------:R-:W-:-:S03]  /*10dd0*/  ISETP.GT.AND P1, PT, R11, 0x3b, PT ;  /* 0x0000003b0b00780c */ /* 0x000fc60003f24270 */
[----:B------:R3:W4:Y:S04]  /*10de0*/  @P0 LDG.E.U16 R155, desc[UR6][R14.64] ;  /* 0x000000060e9b0981 */ /* 0x000728000c1e1500 */
[----:B------:R-:W4:Y:S04]  /*10df0*/  LDL R86, [R1+0xa74] ;  /* 0x000a740001567983 */ /* 0x000f280000100800 */
[----:B------:R-:W4:Y:S01]  /*10e00*/  LDL R80, [R1+0xa78] ;  /* 0x000a780001507983 */ /* 0x000f220000100800 */
[----:B---3--:R-:W-:-:S03]  /*10e10*/  @P0 IMAD.MOV.U32 R14, RZ, RZ, R10 ;  /* 0x000000ffff0e0224 */ /* 0x008fc600078e000a */
        /* <DEDUP_REMOVED lines=17> */
[----:B------:R-:W-:Y:S01]  /*10f30*/  @P0 IMAD.MOV.U32 R15, RZ, RZ, R44 ;  /* 0x000000ffff0f0224 */ /* 0x000fe200078e002c */
[----:B------:R-:W2:Y:S04]  /*10f40*/  LDL R43, [R1+0xab4] ;  /* 0x000ab400012b7983 */ /* 0x000ea80000100800 */
[----:B------:R0:W2:Y:S04]  /*10f50*/  @P0 LDG.E.U16 R222, desc[UR6][R14.64] ;  /* 0x000000060ede0981 */ /* 0x0000a8000c1e1500 */
[----:B------:R-:W2:Y:S01]  /*10f60*/  LDL R44, [R1+0xab0] ;  /* 0x000ab000012c7983 */ /* 0x000ea20000100800 */
[----:B0-----:R-:W-:-:S03]  /*10f70*/  @P0 IMAD.MOV.U32 R14, RZ, RZ, R42 ;  /* 0x000000ffff0e0224 */ /* 0x001fc600078e002a */
[----:B------:R-:W2:Y:S01]  /*10f80*/  LDL R42, [R1+0xaa8] ;  /* 0x000aa800012a7983 */ /* 0x000ea20000100800 */
[----:B----4-:R-:W-:-:S05]  /*10f90*/  @P0 IMAD.MOV.U32 R15, RZ, RZ, R32 ;  /* 0x000000ffff0f0224 */ /* 0x010fca00078e0020 */
[----:B------:R0:W4:Y:S02]  /*10fa0*/  @P0 LDG.E.U16 R221, desc[UR6][R14.64] ;  /* 0x000000060edd0981 */ /* 0x000124000c1e1500 */
[----:B0-----:R-:W-:Y:S02]  /*10fb0*/  @P1 IMAD.MOV.U32 R14, RZ, RZ, R26 ;  /* 0x000000ffff0e1224 */ /* 0x001fe400078e001a */
[----:B------:R-:W4:Y:S01]  /*10fc0*/  LDL R26, [R1+0xaac] ;  /* 0x000aac00011a7983 */ /* 0x000f220000100800 */
[----:B------:R-:W-:Y:S01]  /*10fd0*/  @P1 IMAD.MOV.U32 R15, RZ, RZ, R40 ;  /* 0x000000ffff0f1224 */ /* 0x000fe200078e0028 */
[----:B------:R-:W-:Y:S02]  /*10fe0*/  ISETP.GT.AND P0, PT, R11, 0x3e, PT ;  /* 0x0000003e0b00780c */ /* 0x000fe40003f04270 */
[----:B------:R-:W4:Y:S04]  /*10ff0*/  LDL R40, [R1+0xa94] ;  /* 0x000a940001287983 */ /* 0x000f280000100800 */
[----:B------:R0:W4:Y:S02]  /*11000*/  @P1 LDG.E.U16 R220, desc[UR6][R14.64] ;  /* 0x000000060edc1981 */ /* 0x000124000c1e1500 */
[----:B0-----:R-:W-:-:S02]  /*11010*/  @P1 IMAD.MOV.U32 R14, RZ, RZ, R29 ;  /* 0x000000ffff0e1224 */ /* 0x001fc400078e001d */
[----:B------:R-:W-:Y:S01]  /*11020*/  @P1 IMAD.MOV.U32 R15, RZ, RZ, R37 ;  /* 0x000000ffff0f1224 */ /* 0x000fe200078e0025 */
[----:B------:R-:W4:Y:S04]  /*11030*/  LDL R29, [R1+0xec8] ;  /* 0x000ec800011d7983 */ /* 0x000f280000100800 */
[----:B------:R-:W4:Y:S04]  /*11040*/  LDL R37, [R1+0xec4] ;  /* 0x000ec40001257983 */ /* 0x000f280000100800 */
[----:B------:R3:W4:Y:S02]  /*11050*/  @P1 LDG.E.U16 R219, desc[UR6][R14.64] ;  /* 0x000000060edb1981 */ /* 0x000724000c1e1500 */
[----:B---3--:R-:W-:-:S02]  /*11060*/  @P0 IMAD.MOV.U32 R15, RZ, RZ, R38 ;  /* 0x000000ffff0f0224 */ /* 0x008fc400078e0026 */
[----:B------:R-:W3:Y:S01]  /*11070*/  LDL R38, [R1+0xa98] ;  /* 0x000a980001267983 */ /* 0x000ee20000100800 */
[----:B------:R-:W-:-:S05]  /*11080*/  @P0 IMAD.MOV.U32 R14, RZ, RZ, R10 ;  /* 0x000000ffff0e0224 */ /* 0x000fca00078e000a */
[----:B------:R2:W3:Y:S02]  /*11090*/  @P0 LDG.E.U16 R218, desc[UR6][R14.64] ;  /* 0x000000060eda0981 */ /* 0x0004e4000c1e1500 */
[----:B--2---:R-:W-:Y:S02]  /*110a0*/  @P0 IMAD.MOV.U32 R14, RZ, RZ, R27 ;  /* 0x000000ffff0e0224 */ /* 0x004fe400078e001b */
[----:B------:R-:W2:Y:S01]  /*110b0*/  LDL R27, [R1+0xa58] ;  /* 0x000a5800011b7983 */ /* 0x000ea20000100800 */
[----:B------:R-:W0:Y:S01]  /*110c0*/  S2R R10, SR_TID.X ;  /* 0x00000000000a7919 */ /* 0x000e220000002100 */
[----:B------:R-:W-:Y:S01]  /*110d0*/  ISETP.GT.AND P1, PT, R11, 0x3f, PT ;  /* 0x0000003f0b00780c */ /* 0x000fe20003f24270 */
[----:B------:R-:W-:Y:S02]  /*110e0*/  @P0 IMAD.MOV.U32 R15, RZ, RZ, R45 ;  /* 0x000000ffff0f0224 */ /* 0x000fe400078e002d */
[----:B------:R-:W2:Y:S04]  /*110f0*/  LDL R45, [R1+0xa54] ;  /* 0x000a5400012d7983 */ /* 0x000ea80000100800 */
[----:B------:R1:W2:Y:S06]  /*11100*/  @P0 LDG.E.U16 R217, desc[UR6][R14.64] ;  /* 0x000000060ed90981 */ /* 0x0002ac000c1e1500 */
[----:B-1----:R-:W-:-:S02]  /*11110*/  @P1 IMAD.MOV.U32 R14, RZ, RZ, R43 ;  /* 0x000000ffff0e1224 */ /* 0x002fc400078e002b */
[----:B------:R-:W-:-:S05]  /*11120*/  @P1 IMAD.MOV.U32 R15, RZ, RZ, R44 ;  /* 0x000000ffff0f1224 */ /* 0x000fca00078e002c */
[----:B------:R1:W2:Y:S02]  /*11130*/  @P1 LDG.E.U16 R216, desc[UR6][R14.64] ;  /* 0x000000060ed81981 */ /* 0x0002a4000c1e1500 */
[----:B-1----:R-:W-:Y:S01]  /*11140*/  @P1 IMAD.MOV.U32 R15, RZ, RZ, R42 ;  /* 0x000000ffff0f1224 */ /* 0x002fe200078e002a */
[----:B0-----:R-:W-:-:S04]  /*11150*/  LOP3.LUT R10, R10, 0x3f, RZ, 0xc0, !PT ;  /* 0x0000003f0a0a7812 */ /* 0x001fc800078ec0ff */
[----:B------:R-:W-:Y:S02]  /*11160*/  ISETP.GE.AND P0, PT, R10, R11, PT ;  /* 0x0000000b0a00720c */ /* 0x000fe40003f06270 */
[----:B------:R-:W2:Y:S04]  /*11170*/  LDL.LU R10, [R1+0x6f4] ;  /* 0x0006f400010a7983 */ /* 0x000ea80000300800 */
[----:B------:R-:W2:Y:S04]  /*11180*/  LDL R44, [R1+0xa34] ;  /* 0x000a3400012c7983 */ /* 0x000ea80000100800 */
[----:B------:R-:W2:Y:S04]  /*11190*/  LDL R43, [R1+0xa38] ;  /* 0x000a3800012b7983 */ /* 0x000ea80000100800 */
[----:B------:R-:W2:Y:S04]  /*111a0*/  LDL R42, [R1+0xa14] ;  /* 0x000a1400012a7983 */ /* 0x000ea80000100800 */
[----:B------:R-:W2:Y:S01]  /*111b0*/  LDL R89, [R1+0xf0c] ;  /* 0x000f0c0001597983 */ /* 0x000ea20000100800 */
[----:B----4-:R-:W-:-:S03]  /*111c0*/  @P1 IMAD.MOV.U32 R14, RZ, RZ, R26 ;  /* 0x000000ffff0e1224 */ /* 0x010fc600078e001a */
[----:B------:R-:W4:Y:S04]  /*111d0*/  LDL R26, [R1+0xa18] ;  /* 0x000a1800011a7983 */ /* 0x000f280000100800 */
[----:B------:R0:W4:Y:S01]  /*111e0*/  @P1 LDG.E.U16 R215, desc[UR6][R14.64] ;  /* 0x000000060ed71981 */ /* 0x000122000c1e1500 */
[----:B------:R-:W-:Y:S01]  /*111f0*/  BAR.SYNC.DEFER_BLOCKING 0x0 ;  /* 0x0000000000007b1d */ /* 0x000fe20000010000 */
[----:B0-----:R-:W-:-:S05]  /*11200*/  @!P0 IMAD.MOV.U32 R14, RZ, RZ, R29 ;  /* 0x000000ffff0e8224 */ /* 0x001fca00078e001d */
[----:B------:R-:W4:Y:S01]  /*11210*/  LDL R29, [R1+0x9f8] ;  /* 0x0009f800011d7983 */ /* 0x000f220000100800 */
[----:B------:R-:W-:-:S03]  /*11220*/  @!P0 IMAD.MOV.U32 R15, RZ, RZ, R37 ;  /* 0x000000ffff0f8224 */ /* 0x000fc600078e0025 */
[----:B------:R-:W4:Y:S04]  /*11230*/  LDL R37, [R1+0x9f4] ;  /* 0x0009f40001257983 */ /* 0x000f280000100800 */
[----:B------:R0:W4:Y:S02]  /*11240*/  @!P0 LDG.E.U16 R212, desc[UR6][R14.64] ;  /* 0x000000060ed48981 */ /* 0x000124000c1e1500 */
[----:B0-----:R-:W-:Y:S02]  /*11250*/  @!P0 IMAD.MOV.U32 R14, RZ, RZ, R46 ;  /* 0x000000ffff0e8224 */ /* 0x001fe400078e002e */
[----:B------:R-:W-:Y:S01]  /*11260*/  @!P0 IMAD.MOV.U32 R15, RZ, RZ, R47 ;  /* 0x000000ffff0f8224 */ /* 0x000fe200078e002f */
[----:B------:R-:W4:Y:S04]  /*11270*/  LDL R46, [R1+0x9d8] ;  /* 0x0009d800012e7983 */ /* 0x000f280000100800 */
[----:B------:R3:W4:Y:S04]  /*11280*/  @!P0 LDG.E.U16 R211, desc[UR6][R14.64] ;  /* 0x000000060ed38981 */ /* 0x000728000c1e1500 */
[----:B------:R-:W4:Y:S01]  /*11290*/  LDL R47, [R1+0x9d4] ;  /* 0x0009d400012f7983 */ /* 0x000f220000100800 */
[----:B---3--:R-:W-:-:S02]  /*112a0*/  @!P0 IMAD.MOV.U32 R14, RZ, RZ, R38 ;  /* 0x000000ffff0e8224 */ /* 0x008fc400078e0026 */
[----:B------:R-:W-:Y:S01]  /*112b0*/  @!P0 IMAD.MOV.U32 R15, RZ, RZ, R40 ;  /* 0x000000ffff0f8224 */ /* 0x000fe200078e0028 */
[----:B------:R-:W3:Y:S04]  /*112c0*/  LDL R38, [R1+0x9b8] ;  /* 0x0009b80001267983 */ /* 0x000ee80000100800 */
[----:B------:R0:W3:Y:S04]  /*112d0*/  @!P0 LDG.E.U16 R210, desc[UR6][R14.64] ;  /* 0x000000060ed28981 */ /* 0x0000e8000c1e1500 */
[----:B------:R-:W3:Y:S01]  /*112e0*/  LDL R40, [R1+0x9b4] ;  /* 0x0009b40001287983 */ /* 0x000ee20000100800 */
[----:B0-----:R-:W-:-:S02]  /*112f0*/  @!P0 IMAD.MOV.U32 R14, RZ, RZ, R80 ;  /* 0x000000ffff0e8224 */ /* 0x001fc400078e0050 */
[----:B------:R-:W-:-:S05]  /*11300*/  @!P0 IMAD.MOV.U32 R15, RZ, RZ, R86 ;  /* 0x000000ffff0f8224 */ /* 0x000fca00078e0056 */
[----:B------:R2:W3:Y:S02]  /*11310*/  @!P0 LDG.E.U16 R209, desc[UR6][R14.64] ;  /* 0x000000060ed18981 */ /* 0x0004e4000c1e1500 */
[----:B--2---:R-:W-:Y:S02]  /*11320*/  @!P0 IMAD.MOV.U32 R14, RZ, RZ, R27 ;  /* 0x000000ffff0e8224 */ /* 0x004fe400078e001b */
[----:B------:R-:W2:Y:S01]  /*11330*/  LDL R27, [R1+0x998] ;  /* 0x00099800011b7983 */ /* 0x000ea20000100800 */
[----:B------:R-:W-:-:S03]  /*11340*/  @!P0 IMAD.MOV.U32 R15, RZ, RZ, R45 ;  /* 0x000000ffff0f8224 */ /* 0x000fc600078e002d */
[----:B------:R-:W2:Y:S04]  /*11350*/  LDL R45, [R1+0x994] ;  /* 0x00099400012d7983 */ /* 0x000ea80000100800 */
[----:B------:R0:W2:Y:S02]  /*11360*/  @!P0 LDG.E.U16 R208, desc[UR6][R14.64] ;  /* 0x000000060ed08981 */ /* 0x0000a4000c1e1500 */
[----:B0-----:R-:W-:Y:S02]  /*11370*/  @!P0 IMAD.MOV.U32 R15, RZ, RZ, R44 ;  /* 0x000000ffff0f8224 */ /* 0x001fe400078e002c */
[----:B------:R-:W2:Y:S01]  /*11380*/  LDL R44, [R1+0x974] ;  /* 0x00097400012c7983 */ /* 0x000ea20000100800 */
[----:B------:R-:W-:-:S03]  /*11390*/  @!P0 IMAD.MOV.U32 R14, RZ, RZ, R43 ;  /* 0x000000ffff0e8224 */ /* 0x000fc600078e002b */
[----:B------:R-:W2:Y:S04]  /*113a0*/  LDL R43, [R1+0x978] ;  /* 0x00097800012b7983 */ /* 0x000ea80000100800 */
[----:B------:R0:W2:Y:S02]  /*113b0*/  @!P0 LDG.E.U16 R207, desc[UR6][R14.64] ;  /* 0x000000060ecf8981 */ /* 0x0000a4000c1e1500 */
[----:B0-----:R-:W-:Y:S02]  /*113c0*/  @!P0 IMAD.MOV.U32 R15, RZ, RZ, R42 ;  /* 0x000000ffff0f8224 */ /* 0x001fe400078e002a */
[----:B------:R-:W2:Y:S01]  /*113d0*/  LDL R42, [R1+0x954] ;  /* 0x00095400012a7983 */ /* 0x000ea20000100800 */
[----:B----4-:R-:W-:-:S03]  /*113e0*/  @!P0 IMAD.MOV.U32 R14, RZ, RZ, R26 ;  /* 0x000000ffff0e8224 */ /* 0x010fc600078e001a */
[----:B------:R-:W4:Y:S04]  /*113f0*/  LDL R26, [R1+0x958] ;  /* 0x00095800011a7983 */ /* 0x000f280000100800 */
[----:B------:R0:W4:Y:S02]  /*11400*/  @!P0 LDG.E.U16 R206, desc[UR6][R14.64] ;  /* 0x000000060ece8981 */ /* 0x000124000c1e1500 */
[----:B0-----:R-:W-:Y:S02]  /*11410*/  @!P0 IMAD.MOV.U32 R14, RZ, RZ, R29 ;  /* 0x000000ffff0e8224 */ /* 0x001fe400078e001d */
[----:B------:R-:W4:Y:S01]  /*11420*/  LDL R29, [R1+0x938] ;  /* 0x00093800011d7983 */ /* 0x000f220000100800 */
[----:B------:R-:W-:-:S03]  /*11430*/  @!P0 IMAD.MOV.U32 R15, RZ, RZ, R37 ;  /* 0x000000ffff0f8224 */ /* 0x000fc600078e0025 */
[----:B------:R-:W4:Y:S04]  /*11440*/  LDL R37, [R1+0x934] ;  /* 0x0009340001257983 */ /* 0x000f280000100800 */
[----:B------:R0:W4:Y:S02]  /*11450*/  @!P0 LDG.E.U16 R205, desc[UR6][R14.64] ;  /* 0x000000060ecd8981 */ /* 0x000124000c1e1500 */
[----:B0-----:R-:W-:Y:S02]  /*11460*/  @!P0 IMAD.MOV.U32 R14, RZ, RZ, R46 ;  /* 0x000000ffff0e8224 */ /* 0x001fe400078e002e */
[----:B------:R-:W4:Y:S01]  /*11470*/  LDL R46, [R1+0x918] ;  /* 0x00091800012e7983 */ /* 0x000f220000100800 */
[----:B------:R-:W-:-:S03]  /*11480*/  @!P0 IMAD.MOV.U32 R15, RZ, RZ, R47 ;  /* 0x000000ffff0f8224 */ /* 0x000fc600078e002f */
[----:B------:R-:W4:Y:S04]  /*11490*/  LDL R47, [R1+0x914] ;  /* 0x00091400012f7983 */ /* 0x000f280000100800 */
[----:B------:R3:W4:Y:S02]  /*114a0*/  @!P0 LDG.E.U16 R204, desc[UR6][R14.64] ;  /* 0x000000060ecc8981 */ /* 0x000724000c1e1500 */
[----:B---3--:R-:W-:Y:S02]  /*114b0*/  @!P0 IMAD.MOV.U32 R14, RZ, RZ, R38 ;  /* 0x000000ffff0e8224 */ /* 0x008fe400078e0026 */
[----:B------:R-:W-:Y:S01]  /*114c0*/  @!P0 IMAD.MOV.U32 R15, RZ, RZ, R40 ;  /* 0x000000ffff0f8224 */ /* 0x000fe200078e0028 */
[----:B------:R-:W3:Y:S04]  /*114d0*/  LDL R38, [R1+0x8f8] ;  /* 0x0008f80001267983 */ /* 0x000ee80000100800 */
[----:B------:R-:W3:Y:S04]  /*114e0*/  LDL R40, [R1+0x8f4] ;  /* 0x0008f40001287983 */ /* 0x000ee80000100800 */
[----:B------:R2:W3:Y:S02]  /*114f0*/  @!P0 LDG.E.U16 R203, desc[UR6][R14.64] ;  /* 0x000000060ecb8981 */ /* 0x0004e4000c1e1500 */
[----:B--2---:R-:W-:-:S02]  /*11500*/  @!P0 IMAD.MOV.U32 R14, RZ, RZ, R27 ;  /* 0x000000ffff0e8224 */ /* 0x004fc400078e001b */
        /* <DEDUP_REMOVED lines=25> */
[----:B------:R-:W3:Y:S01]  /*116a0*/  LDL R38, [R1+0x858] ;  /* 0x0008580001267983 */ /* 0x000ee20000100800 */
[----:B------:R-:W-:-:S03]  /*116b0*/  @!P0 IMAD.MOV.U32 R15, RZ, RZ, R40 ;  /* 0x000000ffff0f8224 */ /* 0x000fc600078e0028 */
[----:B------:R-:W3:Y:S04]  /*116c0*/  LDL R40, [R1+0x854] ;  /* 0x0008540001287983 */ /* 0x000ee80000100800 */
        /* <DEDUP_REMOVED lines=28> */
[----:B------:R-:W-:-:S05]  /*11890*/  @!P0 IMAD.MOV.U32 R15, RZ, RZ, R47 ;  /* 0x000000ffff0f8224 */ /* 0x000fca00078e002f */
[----:B------:R0:W2:Y:S02]  /*118a0*/  @!P0 LDG.E.U16 R191, desc[UR6][R14.64] ;  /* 0x000000060ebf8981 */ /* 0x0000a4000c1e1500 */
[----:B0-----:R-:W-:Y:S02]  /*118b0*/  @!P0 IMAD.MOV.U32 R14, RZ, RZ, R45 ;  /* 0x000000ffff0e8224 */ /* 0x001fe400078e002d */
[----:B------:R-:W-:Y:S01]  /*118c0*/  @!P0 IMAD.MOV.U32 R15, RZ, RZ, R46 ;  /* 0x000000ffff0f8224 */ /* 0x000fe200078e002e */
[----:B------:R-:W-:Y:S04]  /*118d0*/  STL [R1+0xf1c], R3 ;  /* 0x000f1c0301007387 */ /* 0x000fe80000100800 */
[----:B------:R0:W2:Y:S04]  /*118e0*/  @!P0 LDG.E.U16 R190, desc[UR6][R14.64] ;  /* 0x000000060ebe8981 */ /* 0x0000a8000c1e1500 */
[----:B------:R-:W2:Y:S01]  /*118f0*/  LDL.LU R47, [R1+0x774] ;  /* 0x00077400012f7983 */ /* 0x000ea20000300800 */
[----:B0-----:R-:W-:-:S02]  /*11900*/  @!P0 IMAD.MOV.U32 R15, RZ, RZ, R44 ;  /* 0x000000ffff0f8224 */ /* 0x001fc400078e002c */
[----:B------:R-:W-:-:S05]  /*11910*/  @!P0 IMAD.MOV.U32 R14, RZ, RZ, R43 ;  /* 0x000000ffff0e8224 */ /* 0x000fca00078e002b */
[----:B------:R0:W2:Y:S02]  /*11920*/  @!P0 LDG.E.U16 R189, desc[UR6][R14.64] ;  /* 0x000000060ebd8981 */ /* 0x0000a4000c1e1500 */
[----:B0-----:R-:W-:Y:S02]  /*11930*/  @!P0 IMAD.MOV.U32 R15, RZ, RZ, R42 ;  /* 0x000000ffff0f8224 */ /* 0x001fe400078e002a */
[----:B------:R-:W-:Y:S04]  /*11940*/  STS.U16 [R3+UR4], R171 ;  /* 0x000000ab03007988 */ /* 0x000fe80008000404 */
[----:B------:R-:W-:Y:S04]  /*11950*/  STS.U16 [R3+UR4+0x4000], R172 ;  /* 0x004000ac03007988 */ /* 0x000fe80008000404 */
[----:B------:R-:W-:Y:S01]  /*11960*/  STS.U16 [R3+UR4+0x400], R167 ;  /* 0x000400a703007988 */ /* 0x000fe20008000404 */
[----:B----4-:R-:W-:-:S03]  /*11970*/  @!P0 IMAD.MOV.U32 R14, RZ, RZ, R26 ;  /* 0x000000ffff0e8224 */ /* 0x010fc600078e001a */
[----:B------:R-:W4:Y:S04]  /*11980*/  LDL.LU R26, [R1+0x754] ;  /* 0x00075400011a7983 */ /* 0x000f280000300800 */
[----:B------:R-:W4:Y:S04]  /*11990*/  LDL.LU R45, [R1+0x758] ;  /* 0x00075800012d7983 */ /* 0x000f280000300800 */
[----:B------:R0:W4:Y:S02]  /*119a0*/  @!P0 LDG.E.U16 R188, desc[UR6][R14.64] ;  /* 0x000000060ebc8981 */ /* 0x000124000c1e1500 */
[----:B0-----:R-:W-:-:S02]  /*119b0*/  @!P0 IMAD.MOV.U32 R14, RZ, RZ, R29 ;  /* 0x000000ffff0e8224 */ /* 0x001fc400078e001d */
[----:B------:R-:W-:Y:S02]  /*119c0*/  @!P0 IMAD.MOV.U32 R15, RZ, RZ, R37 ;  /* 0x000000ffff0f8224 */ /* 0x000fe400078e0025 */
[----:B------:R-:W4:Y:S04]  /*119d0*/  LDL.LU R37, [R1+0x734] ;  /* 0x0007340001257983 */ /* 0x000f280000300800 */
[----:B------:R-:W4:Y:S04]  /*119e0*/  LDL.LU R29, [R1+0x738] ;  /* 0x00073800011d7983 */ /* 0x000f280000300800 */
[----:B------:R3:W4:Y:S04]  /*119f0*/  @!P0 LDG.E.U16 R187, desc[UR6][R14.64] ;  /* 0x000000060ebb8981 */ /* 0x000728000c1e1500 */
[----:B------:R-:W4:Y:S04]  /*11a00*/  LDL R90, [R1+0xaa4] ;  /* 0x000aa400015a7983 */ /* 0x000f280000100800 */
[----:B------:R-:W4:Y:S04]  /*11a10*/  LDL R46, [R1+0xeac] ;  /* 0x000eac00012e7983 */ /* 0x000f280000100800 */
[----:B------:R-:W4:Y:S04]  /*11a20*/  LDL.LU R43, [R1+0x714] ;  /* 0x00071400012b7983 */ /* 0x000f280000300800 */
[----:B------:R-:W-:Y:S04]  /*11a30*/  STS.U16 [R3+UR4+0x4400], R168 ;  /* 0x004400a803007988 */ /* 0x000fe80008000404 */
[----:B------:R-:W-:Y:S04]  /*11a40*/  STS.U16 [R3+UR4+0x800], R163 ;  /* 0x000800a303007988 */ /* 0x000fe80008000404 */
[----:B------:R-:W-:Y:S04]  /*11a50*/  STS.U16 [R3+UR4+0x4800], R164 ;  /* 0x004800a403007988 */ /* 0x000fe80008000404 */
[----:B------:R-:W-:Y:S01]  /*11a60*/  STS.U16 [R3+UR4+0xc00], R159 ;  /* 0x000c009f03007988 */ /* 0x000fe20008000404 */
[----:B---3--:R-:W-:-:S02]  /*11a70*/  @!P0 IMAD.MOV.U32 R14, RZ, RZ, R38 ;  /* 0x000000ffff0e8224 */ /* 0x008fc400078e0026 */
[----:B------:R-:W-:Y:S02]  /*11a80*/  @!P0 IMAD.MOV.U32 R15, RZ, RZ, R40 ;  /* 0x000000ffff0f8224 */ /* 0x000fe400078e0028 */
[----:B------:R-:W3:Y:S04]  /*11a90*/  LDL.LU R40, [R1+0x718] ;  /* 0x0007180001287983 */ /* 0x000ee80000300800 */
[----:B------:R2:W3:Y:S04]  /*11aa0*/  @!P0 LDG.E.U16 R186, desc[UR6][R14.64] ;  /* 0x000000060eba8981 */ /* 0x0004e8000c1e1500 */
[----:B------:R-:W-:Y:S04]  /*11ab0*/  STS.U16 [R3+UR4+0x4c00], R160 ;  /* 0x004c00a003007988 */ /* 0x000fe80008000404 */
[----:B------:R-:W-:Y:S04]  /*11ac0*/  STS.U16 [R3+UR4+0x1000], R154 ;  /* 0x0010009a03007988 */ /* 0x000fe80008000404 */
[----:B------:R-:W-:Y:S04]  /*11ad0*/  STS.U16 [R3+UR4+0x5000], R153 ;  /* 0x0050009903007988 */ /* 0x000fe80008000404 */
[----:B------:R-:W-:Y:S04]  /*11ae0*/  STS.U16 [R3+UR4+0x1400], R22 ;  /* 0x0014001603007988 */ /* 0x000fe80008000404 */
[----:B------:R-:W-:Y:S04]  /*11af0*/  STS.U16 [R3+UR4+0x5400], R21 ;  /* 0x0054001503007988 */ /* 0x000fe80008000404 */
[----:B------:R-:W-:Y:S04]  /*11b00*/  STS.U16 [R3+UR4+0x1800], R18 ;  /* 0x0018001203007988 */ /* 0x000fe80008000404 */
[----:B------:R-:W-:Y:S04]  /*11b10*/  STS.U16 [R3+UR4+0x5800], R17 ;  /* 0x0058001103007988 */ /* 0x000fe80008000404 */
[----:B------:R-:W-:Y:S04]  /*11b20*/  STS.U16 [R3+UR4+0x1c00], R16 ;  /* 0x001c001003007988 */ /* 0x000fe80008000404 */
[----:B------:R0:W-:Y:S04]  /*11b30*/  STS.U16 [R3+UR4+0x5c00], R13 ;  /* 0x005c000d03007988 */ /* 0x0001e80008000404 */
[----:B------:R-:W3:Y:S04]  /*11b40*/  LDL R87, [R1+0xe9c] ;  /* 0x000e9c0001577983 */ /* 0x000ee80000100800 */
[----:B------:R-:W3:Y:S04]  /*11b50*/  LDL R80, [R1+0xeb4] ;  /* 0x000eb40001507983 */ /* 0x000ee80000100800 */
[----:B0-----:R-:W3:Y:S04]  /*11b60*/  LDL R3, [R1+0xa90] ;  /* 0x000a900001037983 */ /* 0x001ee80000100800 */
[----:B------:R-:W3:Y:S04]  /*11b70*/  LDL R42, [R1+0xa6c] ;  /* 0x000a6c00012a7983 */ /* 0x000ee80000100800 */
[----:B------:R-:W3:Y:S04]  /*11b80*/  LDL R38, [R1+0xa70] ;  /* 0x000a700001267983 */ /* 0x000ee80000100800 */
[----:B------:R-:W3:Y:S04]  /*11b90*/  LDL R93, [R1+0xa4c] ;  /* 0x000a4c00015d7983 */ /* 0x000ee80000100800 */
[----:B------:R-:W3:Y:S01]  /*11ba0*/  LDL R86, [R1+0xa50] ;  /* 0x000a500001567983 */ /* 0x000ee20000100800 */
[----:B--2---:R-:W-:-:S03]  /*11bb0*/  @!P0 IMAD.MOV.U32 R14, RZ, RZ, R27 ;  /* 0x000000ffff0e8224 */ /* 0x004fc600078e001b */
[----:B------:R-:W2:Y:S04]  /*11bc0*/  LDL R27, [R1+0xa8c] ;  /* 0x000a8c00011b7983 */ /* 0x000ea80000100800 */
[----:B------:R-:W2:Y:S01]  /*11bd0*/  LDL.LU R44, [R1+0x6f8] ;  /* 0x0006f800012c7983 */ /* 0x000ea20000300800 */
[----:B------:R-:W-:-:S05]  /*11be0*/  @!P0 IMAD.MOV.U32 R15, RZ, RZ, R47 ;  /* 0x000000ffff0f8224 */ /* 0x000fca00078e002f */
[----:B------:R4:W2:Y:S04]  /*11bf0*/  @!P0 LDG.E.U16 R185, desc[UR6][R14.64] ;  /* 0x000000060eb98981 */ /* 0x0008a8000c1e1500 */
[----:B------:R0:W-:Y:S04]  /*11c00*/  STL [R1+0xf28], R10 ;  /* 0x000f280a01007387 */ /* 0x0001e80000100800 */
[----:B------:R-:W2:Y:S04]  /*11c10*/  LDL R91, [R1+0xa2c] ;  /* 0x000a2c00015b7983 */ /* 0x000ea80000100800 */
[----:B------:R-:W2:Y:S01]  /*11c20*/  LDL R97, [R1+0xa0c] ;  /* 0x000a0c0001617983 */ /* 0x000ea20000100800 */
[----:B----4-:R-:W-:-:S02]  /*11c30*/  @!P0 IMAD.MOV.U32 R15, RZ, RZ, R26 ;  /* 0x000000ffff0f8224 */ /* 0x010fc400078e001a */
[----:B------:R-:W-:-:S05]  /*11c40*/  @!P0 IMAD.MOV.U32 R14, RZ, RZ, R45 ;  /* 0x000000ffff0e8224 */ /* 0x000fca00078e002d */
[----:B------:R1:W4:Y:S02]  /*11c50*/  @!P0 LDG.E.U16 R184, desc[UR6][R14.64] ;  /* 0x000000060eb88981 */ /* 0x000324000c1e1500 */
[----:B-1----:R-:W-:Y:S02]  /*11c60*/  @!P0 IMAD.MOV.U32 R15, RZ, RZ, R37 ;  /* 0x000000ffff0f8224 */ /* 0x002fe400078e0025 */
[----:B------:R-:W-:-:S05]  /*11c70*/  @!P0 IMAD.MOV.U32 R14, RZ, RZ, R29 ;  /* 0x000000ffff0e8224 */ /* 0x000fca00078e001d */
[----:B------:R1:W4:Y:S02]  /*11c80*/  @!P0 LDG.E.U16 R183, desc[UR6][R14.64] ;  /* 0x000000060eb78981 */ /* 0x000324000c1e1500 */
[----:B-1----:R-:W-:Y:S02]  /*11c90*/  @!P0 IMAD.MOV.U32 R15, RZ, RZ, R43 ;  /* 0x000000ffff0f8224 */ /* 0x002fe400078e002b */
[----:B---3--:R-:W-:-:S05]  /*11ca0*/  @!P0 IMAD.MOV.U32 R14, RZ, RZ, R40 ;  /* 0x000000ffff0e8224 */ /* 0x008fca00078e0028 */
[----:B------:R1:W3:Y:S02]  /*11cb0*/  @!P0 LDG.E.U16 R182, desc[UR6][R14.64] ;  /* 0x000000060eb68981 */ /* 0x0002e4000c1e1500 */
[----:B-1----:R-:W-:Y:S02]  /*11cc0*/  @!P0 IMAD.MOV.U32 R15, RZ, RZ, R10 ;  /* 0x000000ffff0f8224 */ /* 0x002fe400078e000a */
[----:B------:R-:W-:Y:S01]  /*11cd0*/  STS.U16 [R89+UR4+0x80], R175 ;  /* 0x000080af59007988 */ /* 0x000fe20008000404 */
[----:B--2---:R-:W-:-:S03]  /*11ce0*/  @!P0 IMAD.MOV.U32 R14, RZ, RZ, R44 ;  /* 0x000000ffff0e8224 */ /* 0x004fc600078e002c */
[----:B0-----:R-:W2:Y:S04]  /*11cf0*/  LDL R10, [R1+0xf08] ;  /* 0x000f0800010a7983 */ /* 0x001ea80000100800 */
[----:B------:R0:W3:Y:S02]  /*11d00*/  @!P0 LDG.E.U16 R181, desc[UR6][R14.64] ;  /* 0x000000060eb58981 */ /* 0x0000e4000c1e1500 */
[----:B0-----:R-:W-:Y:S02]  /*11d10*/  @!P0 IMAD.MOV.U32 R14, RZ, RZ, R46 ;  /* 0x000000ffff0e8224 */ /* 0x001fe400078e002e */
[----:B------:R-:W-:Y:S01]  /*11d20*/  @!P0 IMAD.MOV.U32 R15, RZ, RZ, R90 ;  /* 0x000000ffff0f8224 */ /* 0x000fe200078e005a */
[----:B------:R-:W4:Y:S04]  /*11d30*/  LDL R46, [R1+0xa30] ;  /* 0x000a3000012e7983 */ /* 0x000f280000100800 */
[----:B------:R0:W3:Y:S04]  /*11d40*/  @!P0 LDG.E.U16 R180, desc[UR6][R14.64] ;  /* 0x000000060eb48981 */ /* 0x0000e8000c1e1500 */
[----:B------:R-:W2:Y:S01]  /*11d50*/  LDL R90, [R1+0xa10] ;  /* 0x000a1000015a7983 */ /* 0x000ea20000100800 */
[----:B0-----:R-:W-:-:S02]  /*11d60*/  @!P0 IMAD.MOV.U32 R14, RZ, RZ, R80 ;  /* 0x000000ffff0e8224 */ /* 0x001fc400078e0050 */
[----:B------:R-:W-:Y:S01]  /*11d70*/  @!P0 IMAD.MOV.U32 R15, RZ, RZ, R87 ;  /* 0x000000ffff0f8224 */ /* 0x000fe200078e0057 */
[----:B------:R-:W3:Y:S04]  /*11d80*/  LDL R80, [R1+0x9d0] ;  /* 0x0009d00001507983 */ /* 0x000ee80000100800 */
[----:B------:R0:W3:Y:S04]  /*11d90*/  @!P0 LDG.E.U16 R179, desc[UR6][R14.64] ;  /* 0x000000060eb38981 */ /* 0x0000e8000c1e1500 */
[----:B------:R-:W3:Y:S01]  /*11da0*/  LDL R87, [R1+0x9cc] ;  /* 0x0009cc0001577983 */ /* 0x000ee20000100800 */
[----:B0-----:R-:W-:-:S02]  /*11db0*/  @!P0 IMAD.MOV.U32 R14, RZ, RZ, R3 ;  /* 0x000000ffff0e8224 */ /* 0x001fc400078e0003 */
[----:B------:R-:W-:Y:S01]  /*11dc0*/  @!P0 IMAD.MOV.U32 R15, RZ, RZ, R27 ;  /* 0x000000ffff0f8224 */ /* 0x000fe200078e001b */
[----:B------:R-:W3:Y:S04]  /*11dd0*/  LDL R3, [R1+0x9f0] ;  /* 0x0009f00001037983 */ /* 0x000ee80000100800 */
[----:B------:R-:W3:Y:S04]  /*11de0*/  LDL R27, [R1+0x9ec] ;  /* 0x0009ec00011b7983 */ /* 0x000ee80000100800 */
[----:B------:R0:W3:Y:S02]  /*11df0*/  @!P0 LDG.E.U16 R178, desc[UR6][R14.64] ;  /* 0x000000060eb28981 */ /* 0x0000e4000c1e1500 */
[----:B0-----:R-:W-:-:S02]  /*11e00*/  @!P0 IMAD.MOV.U32 R14, RZ, RZ, R38 ;  /* 0x000000ffff0e8224 */ /* 0x001fc400078e0026 */
[----:B------:R-:W3:Y:S01]  /*11e10*/  LDL R38, [R1+0x9b0] ;  /* 0x0009b00001267983 */ /* 0x000ee20000100800 */
[----:B------:R-:W-:-:S03]  /*11e20*/  @!P0 IMAD.MOV.U32 R15, RZ, RZ, R42 ;  /* 0x000000ffff0f8224 */ /* 0x000fc600078e002a */
[----:B------:R-:W3:Y:S04]  /*11e30*/  LDL R42, [R1+0x9ac] ;  /* 0x0009ac00012a7983 */ /* 0x000ee80000100800 */
[----:B------:R0:W-:Y:S04]  /*11e40*/  STS.U16 [R89+UR4+0x4080], R176 ;  /* 0x004080b059007988 */ /* 0x0001e80008000404 */
[----:B------:R-:W-:Y:S04]  /*11e50*/  STS.U16 [R89+UR4+0x480], R173 ;  /* 0x000480ad59007988 */ /* 0x000fe80008000404 */
[----:B------:R1:W3:Y:S01]  /*11e60*/  @!P0 LDG.E.U16 R177, desc[UR6][R14.64] ;  /* 0x000000060eb18981 */ /* 0x0002e2000c1e1500 */
[----:B0-----:R-:W-:-:S03]  /*11e70*/  PRMT R176, RZ, 0x7610, R176 ;  /* 0x00007610ffb07816 */ /* 0x001fc600000000b0 */
[----:B------:R0:W-:Y:S04]  /*11e80*/  STS.U16 [R89+UR4+0x4480], R174 ;  /* 0x004480ae59007988 */ /* 0x0001e80008000404 */
[----:B------:R-:W-:Y:S01]  /*11e90*/  STS.U16 [R89+UR4+0x880], R169 ;  /* 0x000880a959007988 */ /* 0x000fe20008000404 */
[----:B-1----:R-:W-:Y:S02]  /*11ea0*/  @!P0 IMAD.MOV.U32 R14, RZ, RZ, R86 ;  /* 0x000000ffff0e8224 */ /* 0x002fe400078e0056 */
[----:B------:R-:W-:Y:S01]  /*11eb0*/  @!P0 IMAD.MOV.U32 R15, RZ, RZ, R93 ;  /* 0x000000ffff0f8224 */ /* 0x000fe200078e005d */
[----:B------:R-:W3:Y:S04]  /*11ec0*/  LDL R86, [R1+0x990] ;  /* 0x0009900001567983 */ /* 0x000ee80000100800 */
[----:B------:R-:W3:Y:S01]  /*11ed0*/  LDL R93, [R1+0x98c] ;  /* 0x00098c00015d7983 */ /* 0x000ee20000100800 */
[----:B------:R-:W-:-:S03]  /*11ee0*/  PRMT R175, RZ, 0x7610, R175 ;  /* 0x00007610ffaf7816 */ /* 0x000fc600000000af */
[----:B------:R-:W-:Y:S04]  /*11ef0*/  STS.U16 [R89+UR4+0x4880], R170 ;  /* 0x004880aa59007988 */ /* 0x000fe80008000404 */
[----:B------:R-:W-:Y:S04]  /*11f00*/  STS.U16 [R89+UR4+0xc80], R165 ;  /* 0x000c80a559007988 */ /* 0x000fe80008000404 */
[----:B------:R-:W-:Y:S04]  /*11f10*/  STS.U16 [R89+UR4+0x4c80], R166 ;  /* 0x004c80a659007988 */ /* 0x000fe80008000404 */
[----:B------:R-:W-:Y:S04]  /*11f20*/  STS.U16 [R89+UR4+0x1080], R161 ;  /* 0x001080a159007988 */ /* 0x000fe80008000404 */
[----:B------:R1:W3:Y:S04]  /*11f30*/  @!P0 LDG.E.U16 R176, desc[UR6][R14.64] ;  /* 0x000000060eb08981 */ /* 0x0002e8000c1e1500 */
[----:B------:R-:W-:Y:S04]  /*11f40*/  STS.U16 [R89+UR4+0x5080], R162 ;  /* 0x005080a259007988 */ /* 0x000fe80008000404 */
[----:B------:R-:W-:Y:S01]  /*11f50*/  STS.U16 [R89+UR4+0x1480], R157 ;  /* 0x0014809d59007988 */ /* 0x000fe20008000404 */
[----:B-1----:R-:W-:-:S03]  /*11f60*/  @!P0 IMAD.MOV.U32 R15, RZ, RZ, R91 ;  /* 0x000000ffff0f8224 */ /* 0x002fc600078e005b */
[----:B------:R-:W3:Y:S01]  /*11f70*/  LDL R91, [R1+0x96c] ;  /* 0x00096c00015b7983 */ /* 0x000ee20000100800 */
[----:B0-----:R-:W-:-:S03]  /*11f80*/  PRMT R174, RZ, 0x7610, R174 ;  /* 0x00007610ffae7816 */ /* 0x001fc600000000ae */
[----:B------:R-:W-:Y:S04]  /*11f90*/  STS.U16 [R89+UR4+0x5480], R158 ;  /* 0x0054809e59007988 */ /* 0x000fe80008000404 */
[----:B------:R-:W-:Y:S04]  /*11fa0*/  STS.U16 [R89+UR4+0x1880], R23 ;  /* 0x0018801759007988 */ /* 0x000fe80008000404 */
[----:B------:R-:W-:Y:S04]  /*11fb0*/  STS.U16 [R89+UR4+0x5880], R152 ;  /* 0x0058809859007988 */ /* 0x000fe80008000404 */
[----:B------:R-:W-:Y:S04]  /*11fc0*/  STS.U16 [R89+UR4+0x1c80], R19 ;  /* 0x001c801359007988 */ /* 0x000fe80008000404 */
[----:B------:R0:W-:Y:S01]  /*11fd0*/  STS.U16 [R89+UR4+0x5c80], R20 ;  /* 0x005c801459007988 */ /* 0x0001e20008000404 */
[----:B------:R-:W-:-:S03]  /*11fe0*/  PRMT R173, RZ, 0x7610, R173 ;  /* 0x00007610ffad7816 */ /* 0x000fc600000000ad */
[----:B0-----:R-:W3:Y:S01]  /*11ff0*/  LDL R89, [R1+0x950] ;  /* 0x0009500001597983 */ /* 0x001ee20000100800 */
[----:B----4-:R-:W-:-:S03]  /*12000*/  @!P0 IMAD.MOV.U32 R14, RZ, RZ, R46 ;  /* 0x000000ffff0e8224 */ /* 0x010fc600078e002e */
[----:B------:R-:W4:Y:S04]  /*12010*/  LDL R46, [R1+0x970] ;  /* 0x00097000012e7983 */ /* 0x000f280000100800 */
[----:B------:R2:W4:Y:S02]  /*12020*/  @!P0 LDG.E.U16 R175, desc[UR6][R14.64] ;  /* 0x000000060eaf8981 */ /* 0x000524000c1e1500 */
[----:B--2---:R-:W-:Y:S02]  /*12030*/  @!P0 IMAD.MOV.U32 R14, RZ, RZ, R90 ;  /* 0x000000ffff0e8224 */ /* 0x004fe400078e005a */
[----:B------:R-:W-:Y:S01]  /*12040*/  @!P0 IMAD.MOV.U32 R15, RZ, RZ, R97 ;  /* 0x000000ffff0f8224 */ /* 0x000fe200078e0061 */
[----:B------:R-:W2:Y:S04]  /*12050*/  LDL R90, [R1+0x94c] ;  /* 0x00094c00015a7983 */ /* 0x000ea80000100800 */
[----:B------:R3:W2:Y:S02]  /*12060*/  @!P0 LDG.E.U16 R174, desc[UR6][R14.64] ;  /* 0x000000060eae8981 */ /* 0x0006a4000c1e1500 */
[----:B---3--:R-:W-:-:S02]  /*12070*/  @!P0 IMAD.MOV.U32 R14, RZ, RZ, R3 ;  /* 0x000000ffff0e8224 */ /* 0x008fc400078e0003 */
[----:B------:R-:W3:Y:S01]  /*12080*/  LDL R3, [R1+0x930] ;  /* 0x0009300001037983 */ /* 0x000ee20000100800 */
[----:B------:R-:W-:-:S03]  /*12090*/  @!P0 IMAD.MOV.U32 R15, RZ, RZ, R27 ;  /* 0x000000ffff0f8224 */ /* 0x000fc600078e001b */
[----:B------:R-:W3:Y:S04]  /*120a0*/  LDL R27, [R1+0x92c] ;  /* 0x00092c00011b7983 */ /* 0x000ee80000100800 */
[----:B------:R0:W3:Y:S02]  /*120b0*/  @!P0 LDG.E.U16 R173, desc[UR6][R14.64] ;  /* 0x000000060ead8981 */ /* 0x0000e4000c1e1500 */
[----:B0-----:R-:W-:Y:S02]  /*120c0*/  @!P0 IMAD.MOV.U32 R14, RZ, RZ, R80 ;  /* 0x000000ffff0e8224 */ /* 0x001fe400078e0050 */
[----:B------:R-:W3:Y:S01]  /*120d0*/  LDL R80, [R1+0x910] ;  /* 0x0009100001507983 */ /* 0x000ee20000100800 */
[----:B------:R-:W-:Y:S01]  /*120e0*/  PRMT R172, RZ, 0x7610, R172 ;  /* 0x00007610ffac7816 */ /* 0x000fe200000000ac */
[----:B------:R-:W-:-:S02]  /*120f0*/  @!P0 IMAD.MOV.U32 R15, RZ, RZ, R87 ;  /* 0x000000ffff0f8224 */ /* 0x000fc400078e0057 */
[----:B------:R-:W3:Y:S04]  /*12100*/  LDL R87, [R1+0x90c] ;  /* 0x00090c0001577983 */ /* 0x000ee80000100800 */
[----:B------:R0:W3:Y:S01]  /*12110*/  @!P0 LDG.E.U16 R172, desc[UR6][R14.64] ;  /* 0x000000060eac8981 */ /* 0x0000e2000c1e1500 */
[----:B------:R-:W-:Y:S01]  /*12120*/  PRMT R171, RZ, 0x7610, R171 ;  /* 0x00007610ffab7816 */ /* 0x000fe200000000ab */
[----:B0-----:R-:W-:Y:S02]  /*12130*/  @!P0 IMAD.MOV.U32 R14, RZ, RZ, R38 ;  /* 0x000000ffff0e8224 */ /* 0x001fe400078e0026 */
[----:B------:R-:W3:Y:S01]  /*12140*/  LDL R38, [R1+0x8f0] ;  /* 0x0008f00001267983 */ /* 0x000ee20000100800 */
[----:B------:R-:W-:-:S03]  /*12150*/  @!P0 IMAD.MOV.U32 R15, RZ, RZ, R42 ;  /* 0x000000ffff0f8224 */ /* 0x000fc600078e002a */
[----:B------:R-:W3:Y:S01]  /*12160*/  LDL R42, [R1+0x8ec] ;  /* 0x0008ec00012a7983 */ /* 0x000ee20000100800 */
[----:B------:R-:W-:-:S03]  /*12170*/  PRMT R170, RZ, 0x7610, R170 ;  /* 0x00007610ffaa7816 */ /* 0x000fc600000000aa */
[----:B------:R0:W3:Y:S01]  /*12180*/  @!P0 LDG.E.U16 R171, desc[UR6][R14.64] ;  /* 0x000000060eab8981 */ /* 0x0000e2000c1e1500 */
[----:B------:R-:W-:-:S03]  /*12190*/  PRMT R169, RZ, 0x7610, R169 ;  /* 0x00007610ffa97816 */ /* 0x000fc600000000a9 */
[----:B------:R-:W-:Y:S01]  /*121a0*/  STS.U16 [R10+UR4+0x100], R96 ;  /* 0x000100600a007988 */ /* 0x000fe20008000404 */
[----:B0-----:R-:W-:Y:S02]  /*121b0*/  @!P0 IMAD.MOV.U32 R14, RZ, RZ, R86 ;  /* 0x000000ffff0e8224 */ /* 0x001fe400078e0056 */
[----:B------:R-:W-:Y:S01]  /*121c0*/  @!P0 IMAD.MOV.U32 R15, RZ, RZ, R93 ;  /* 0x000000ffff0f8224 */ /* 0x000fe200078e005d */
[----:B------:R-:W-:Y:S04]  /*121d0*/  STS.U16 [R10+UR4+0x4100], R95 ;  /* 0x0041005f0a007988 */ /* 0x000fe80008000404 */
[----:B------:R-:W-:Y:S04]  /*121e0*/  STS.U16 [R10+UR4+0x500], R94 ;  /* 0x0005005e0a007988 */ /* 0x000fe80008000404 */
[----:B------:R0:W3:Y:S04]  /*121f0*/  @!P0 LDG.E.U16 R170, desc[UR6][R14.64] ;  /* 0x000000060eaa8981 */ /* 0x0000e8000c1e1500 */
[----:B------:R1:W-:Y:S04]  /*12200*/  STS.U16 [R10+UR4+0x4500], R85 ;  /* 0x004500550a007988 */ /* 0x0003e80008000404 */
[----:B------:R-:W3:Y:S01]  /*12210*/  LDL R86, [R1+0x8cc] ;  /* 0x0008cc0001567983 */ /* 0x000ee20000100800 */
[----:B------:R-:W-:Y:S01]  /*12220*/  PRMT R168, RZ, 0x7610, R168 ;  /* 0x00007610ffa87816 */ /* 0x000fe200000000a8 */
[----:B0-----:R-:W-:-:S02]  /*12230*/  @!P0 IMAD.MOV.U32 R15, RZ, RZ, R91 ;  /* 0x000000ffff0f8224 */ /* 0x001fc400078e005b */
[----:B-1----:R-:W3:Y:S04]  /*12240*/  LDL R85, [R1+0x8d0] ;  /* 0x0008d00001557983 */ /* 0x002ee80000100800 */
[----:B------:R0:W-:Y:S01]  /*12250*/  STS.U16 [R10+UR4+0x900], R24 ;  /* 0x000900180a007988 */ /* 0x0001e20008000404 */
[----:B------:R-:W-:Y:S02]  /*12260*/  PRMT R167, RZ, 0x7610, R167 ;  /* 0x00007610ffa77816 */ /* 0x000fe400000000a7 */
[----:B------:R-:W-:Y:S01]  /*12270*/  PRMT R166, RZ, 0x7610, R166 ;  /* 0x00007610ffa67816 */ /* 0x000fe200000000a6 */
[----:B------:R-:W3:Y:S04]  /*12280*/  LDL R91, [R1+0x86c] ;  /* 0x00086c00015b7983 */ /* 0x000ee80000100800 */
[----:B0-----:R-:W3:Y:S01]  /*12290*/  LDL R24, [R1+0x8b0] ;  /* 0x0008b00001187983 */ /* 0x001ee20000100800 */
[----:B----4-:R-:W-:-:S03]  /*122a0*/  @!P0 IMAD.MOV.U32 R14, RZ, RZ, R46 ;  /* 0x000000ffff0e8224 */ /* 0x010fc600078e002e */
[----:B------:R-:W4:Y:S04]  /*122b0*/  LDL R46, [R1+0x8ac] ;  /* 0x0008ac00012e7983 */ /* 0x000f280000100800 */
[----:B------:R0:W4:Y:S02]  /*122c0*/  @!P0 LDG.E.U16 R169, desc[UR6][R14.64] ;  /* 0x000000060ea98981 */ /* 0x000124000c1e1500 */
[----:B0-----:R-:W-:Y:S02]  /*122d0*/  @!P0 IMAD.MOV.U32 R14, RZ, RZ, R89 ;  /* 0x000000ffff0e8224 */ /* 0x001fe400078e0059 */
[----:B--2---:R-:W-:Y:S01]  /*122e0*/  @!P0 IMAD.MOV.U32 R15, RZ, RZ, R90 ;  /* 0x000000ffff0f8224 */ /* 0x004fe200078e005a */
[----:B------:R-:W-:Y:S01]  /*122f0*/  PRMT R165, RZ, 0x7610, R165 ;  /* 0x00007610ffa57816 */ /* 0x000fe200000000a5 */
[----:B------:R-:W2:Y:S04]  /*12300*/  LDL R90, [R1+0x84c] ;  /* 0x00084c00015a7983 */ /* 0x000ea80000100800 */
[----:B------:R3:W2:Y:S01]  /*12310*/  @!P0 LDG.E.U16 R168, desc[UR6][R14.64] ;  /* 0x000000060ea88981 */ /* 0x0006a2000c1e1500 */
[----:B------:R-:W-:-:S03]  /*12320*/  PRMT R164, RZ, 0x7610, R164 ;  /* 0x00007610ffa47816 */ /* 0x000fc600000000a4 */
[----:B------:R-:W2:Y:S01]  /*12330*/  LDL R89, [R1+0x82c] ;  /* 0x00082c0001597983 */ /* 0x000ea20000100800 */
[----:B---3--:R-:W-:-:S03]  /*12340*/  @!P0 IMAD.MOV.U32 R14, RZ, RZ, R3 ;  /* 0x000000ffff0e8224 */ /* 0x008fc600078e0003 */
[----:B------:R-:W3:Y:S01]  /*12350*/  LDL R3, [R1+0x890] ;  /* 0x0008900001037983 */ /* 0x000ee20000100800 */
[----:B------:R-:W-:-:S03]  /*12360*/  @!P0 IMAD.MOV.U32 R15, RZ, RZ, R27 ;  /* 0x000000ffff0f8224 */ /* 0x000fc600078e001b */
[----:B------:R-:W2:Y:S04]  /*12370*/  LDL R27, [R1+0x88c] ;  /* 0x00088c00011b7983 */ /* 0x000ea80000100800 */
[----:B------:R0:W2:Y:S02]  /*12380*/  @!P0 LDG.E.U16 R167, desc[UR6][R14.64] ;  /* 0x000000060ea78981 */ /* 0x0000a4000c1e1500 */
[----:B0-----:R-:W-:Y:S02]  /*12390*/  @!P0 IMAD.MOV.U32 R14, RZ, RZ, R80 ;  /* 0x000000ffff0e8224 */ /* 0x001fe400078e0050 */
[----:B------:R-:W2:Y:S01]  /*123a0*/  LDL R80, [R1+0x870] ;  /* 0x0008700001507983 */ /* 0x000ea20000100800 */
[----:B------:R-:W-:Y:S01]  /*123b0*/  @!P0 IMAD.MOV.U32 R15, RZ, RZ, R87 ;  /* 0x000000ffff0f8224 */ /* 0x000fe200078e0057 */
[----:B------:R-:W-:-:S02]  /*123c0*/  PRMT R163, RZ, 0x7610, R163 ;  /* 0x00007610ffa37816 */ /* 0x000fc400000000a3 */
[----:B------:R0:W-:Y:S04]  /*123d0*/  STS.U16 [R10+UR4+0x4900], R88 ;  /* 0x004900580a007988 */ /* 0x0001e80008000404 */
[----:B------:R1:W2:Y:S04]  /*123e0*/  @!P0 LDG.E.U16 R166, desc[UR6][R14.64] ;  /* 0x000000060ea68981 */ /* 0x0002a8000c1e1500 */
[----:B------:R-:W2:Y:S04]  /*123f0*/  LDL R87, [R1+0x810] ;  /* 0x0008100001577983 */ /* 0x000ea80000100800 */
[----:B0-----:R-:W2:Y:S01]  /*12400*/  LDL R88, [R1+0x80c] ;  /* 0x00080c0001587983 */ /* 0x001ea20000100800 */
[----:B-1----:R-:W-:-:S03]  /*12410*/  @!P0 IMAD.MOV.U32 R14, RZ, RZ, R38 ;  /* 0x000000ffff0e8224 */ /* 0x002fc600078e0026 */
[----:B------:R-:W2:Y:S01]  /*12420*/  LDL R38, [R1+0x850] ;  /* 0x0008500001267983 */ /* 0x000ea20000100800 */
[----:B------:R-:W-:-:S03]  /*12430*/  @!P0 IMAD.MOV.U32 R15, RZ, RZ, R42 ;  /* 0x000000ffff0f8224 */ /* 0x000fc600078e002a */
[----:B------:R-:W2:Y:S04]  /*12440*/  LDL R42, [R1+0x830] ;  /* 0x00083000012a7983 */ /* 0x000ea80000100800 */
[----:B------:R0:W2:Y:S01]  /*12450*/  @!P0 LDG.E.U16 R165, desc[UR6][R14.64] ;  /* 0x000000060ea58981 */ /* 0x0000a2000c1e1500 */
[----:B------:R-:W-:Y:S01]  /*12460*/  PRMT R162, RZ, 0x7610, R162 ;  /* 0x00007610ffa27816 */ /* 0x000fe200000000a2 */
        /* <DEDUP_REMOVED lines=10> */
[----:B---3--:R-:W-:Y:S02]  /*12510*/  @!P0 IMAD.MOV.U32 R14, RZ, RZ, R3 ;  /* 0x000000ffff0e8224 */ /* 0x008fe400078e0003 */
[----:B------:R-:W3:Y:S01]  /*12520*/  LDL R3, [R1+0x7b0] ;  /* 0x0007b00001037983 */ /* 0x000ee20000100800 */
[----:B--2---:R-:W-:-:S03]  /*12530*/  @!P0 IMAD.MOV.U32 R15, RZ, RZ, R27 ;  /* 0x000000ffff0f8224 */ /* 0x004fc600078e001b */
[----:B------:R-:W2:Y:S04]  /*12540*/  LDL R27, [R1+0x7ac] ;  /* 0x0007ac00011b7983 */ /* 0x000ea80000100800 */
[----:B------:R0:W2:Y:S02]  /*12550*/  @!P0 LDG.E.U16 R162, desc[UR6][R14.64] ;  /* 0x000000060ea28981 */ /* 0x0000a4000c1e1500 */
[----:B0-----:R-:W-:Y:S02]  /*12560*/  @!P0 IMAD.MOV.U32 R14, RZ, RZ, R80 ;  /* 0x000000ffff0e8224 */ /* 0x001fe400078e0050 */
[----:B------:R-:W2:Y:S01]  /*12570*/  LDL R80, [R1+0xf04] ;  /* 0x000f040001507983 */ /* 0x000ea20000100800 */
[----:B------:R-:W-:Y:S01]  /*12580*/  PRMT R161, RZ, 0x7610, R161 ;  /* 0x00007610ffa17816 */ /* 0x000fe200000000a1 */
[----:B------:R-:W-:Y:S01]  /*12590*/  @!P0 IMAD.MOV.U32 R15, RZ, RZ, R91 ;  /* 0x000000ffff0f8224 */ /* 0x000fe200078e005b */
[----:B------:R-:W-:Y:S01]  /*125a0*/  PRMT R160, RZ, 0x7610, R160 ;  /* 0x00007610ffa07816 */ /* 0x000fe200000000a0 */
[----:B------:R-:W-:Y:S04]  /*125b0*/  STS.U16 [R10+UR4+0xd00], R248 ;  /* 0x000d00f80a007988 */ /* 0x000fe80008000404 */
[----:B------:R-:W-:Y:S04]  /*125c0*/  STS.U16 [R10+UR4+0x4d00], R250 ;  /* 0x004d00fa0a007988 */ /* 0x000fe80008000404 */
[----:B------:R0:W2:Y:S04]  /*125d0*/  @!P0 LDG.E.U16 R161, desc[UR6][R14.64] ;  /* 0x000000060ea18981 */ /* 0x0000a8000c1e1500 */
[----:B------:R-:W-:Y:S04]  /*125e0*/  STS.U16 [R10+UR4+0x1100], R237 ;  /* 0x001100ed0a007988 */ /* 0x000fe80008000404 */
[----:B------:R-:W-:Y:S01]  /*125f0*/  STS.U16 [R10+UR4+0x5100], R238 ;  /* 0x005100ee0a007988 */ /* 0x000fe20008000404 */
[----:B0-----:R-:W-:-:S02]  /*12600*/  @!P0 IMAD.MOV.U32 R14, RZ, RZ, R38 ;  /* 0x000000ffff0e8224 */ /* 0x001fc400078e0026 */
[----:B------:R-:W-:Y:S01]  /*12610*/  @!P0 IMAD.MOV.U32 R15, RZ, RZ, R90 ;  /* 0x000000ffff0f8224 */ /* 0x000fe200078e005a */
[----:B------:R-:W-:Y:S04]  /*12620*/  STS.U16 [R10+UR4+0x1500], R225 ;  /* 0x001500e10a007988 */ /* 0x000fe80008000404 */
[----:B------:R-:W-:Y:S04]  /*12630*/  STS.U16 [R10+UR4+0x5500], R226 ;  /* 0x005500e20a007988 */ /* 0x000fe80008000404 */
[----:B------:R-:W-:Y:S04]  /*12640*/  STS.U16 [R10+UR4+0x1900], R213 ;  /* 0x001900d50a007988 */ /* 0x000fe80008000404 */
[----:B------:R0:W2:Y:S04]  /*12650*/  @!P0 LDG.E.U16 R160, desc[UR6][R14.64] ;  /* 0x000000060ea08981 */ /* 0x0000a8000c1e1500 */
[----:B------:R-:W-:Y:S04]  /*12660*/  STS.U16 [R10+UR4+0x5900], R214 ;  /* 0x005900d60a007988 */ /* 0x000fe80008000404 */
[----:B------:R-:W-:Y:S01]  /*12670*/  STS.U16 [R10+UR4+0x1d00], R155 ;  /* 0x001d009b0a007988 */ /* 0x000fe20008000404 */
[----:B0-----:R-:W-:-:S03]  /*12680*/  @!P0 IMAD.MOV.U32 R14, RZ, RZ, R42 ;  /* 0x000000ffff0e8224 */ /* 0x001fc600078e002a */
[----:B------:R-:W2:Y:S04]  /*12690*/  LDL R38, [R1+0x790] ;  /* 0x0007900001267983 */ /* 0x000ea80000100800 */
[----:B------:R-:W2:Y:S04]  /*126a0*/  LDL R42, [R1+0x770] ;  /* 0x00077000012a7983 */ /* 0x000ea80000100800 */
[----:B------:R0:W-:Y:S01]  /*126b0*/  STS.U16 [R10+UR4+0x5d00], R156 ;  /* 0x005d009c0a007988 */ /* 0x0001e20008000404 */
[----:B------:R-:W-:-:S03]  /*126c0*/  PRMT R159, RZ, 0x7610, R159 ;  /* 0x00007610ff9f7816 */ /* 0x000fc6000000009f */
[----:B0-----:R-:W2:Y:S01]  /*126d0*/  LDL.LU R10, [R1+0x78c] ;  /* 0x00078c00010a7983 */ /* 0x001ea20000300800 */
[----:B------:R-:W-:Y:S01]  /*126e0*/  @!P0 IMAD.MOV.U32 R15, RZ, RZ, R89 ;  /* 0x000000ffff0f8224 */ /* 0x000fe200078e0059 */
[----:B------:R-:W-:-:S04]  /*126f0*/  PRMT R158, RZ, 0x7610, R158 ;  /* 0x00007610ff9e7816 */ /* 0x000fc8000000009e */
[----:B------:R0:W2:Y:S01]  /*12700*/  @!P0 LDG.E.U16 R159, desc[UR6][R14.64] ;  /* 0x000000060e9f8981 */ /* 0x0000a2000c1e1500 */
[----:B------:R-:W-:Y:S01]  /*12710*/  PRMT R157, RZ, 0x7610, R157 ;  /* 0x00007610ff9d7816 */ /* 0x000fe2000000009d */
[----:B0-----:R-:W-:Y:S02]  /*12720*/  @!P0 IMAD.MOV.U32 R14, RZ, RZ, R87 ;  /* 0x000000ffff0e8224 */ /* 0x001fe400078e0057 */
[----:B------:R-:W-:-:S05]  /*12730*/  @!P0 IMAD.MOV.U32 R15, RZ, RZ, R88 ;  /* 0x000000ffff0f8224 */ /* 0x000fca00078e0058 */
[----:B------:R0:W2:Y:S01]  /*12740*/  @!P0 LDG.E.U16 R158, desc[UR6][R14.64] ;  /* 0x000000060e9e8981 */ /* 0x0000a2000c1e1500 */
[----:B------:R-:W-:Y:S01]  /*12750*/  PRMT R156, RZ, 0x7610, R156 ;  /* 0x00007610ff9c7816 */ /* 0x000fe2000000009c */
[----:B0-----:R-:W-:Y:S02]  /*12760*/  @!P0 IMAD.MOV.U32 R14, RZ, RZ, R85 ;  /* 0x000000ffff0e8224 */ /* 0x001fe400078e0055 */
[----:B------:R-:W-:-:S05]  /*12770*/  @!P0 IMAD.MOV.U32 R15, RZ, RZ, R86 ;  /* 0x000000ffff0f8224 */ /* 0x000fca00078e0056 */
[----:B------:R0:W2:Y:S02]  /*12780*/  @!P0 LDG.E.U16 R157, desc[UR6][R14.64] ;  /* 0x000000060e9d8981 */ /* 0x0000a4000c1e1500 */
[----:B0-----:R-:W-:Y:S02]  /*12790*/  @!P0 IMAD.MOV.U32 R14, RZ, RZ, R24 ;  /* 0x000000ffff0e8224 */ /* 0x001fe400078e0018 */
[----:B----4-:R-:W-:-:S05]  /*127a0*/  @!P0 IMAD.MOV.U32 R15, RZ, RZ, R46 ;  /* 0x000000ffff0f8224 */ /* 0x010fca00078e002e */
[----:B------:R3:W4:Y:S02]  /*127b0*/  @!P0 LDG.E.U16 R156, desc[UR6][R14.64] ;  /* 0x000000060e9c8981 */ /* 0x000724000c1e1500 */
[----:B---3--:R-:W-:Y:S02]  /*127c0*/  @!P0 IMAD.MOV.U32 R14, RZ, RZ, R3 ;  /* 0x000000ffff0e8224 */ /* 0x008fe400078e0003 */
[----:B--2---:R-:W-:Y:S01]  /*127d0*/  @!P0 IMAD.MOV.U32 R15, RZ, RZ, R27 ;  /* 0x000000ffff0f8224 */ /* 0x004fe200078e001b */
[----:B------:R0:W-:Y:S04]  /*127e0*/  STS.U16 [R80+UR4+0x180], R48 ;  /* 0x0001803050007988 */ /* 0x0001e80008000404 */
[----:B0-----:R-:W2:Y:S04]  /*127f0*/  LDL.LU R48, [R1+0x76c] ;  /* 0x00076c0001307983 */ /* 0x001ea80000300800 */
[----:B------:R-:W3:Y:S04]  /*12800*/  LDL.LU R24, [R1+0x74c] ;  /* 0x00074c0001187983 */ /* 0x000ee80000300800 */
[----:B------:R-:W4:Y:S04]  /*12810*/  LDL R3, [R1+0x70c] ;  /* 0x00070c0001037983 */ /* 0x000f280000100800 */
[----:B------:R-:W3:Y:S04]  /*12820*/  LDL.LU R46, [R1+0x750] ;  /* 0x00075000012e7983 */ /* 0x000ee80000300800 */
[----:B------:R0:W-:Y:S04]  /*12830*/  STS.U16 [R80+UR4+0x4180], R35 ;  /* 0x0041802350007988 */ /* 0x0001e80008000404 */
[----:B0-----:R-:W4:Y:S04]  /*12840*/  LDL.LU R35, [R1+0x72c] ;  /* 0x00072c0001237983 */ /* 0x001f280000300800 */
[----:B------:R-:W4:Y:S01]  /*12850*/  LDL.LU R27, [R1+0x730] ;  /* 0x00073000011b7983 */ /* 0x000f220000300800 */
[----:B------:R-:W-:-:S02]  /*12860*/  PRMT R155, RZ, 0x7610, R155 ;  /* 0x00007610ff9b7816 */ /* 0x000fc4000000009b */
[----:B------:R-:W-:-:S04]  /*12870*/  PRMT R154, RZ, 0x7610, R154 ;  /* 0x00007610ff9a7816 */ /* 0x000fc8000000009a */
[----:B------:R0:W4:Y:S04]  /*12880*/  @!P0 LDG.E.U16 R155, desc[UR6][R14.64] ;  /* 0x000000060e9b8981 */ /* 0x000128000c1e1500 */
[----:B------:R-:W-:Y:S01]  /*12890*/  STS.U16 [R80+UR4+0x580], R84 ;  /* 0x0005805450007988 */ /* 0x000fe20008000404 */
[----:B0-----:R-:W-:-:S03]  /*128a0*/  @!P0 IMAD.MOV.U32 R14, RZ, RZ, R38 ;  /* 0x000000ffff0e8224 */ /* 0x001fc600078e0026 */
[----:B------:R-:W4:Y:S01]  /*128b0*/  LDL.LU R38, [R1+0x710] ;  /* 0x0007100001267983 */ /* 0x000f220000300800 */
[----:B------:R-:W-:-:S03]  /*128c0*/  @!P0 IMAD.MOV.U32 R15, RZ, RZ, R10 ;  /* 0x000000ffff0f8224 */ /* 0x000fc600078e000a */
[----:B------:R0:W-:Y:S04]  /*128d0*/  STS.U16 [R80+UR4+0x4580], R5 ;  /* 0x0045800550007988 */ /* 0x0001e80008000404 */
[----:B------:R1:W4:Y:S04]  /*128e0*/  @!P0 LDG.E.U16 R154, desc[UR6][R14.64] ;  /* 0x000000060e9a8981 */ /* 0x000328000c1e1500 */
[----:B0-----:R-:W4:Y:S01]  /*128f0*/  LDL.LU R5, [R1+0x6ec] ;  /* 0x0006ec0001057983 */ /* 0x001f220000300800 */
[----:B-1----:R-:W-:-:S03]  /*12900*/  @!P0 IMAD.MOV.U32 R14, RZ, RZ, R42 ;  /* 0x000000ffff0e8224 */ /* 0x002fc600078e002a */
[----:B------:R-:W4:Y:S04]  /*12910*/  LDL.LU R42, [R1+0x6f0] ;  /* 0x0006f000012a7983 */ /* 0x000f280000300800 */
[----:B------:R-:W4:Y:S04]  /*12920*/  LDL R94, [R1+0xea8] ;  /* 0x000ea800015e7983 */ /* 0x000f280000100800 */
[----:B------:R-:W4:Y:S04]  /*12930*/  LDL R93, [R1+0xec0] ;  /* 0x000ec000015d7983 */ /* 0x000f280000100800 */
[----:B------:R-:W4:Y:S04]  /*12940*/  LDL R91, [R1+0xe98] ;  /* 0x000e9800015b7983 */ /* 0x000f280000100800 */
[----:B------:R-:W4:Y:S01]  /*12950*/  LDL R90, [R1+0xeb0] ;  /* 0x000eb000015a7983 */ /* 0x000f220000100800 */
[----:B------:R-:W-:-:S03]  /*12960*/  PRMT R153, RZ, 0x7610, R153 ;  /* 0x00007610ff997816 */ /* 0x000fc60000000099 */
[----:B------:R-:W4:Y:S04]  /*12970*/  LDL R89, [R1+0xa84] ;  /* 0x000a840001597983 */ /* 0x000f280000100800 */
[----:B------:R-:W4:Y:S04]  /*12980*/  LDL R88, [R1+0xa88] ;  /* 0x000a880001587983 */ /* 0x000f280000100800 */
[----:B------:R-:W-:Y:S04]  /*12990*/  STS.U16 [R80+UR4+0x980], R83 ;  /* 0x0009805350007988 */ /* 0x000fe80008000404 */
[----:B------:R0:W-:Y:S01]  /*129a0*/  STS.U16 [R80+UR4+0x4980], R59 ;  /* 0x0049803b50007988 */ /* 0x0001e20008000404 */
[----:B------:R-:W-:-:S02]  /*129b0*/  PRMT R152, RZ, 0x7610, R152 ;  /* 0x00007610ff987816 */ /* 0x000fc40000000098 */
[----:B------:R-:W-:Y:S01]  /*129c0*/  PRMT R23, RZ, 0x7610, R23 ;  /* 0x00007610ff177816 */ /* 0x000fe20000000017 */
[----:B------:R-:W4:Y:S01]  /*129d0*/  LDL R87, [R1+0xa64] ;  /* 0x000a640001577983 */ /* 0x000f220000100800 */
[----:B------:R-:W-:Y:S02]  /*129e0*/  PRMT R22, RZ, 0x7610, R22 ;  /* 0x00007610ff167816 */ /* 0x000fe40000000016 */
[----:B------:R-:W-:Y:S01]  /*129f0*/  PRMT R21, RZ, 0x7610, R21 ;  /* 0x00007610ff157816 */ /* 0x000fe20000000015 */
[----:B------:R-:W4:Y:S04]  /*12a00*/  LDL R86, [R1+0xa44] ;  /* 0x000a440001567983 */ /* 0x000f280000100800 */
[----:B0-----:R-:W4:Y:S01]  /*12a10*/  LDL R59, [R1+0xa68] ;  /* 0x000a6800013b7983 */ /* 0x001f220000100800 */
[----:B--2---:R-:W-:Y:S01]  /*12a20*/  @!P0 IMAD.MOV.U32 R15, RZ, RZ, R48 ;  /* 0x000000ffff0f8224 */ /* 0x004fe200078e0030 */
[----:B------:R-:W-:-:S02]  /*12a30*/  PRMT R20, RZ, 0x7610, R20 ;  /* 0x00007610ff147816 */ /* 0x000fc40000000014 */
[----:B------:R-:W2:Y:S04]  /*12a40*/  LDL R85, [R1+0xa48] ;  /* 0x000a480001557983 */ /* 0x000ea80000100800 */
[----:B------:R3:W2:Y:S01]  /*12a50*/  @!P0 LDG.E.U16 R153, desc[UR6][R14.64] ;  /* 0x000000060e998981 */ /* 0x0006a2000c1e1500 */
[----:B------:R-:W-:Y:S02]  /*12a60*/  PRMT R19, RZ, 0x7610, R19 ;  /* 0x00007610ff137816 */ /* 0x000fe40000000013 */
[----:B------:R-:W-:Y:S01]  /*12a70*/  PRMT R18, RZ, 0x7610, R18 ;  /* 0x00007610ff127816 */ /* 0x000fe20000000012 */
[----:B------:R-:W2:Y:S04]  /*12a80*/  LDL R84, [R1+0xa24] ;  /* 0x000a240001547983 */ /* 0x000ea80000100800 */
[----:B------:R-:W2:Y:S01]  /*12a90*/  LDL R83, [R1+0xa28] ;  /* 0x000a280001537983 */ /* 0x000ea20000100800 */
[----:B---3--:R-:W-:-:S02]  /*12aa0*/  @!P0 IMAD.MOV.U32 R14, RZ, RZ, R46 ;  /* 0x000000ffff0e8224 */ /* 0x008fc400078e002e */
[----:B------:R-:W-:-:S05]  /*12ab0*/  @!P0 IMAD.MOV.U32 R15, RZ, RZ, R24 ;  /* 0x000000ffff0f8224 */ /* 0x000fca00078e0018 */
[----:B------:R4:W3:Y:S02]  /*12ac0*/  @!P0 LDG.E.U16 R152, desc[UR6][R14.64] ;  /* 0x000000060e988981 */ /* 0x0008e4000c1e1500 */
[----:B----4-:R-:W-:Y:S02]  /*12ad0*/  @!P0 IMAD.MOV.U32 R14, RZ, RZ, R27 ;  /* 0x000000ffff0e8224 */ /* 0x010fe400078e001b */
[----:B------:R-:W-:-:S05]  /*12ae0*/  @!P0 IMAD.MOV.U32 R15, RZ, RZ, R35 ;  /* 0x000000ffff0f8224 */ /* 0x000fca00078e0023 */
[----:B------:R0:W4:Y:S02]  /*12af0*/  @!P0 LDG.E.U16 R23, desc[UR6][R14.64] ;  /* 0x000000060e178981 */ /* 0x000124000c1e1500 */
[----:B0-----:R-:W-:Y:S02]  /*12b00*/  @!P0 IMAD.MOV.U32 R15, RZ, RZ, R3 ;  /* 0x000000ffff0f8224 */ /* 0x001fe400078e0003 */
[----:B------:R-:W2:Y:S01]  /*12b10*/  LDL R3, [R1+0xf00] ;  /* 0x000f000001037983 */ /* 0x000ea20000100800 */
[----:B------:R-:W-:-:S05]  /*12b20*/  @!P0 IMAD.MOV.U32 R14, RZ, RZ, R38 ;  /* 0x000000ffff0e8224 */ /* 0x000fca00078e0026 */
[----:B------:R0:W4:Y:S02]  /*12b30*/  @!P0 LDG.E.U16 R22, desc[UR6][R14.64] ;  /* 0x000000060e168981 */ /* 0x000124000c1e1500 */
[----:B0-----:R-:W-:Y:S02]  /*12b40*/  @!P0 IMAD.MOV.U32 R15, RZ, RZ, R5 ;  /* 0x000000ffff0f8224 */ /* 0x001fe400078e0005 */
[----:B------:R-:W-:-:S05]  /*12b50*/  @!P0 IMAD.MOV.U32 R14, RZ, RZ, R42 ;  /* 0x000000ffff0e8224 */ /* 0x000fca00078e002a */
[----:B------:R0:W4:Y:S02]  /*12b60*/  @!P0 LDG.E.U16 R21, desc[UR6][R14.64] ;  /* 0x000000060e158981 */ /* 0x000124000c1e1500 */
[----:B0-----:R-:W-:Y:S02]  /*12b70*/  @!P0 IMAD.MOV.U32 R14, RZ, RZ, R93 ;  /* 0x000000ffff0e8224 */ /* 0x001fe400078e005d */
[----:B------:R-:W-:-:S05]  /*12b80*/  @!P0 IMAD.MOV.U32 R15, RZ, RZ, R94 ;  /* 0x000000ffff0f8224 */ /* 0x000fca00078e005e */
[----:B------:R0:W4:Y:S02]  /*12b90*/  @!P0 LDG.E.U16 R20, desc[UR6][R14.64] ;  /* 0x000000060e148981 */ /* 0x000124000c1e1500 */
[----:B0-----:R-:W-:Y:S02]  /*12ba0*/  @!P0 IMAD.MOV.U32 R14, RZ, RZ, R90 ;  /* 0x000000ffff0e8224 */ /* 0x001fe400078e005a */
[----:B------:R-:W-:Y:S01]  /*12bb0*/  @!P0 IMAD.MOV.U32 R15, RZ, RZ, R91 ;  /* 0x000000ffff0f8224 */ /* 0x000fe200078e005b */
[----:B------:R0:W-:Y:S04]  /*12bc0*/  STS.U16 [R80+UR4+0xd80], R82 ;  /* 0x000d805250007988 */ /* 0x0001e80008000404 */
[----:B------:R1:W4:Y:S04]  /*12bd0*/  @!P0 LDG.E.U16 R19, desc[UR6][R14.64] ;  /* 0x000000060e138981 */ /* 0x000328000c1e1500 */
[----:B------:R1:W-:Y:S04]  /*12be0*/  STS.U16 [R80+UR4+0x4d80], R81 ;  /* 0x004d805150007988 */ /* 0x0003e80008000404 */
[----:B0-----:R-:W3:Y:S01]  /*12bf0*/  LDL R82, [R1+0xa04] ;  /* 0x000a040001527983 */ /* 0x001ee20000100800 */
[----:B-1----:R-:W-:-:S02]  /*12c00*/  @!P0 IMAD.MOV.U32 R14, RZ, RZ, R88 ;  /* 0x000000ffff0e8224 */ /* 0x002fc400078e0058 */
[----:B------:R-:W-:Y:S01]  /*12c10*/  @!P0 IMAD.MOV.U32 R15, RZ, RZ, R89 ;  /* 0x000000ffff0f8224 */ /* 0x000fe200078e0059 */
[----:B------:R-:W4:Y:S04]  /*12c20*/  LDL R81, [R1+0xa08] ;  /* 0x000a080001517983 */ /* 0x000f280000100800 */
[----:B------:R0:W3:Y:S04]  /*12c30*/  @!P0 LDG.E.U16 R18, desc[UR6][R14.64] ;  /* 0x000000060e128981 */ /* 0x0000e8000c1e1500 */
[----:B------:R1:W-:Y:S01]  /*12c40*/  STL [R1+0xf2c], R5 ;  /* 0x000f2c0501007387 */ /* 0x0003e20000100800 */
[----:B0-----:R-:W-:-:S03]  /*12c50*/  @!P0 IMAD.MOV.U32 R14, RZ, RZ, R59 ;  /* 0x000000ffff0e8224 */ /* 0x001fc600078e003b */
[----:B------:R-:W4:Y:S04]  /*12c60*/  LDL R59, [R1+0xefc] ;  /* 0x000efc00013b7983 */ /* 0x000f280000100800 */
        /* <DEDUP_REMOVED lines=8> */
[----:B-1----:R-:W3:Y:S04]  /*12cf0*/  LDL R5, [R1+0xef8] ;  /* 0x000ef80001057983 */ /* 0x002ee80000100800 */
[----:B--2---:R-:W-:Y:S04]  /*12d00*/  STS.U16 [R3+UR4+0x200], R79 ;  /* 0x0002004f03007988 */ /* 0x004fe80008000404 */
        /* <DEDUP_REMOVED lines=15> */
[----:B0-----:R-:W2:Y:S01]  /*12e00*/  LDL R3, [R1+0xef4] ;  /* 0x000ef40001037983 */ /* 0x001ea20000100800 */
[----:B------:R-:W-:Y:S01]  /*12e10*/  PRMT R17, RZ, 0x7610, R17 ;  /* 0x00007610ff117816 */ /* 0x000fe20000000011 */
[----:B------:R-:W-:Y:S01]  /*12e20*/  @!P0 IMAD.MOV.U32 R15, RZ, RZ, R87 ;  /* 0x000000ffff0f8224 */ /* 0x000fe200078e0057 */
[----:B------:R-:W-:-:S04]  /*12e30*/  PRMT R16, RZ, 0x7610, R16 ;  /* 0x00007610ff107816 */ /* 0x000fc80000000010 */
[----:B------:R0:W2:Y:S04]  /*12e40*/  @!P0 LDG.E.U16 R17, desc[UR6][R14.64] ;  /* 0x000000060e118981 */ /* 0x0000a8000c1e1500 */
[----:B----4-:R-:W-:Y:S04]  /*12e50*/  STS.U16 [R59+UR4+0x280], R69 ;  /* 0x000280453b007988 */ /* 0x010fe80008000404 */
        /* <DEDUP_REMOVED lines=11> */
[----:B------:R-:W-:Y:S01]  /*12f10*/  STS.U16 [R59+UR4+0x1a80], R232 ;  /* 0x001a80e83b007988 */ /* 0x000fe20008000404 */
[----:B0-----:R-:W-:-:S03]  /*12f20*/  @!P0 IMAD.MOV.U32 R14, RZ, RZ, R85 ;  /* 0x000000ffff0e8224 */ /* 0x001fc600078e0055 */
[----:B------:R-:W-:Y:S01]  /*12f30*/  STS.U16 [R59+UR4+0x5a80], R231 ;  /* 0x005a80e73b007988 */ /* 0x000fe20008000404 */
[----:B------:R-:W-:-:S03]  /*12f40*/  @!P0 IMAD.MOV.U32 R15, RZ, RZ, R86 ;  /* 0x000000ffff0f8224 */ /* 0x000fc600078e0056 */
[----:B------:R-:W-:Y:S04]  /*12f50*/  STS.U16 [R59+UR4+0x1e80], R220 ;  /* 0x001e80dc3b007988 */ /* 0x000fe80008000404 */
[----:B------:R-:W-:Y:S04]  /*12f60*/  STS.U16 [R59+UR4+0x5e80], R219 ;  /* 0x005e80db3b007988 */ /* 0x000fe80008000404 */
[----:B---3--:R-:W-:Y:S04]  /*12f70*/  STS.U16 [R5+UR4+0x300], R58 ;  /* 0x0003003a05007988 */ /* 0x008fe80008000404 */
[----:B------:R-:W-:Y:S01]  /*12f80*/  STS.U16 [R5+UR4+0x4300], R57 ;  /* 0x0043003905007988 */ /* 0x000fe20008000404 */
[----:B------:R-:W-:-:S03]  /*12f90*/  PRMT R13, RZ, 0x7610, R13 ;  /* 0x00007610ff0d7816 */ /* 0x000fc6000000000d */
[----:B------:R-:W-:Y:S04]  /*12fa0*/  STS.U16 [R5+UR4+0x700], R56 ;  /* 0x0007003805007988 */ /* 0x000fe80008000404 */
[----:B------:R-:W-:Y:S04]  /*12fb0*/  STS.U16 [R5+UR4+0x4700], R55 ;  /* 0x0047003705007988 */ /* 0x000fe80008000404 */
[----:B------:R-:W-:Y:S04]  /*12fc0*/  STS.U16 [R5+UR4+0xb00], R54 ;  /* 0x000b003605007988 */ /* 0x000fe80008000404 */
[----:B------:R0:W3:Y:S04]  /*12fd0*/  @!P0 LDG.E.U16 R16, desc[UR6][R14.64] ;  /* 0x000000060e108981 */ /* 0x0000e8000c1e1500 */
[----:B------:R-:W-:Y:S04]  /*12fe0*/  STS.U16 [R5+UR4+0x4b00], R53 ;  /* 0x004b003505007988 */ /* 0x000fe80008000404 */
[----:B------:R-:W-:Y:S01]  /*12ff0*/  STS.U16 [R5+UR4+0xf00], R52 ;  /* 0x000f003405007988 */ /* 0x000fe20008000404 */
[----:B0-----:R-:W-:-:S02]  /*13000*/  @!P0 IMAD.MOV.U32 R14, RZ, RZ, R83 ;  /* 0x000000ffff0e8224 */ /* 0x001fc400078e0053 */
[----:B------:R-:W-:Y:S01]  /*13010*/  @!P0 IMAD.MOV.U32 R15, RZ, RZ, R84 ;  /* 0x000000ffff0f8224 */ /* 0x000fe200078e0054 */
[----:B------:R-:W-:Y:S01]  /*13020*/  STS.U16 [R5+UR4+0x4f00], R51 ;  /* 0x004f003305007988 */ /* 0x000fe20008000404 */
[----:B------:R-:W-:-:S03]  /*13030*/  PRMT R11, RZ, 0x7610, R11 ;  /* 0x00007610ff0b7816 */ /* 0x000fc6000000000b */
[----:B------:R-:W-:Y:S04]  /*13040*/  STS.U16 [R5+UR4+0x1300], R50 ;  /* 0x0013003205007988 */ /* 0x000fe80008000404 */
[----:B------:R0:W-:Y:S04]  /*13050*/  STS.U16 [R5+UR4+0x5300], R49 ;  /* 0x0053003105007988 */ /* 0x0001e80008000404 */
[----:B------:R-:W-:Y:S04]  /*13060*/  STS.U16 [R5+UR4+0x1700], R244 ;  /* 0x001700f405007988 */ /* 0x000fe80008000404 */
[----:B------:R1:W4:Y:S04]  /*13070*/  @!P0 LDG.E.U16 R13, desc[UR6][R14.64] ;  /* 0x000000060e0d8981 */ /* 0x000328000c1e1500 */
[----:B------:R-:W-:Y:S04]  /*13080*/  STS.U16 [R5+UR4+0x5700], R242 ;  /* 0x005700f205007988 */ /* 0x000fe80008000404 */
[----:B------:R-:W-:Y:S01]  /*13090*/  STS.U16 [R5+UR4+0x1b00], R230 ;  /* 0x001b00e605007988 */ /* 0x000fe20008000404 */
[----:B-1----:R-:W-:-:S02]  /*130a0*/  @!P0 IMAD.MOV.U32 R14, RZ, RZ, R81 ;  /* 0x000000ffff0e8224 */ /* 0x002fc400078e0051 */
[----:B------:R-:W-:Y:S01]  /*130b0*/  @!P0 IMAD.MOV.U32 R15, RZ, RZ, R82 ;  /* 0x000000ffff0f8224 */ /* 0x000fe200078e0052 */
[----:B------:R-:W-:Y:S04]  /*130c0*/  STS.U16 [R5+UR4+0x5b00], R229 ;  /* 0x005b00e505007988 */ /* 0x000fe80008000404 */
[----:B------:R-:W-:Y:S04]  /*130d0*/  STS.U16 [R5+UR4+0x1f00], R218 ;  /* 0x001f00da05007988 */ /* 0x000fe80008000404 */
[----:B------:R-:W-:Y:S04]  /*130e0*/  STS.U16 [R5+UR4+0x5f00], R217 ;  /* 0x005f00d905007988 */ /* 0x000fe80008000404 */
[----:B------:R-:W4:Y:S04]  /*130f0*/  @!P0 LDG.E.U16 R11, desc[UR6][R14.64] ;  /* 0x000000060e0b8981 */ /* 0x000f28000c1e1500 */
[----:B0-----:R-:W3:Y:S04]  /*13100*/  LDL R49, [R1+0xa9c] ;  /* 0x000a9c0001317983 */ /* 0x001ee80000100800 */
[----:B------:R-:W4:Y:S04]  /*13110*/  LDL R50, [R1+0xee8] ;  /* 0x000ee80001327983 */ /* 0x000f280000100800 */
[----:B------:R-:W3:Y:S04]  /*13120*/  LDL R15, [R1+0xea4] ;  /* 0x000ea400010f7983 */ /* 0x000ee80000100800 */
[----:B------:R-:W3:Y:S04]  /*13130*/  LDL R14, [R1+0xebc] ;  /* 0x000ebc00010e7983 */ /* 0x000ee80000100800 */
[----:B--2---:R-:W-:Y:S04]  /*13140*/  STS.U16 [R3+UR4+0x380], R41 ;  /* 0x0003802903007988 */ /* 0x004fe80008000404 */
[----:B------:R0:W-:Y:S04]  /*13150*/  STS.U16 [R3+UR4+0x4380], R39 ;  /* 0x0043802703007988 */ /* 0x0001e80008000404 */
[----:B------:R-:W-:Y:S04]  /*13160*/  STS.U16 [R3+UR4+0x780], R36 ;  /* 0x0007802403007988 */ /* 0x000fe80008000404 */
[----:B------:R-:W-:Y:S04]  /*13170*/  STS.U16 [R3+UR4+0x4780], R34 ;  /* 0x0047802203007988 */ /* 0x000fe80008000404 */
[----:B0-----:R-:W2:Y:S04]  /*13180*/  LDL R39, [R1+0xaa0] ;  /* 0x000aa00001277983 */ /* 0x001ea80000100800 */
[----:B------:R0:W-:Y:S04]  /*13190*/  STS.U16 [R3+UR4+0xb80], R33 ;  /* 0x000b802103007988 */ /* 0x0001e80008000404 */
[----:B------:R-:W-:Y:S04]  /*131a0*/  STS.U16 [R3+UR4+0x4b80], R31 ;  /* 0x004b801f03007988 */ /* 0x000fe80008000404 */
[----:B------:R-:W-:Y:S04]  /*131b0*/  STS.U16 [R3+UR4+0xf80], R30 ;  /* 0x000f801e03007988 */ /* 0x000fe80008000404 */
[----:B------:R-:W-:Y:S04]  /*131c0*/  STS.U16 [R3+UR4+0x4f80], R28 ;  /* 0x004f801c03007988 */ /* 0x000fe80008000404 */
[----:B------:R1:W-:Y:S04]  /*131d0*/  STS.U16 [R3+UR4+0x1380], R25 ;  /* 0x0013801903007988 */ /* 0x0003e80008000404 */
[----:B------:R-:W-:Y:S04]  /*131e0*/  STL [R1+0xf20], R2 ;  /* 0x000f200201007387 */ /* 0x000fe80000100800 */
[----:B0-----:R-:W4:Y:S04]  /*131f0*/  LDL R33, [R1+0xa7c] ;  /* 0x000a7c0001217983 */ /* 0x001f280000100800 */
        /* <DEDUP_REMOVED lines=8> */
[----:B------:R-:W-:Y:S04]  /*13280*/  STS.U16 [R3+UR4+0x5380], R4 ;  /* 0x0053800403007988 */ /* 0x000fe80008000404 */
[----:B------:R-:W-:Y:S04]  /*13290*/  STS.U16 [R3+UR4+0x1780], R240 ;  /* 0x001780f003007988 */ /* 0x000fe80008000404 */
[----:B------:R-:W-:Y:S04]  /*132a0*/  STS.U16 [R3+UR4+0x5780], R239 ;  /* 0x005780ef03007988 */ /* 0x000fe80008000404 */
[----:B------:R-:W-:Y:S04]  /*132b0*/  STS.U16 [R3+UR4+0x1b80], R228 ;  /* 0x001b80e403007988 */ /* 0x000fe80008000404 */
[----:B------:R-:W-:Y:S04]  /*132c0*/  STS.U16 [R3+UR4+0x5b80], R227 ;  /* 0x005b80e303007988 */ /* 0x000fe80008000404 */
[----:B------:R-:W-:Y:S04]  /*132d0*/  STS.U16 [R3+UR4+0x1f80], R216 ;  /* 0x001f80d803007988 */ /* 0x000fe80008000404 */
[----:B------:R0:W-:Y:S04]  /*132e0*/  STS.U16 [R3+UR4+0x5f80], R215 ;  /* 0x005f80d703007988 */ /* 0x0001e80008000404 */
[----:B------:R-:W-:Y:S04]  /*132f0*/  STS.U16 [R2+UR4+0x8000], R212 ;  /* 0x008000d402007988 */ /* 0x000fe80008000404 */
[----:B------:R-:W4:Y:S01]  /*13300*/  LDL R51, [R1+0x9fc] ;  /* 0x0009fc0001337983 */ /* 0x000f220000100800 */
[----:B0-----:R-:W-:-:S03]  /*13310*/  LOP3.LUT R3, R2, 0x20, RZ, 0x3c, !PT ;  /* 0x0000002002037812 */ /* 0x001fc600078e3cff */
        /* <DEDUP_REMOVED lines=60> */
[----:B0-----:R-:W-:-:S03]  /*136e0*/  PRMT R198, RZ, 0x7610, R198 ;  /* 0x00007610ffc67816 */ /* 0x001fc600000000c6 */
[----:B------:R-:W-:Y:S04]  /*136f0*/  STS.U16 [R3+UR4+0xf500], R23 ;  /* 0x00f5001703007988 */ /* 0x000fe80008000404 */
[----:B------:R-:W-:Y:S04]  /*13700*/  STS.U16 [R3+UR4+0xf900], R22 ;  /* 0x00f9001603007988 */ /* 0x000fe80008000404 */
[----:B------:R0:W-:Y:S04]  /*13710*/  STS.U16 [R3+UR4+0xfd00], R21 ;  /* 0x00fd001503007988 */ /* 0x0001e80008000404 */
[----:B-1----:R-:W4:Y:S01]  /*13720*/  LDL.LU R2, [R1+0x704] ;  /* 0x0007040001027983 */ /* 0x002f220000300800 */
[----:B------:R-:W-:-:S03]  /*13730*/  PRMT R197, RZ, 0x7610, R197 ;  /* 0x00007610ffc57816 */ /* 0x000fc600000000c5 */
[----:B---3--:R2:W3:Y:S04]  /*13740*/  @!P0 LDG.E.U16 R198, desc[UR6][R14.64] ;  /* 0x000000060ec68981 */ /* 0x0084e8000c1e1500 */
[----:B0-----:R-:W3:Y:S04]  /*13750*/  LDL.LU R3, [R1+0x6fc] ;  /* 0x0006fc0001037983 */ /* 0x001ee80000300800 */
[----:B------:R-:W3:Y:S04]  /*13760*/  LDL.LU R4, [R1+0x6e4] ;  /* 0x0006e40001047983 */ /* 0x000ee80000300800 */
[----:B------:R-:W3:Y:S04]  /*13770*/  LDL R41, [R1+0x9e4] ;  /* 0x0009e40001297983 */ /* 0x000ee80000100800 */
[----:B------:R-:W3:Y:S01]  /*13780*/  LDL R30, [R1+0x9e8] ;  /* 0x0009e800011e7983 */ /* 0x000ee20000100800 */
[----:B--2---:R-:W-:-:S02]  /*13790*/  @!P0 IMAD.MOV.U32 R14, RZ, RZ, R39 ;  /* 0x000000ffff0e8224 */ /* 0x004fc400078e0027 */
[----:B------:R-:W-:Y:S01]  /*137a0*/  @!P0 IMAD.MOV.U32 R15, RZ, RZ, R49 ;  /* 0x000000ffff0f8224 */ /* 0x000fe200078e0031 */
[----:B------:R-:W2:Y:S04]  /*137b0*/  LDL R39, [R1+0x9e0] ;  /* 0x0009e00001277983 */ /* 0x000ea80000100800 */
[----:B------:R-:W2:Y:S04]  /*137c0*/  LDL R49, [R1+0x9dc] ;  /* 0x0009dc0001317983 */ /* 0x000ea80000100800 */
[----:B------:R4:W2:Y:S01]  /*137d0*/  @!P0 LDG.E.U16 R197, desc[UR6][R14.64] ;  /* 0x000000060ec58981 */ /* 0x0008a2000c1e1500 */
[----:B------:R-:W-:-:S02]  /*137e0*/  PRMT R196, RZ, 0x7610, R196 ;  /* 0x00007610ffc47816 */ /* 0x000fc400000000c4 */
[----:B------:R-:W-:Y:S01]  /*137f0*/  PRMT R195, RZ, 0x7610, R195 ;  /* 0x00007610ffc37816 */ /* 0x000fe200000000c3 */
[----:B------:R-:W2:Y:S01]  /*13800*/  LDL R55, [R1+0x844] ;  /* 0x0008440001377983 */ /* 0x000ea20000100800 */
[----:B------:R-:W-:Y:S02]  /*13810*/  PRMT R194, RZ, 0x7610, R194 ;  /* 0x00007610ffc27816 */ /* 0x000fe400000000c2 */
[----:B------:R-:W-:Y:S01]  /*13820*/  PRMT R193, RZ, 0x7610, R193 ;  /* 0x00007610ffc17816 */ /* 0x000fe200000000c1 */
[----:B------:R-:W2:Y:S01]  /*13830*/  LDL R54, [R1+0x83c] ;  /* 0x00083c0001367983 */ /* 0x000ea20000100800 */
[----:B----4-:R-:W-:Y:S02]  /*13840*/  @!P0 IMAD.MOV.U32 R14, RZ, RZ, R25 ;  /* 0x000000ffff0e8224 */ /* 0x010fe400078e0019 */
[----:B------:R-:W-:Y:S01]  /*13850*/  @!P0 IMAD.MOV.U32 R15, RZ, RZ, R33 ;  /* 0x000000ffff0f8224 */ /* 0x000fe200078e0021 */
[----:B------:R-:W4:Y:S04]  /*13860*/  LDL R25, [R1+0x9c8] ;  /* 0x0009c80001197983 */ /* 0x000f280000100800 */
[----:B------:R-:W4:Y:S04]  /*13870*/  LDL R33, [R1+0x9c4] ;  /* 0x0009c40001217983 */ /* 0x000f280000100800 */
[----:B------:R0:W4:Y:S02]  /*13880*/  @!P0 LDG.E.U16 R196, desc[UR6][R14.64] ;  /* 0x000000060ec48981 */ /* 0x000124000c1e1500 */
[----:B0-----:R-:W-:-:S02]  /*13890*/  @!P0 IMAD.MOV.U32 R14, RZ, RZ, R34 ;  /* 0x000000ffff0e8224 */ /* 0x001fc400078e0022 */
        /* <DEDUP_REMOVED lines=15> */
[----:B------:R-:W4:Y:S01]  /*13990*/  LDL R31, [R1+0x988] ;  /* 0x00098800011f7983 */ /* 0x000f220000100800 */
[----:B------:R-:W-:Y:S01]  /*139a0*/  PRMT R192, RZ, 0x7610, R192 ;  /* 0x00007610ffc07816 */ /* 0x000fe200000000c0 */
[----:B------:R-:W-:Y:S02]  /*139b0*/  @!P0 IMAD.MOV.U32 R15, RZ, RZ, R51 ;  /* 0x000000ffff0f8224 */ /* 0x000fe400078e0033 */
[----:B------:R-:W4:Y:S01]  /*139c0*/  LDL R51, [R1+0x984] ;  /* 0x0009840001337983 */ /* 0x000f220000100800 */
[----:B------:R-:W-:-:S03]  /*139d0*/  PRMT R191, RZ, 0x7610, R191 ;  /* 0x00007610ffbf7816 */ /* 0x000fc600000000bf */
[----:B------:R3:W4:Y:S01]  /*139e0*/  @!P0 LDG.E.U16 R192, desc[UR6][R14.64] ;  /* 0x000000060ec08981 */ /* 0x000722000c1e1500 */
[----:B------:R-:W-:Y:S02]  /*139f0*/  PRMT R190, RZ, 0x7610, R190 ;  /* 0x00007610ffbe7816 */ /* 0x000fe400000000be */
[----:B------:R-:W-:Y:S02]  /*13a00*/  PRMT R189, RZ, 0x7610, R189 ;  /* 0x00007610ffbd7816 */ /* 0x000fe400000000bd */
[----:B------:R-:W-:Y:S02]  /*13a10*/  PRMT R188, RZ, 0x7610, R188 ;  /* 0x00007610ffbc7816 */ /* 0x000fe400000000bc */
[----:B------:R-:W-:Y:S02]  /*13a20*/  PRMT R187, RZ, 0x7610, R187 ;  /* 0x00007610ffbb7816 */ /* 0x000fe400000000bb */
[----:B------:R-:W-:Y:S01]  /*13a30*/  PRMT R186, RZ, 0x7610, R186 ;  /* 0x00007610ffba7816 */ /* 0x000fe200000000ba */
[----:B---3--:R-:W-:-:S02]  /*13a40*/  @!P0 IMAD.MOV.U32 R15, RZ, RZ, R41 ;  /* 0x000000ffff0f8224 */ /* 0x008fc400078e0029 */
[----:B------:R-:W3:Y:S01]  /*13a50*/  LDL R41, [R1+0x97c] ;  /* 0x00097c0001297983 */ /* 0x000ee20000100800 */
[----:B------:R-:W-:-:S03]  /*13a60*/  @!P0 IMAD.MOV.U32 R14, RZ, RZ, R30 ;  /* 0x000000ffff0e8224 */ /* 0x000fc600078e001e */
[----:B------:R-:W3:Y:S04]  /*13a70*/  LDL R30, [R1+0x980] ;  /* 0x00098000011e7983 */ /* 0x000ee80000100800 */
[----:B------:R2:W3:Y:S02]  /*13a80*/  @!P0 LDG.E.U16 R191, desc[UR6][R14.64] ;  /* 0x000000060ebf8981 */ /* 0x0004e4000c1e1500 */
[----:B--2---:R-:W-:Y:S02]  /*13a90*/  @!P0 IMAD.MOV.U32 R14, RZ, RZ, R39 ;  /* 0x000000ffff0e8224 */ /* 0x004fe400078e0027 */
[----:B------:R-:W-:Y:S01]  /*13aa0*/  @!P0 IMAD.MOV.U32 R15, RZ, RZ, R49 ;  /* 0x000000ffff0f8224 */ /* 0x000fe200078e0031 */
[----:B------:R-:W2:Y:S04]  /*13ab0*/  LDL R39, [R1+0x968] ;  /* 0x0009680001277983 */ /* 0x000ea80000100800 */
[----:B------:R-:W2:Y:S04]  /*13ac0*/  LDL R49, [R1+0x964] ;  /* 0x0009640001317983 */ /* 0x000ea80000100800 */
[----:B------:R4:W2:Y:S02]  /*13ad0*/  @!P0 LDG.E.U16 R190, desc[UR6][R14.64] ;  /* 0x000000060ebe8981 */ /* 0x0008a4000c1e1500 */
[----:B----4-:R-:W-:-:S02]  /*13ae0*/  @!P0 IMAD.MOV.U32 R14, RZ, RZ, R25 ;  /* 0x000000ffff0e8224 */ /* 0x010fc400078e0019 */
        /* <DEDUP_REMOVED lines=41> */
[----:B----4-:R-:W-:Y:S02]  /*13d80*/  @!P0 IMAD.MOV.U32 R14, RZ, RZ, R25 ;  /* 0x000000ffff0e8224 */ /* 0x010fe400078e0019 */
        /* <DEDUP_REMOVED lines=21> */
[----:B------:R-:W-:Y:S01]  /*13ee0*/  PRMT R178, RZ, 0x7610, R178 ;  /* 0x00007610ffb27816 */ /* 0x000fe200000000b2 */
[----:B------:R-:W-:Y:S01]  /*13ef0*/  @!P0 IMAD.MOV.U32 R15, RZ, RZ, R51 ;  /* 0x000000ffff0f8224 */ /* 0x000fe200078e0033 */
[----:B------:R-:W-:Y:S01]  /*13f00*/  PRMT R177, RZ, 0x7610, R177 ;  /* 0x00007610ffb17816 */ /* 0x000fe200000000b1 */
[----:B------:R-:W4:Y:S04]  /*13f10*/  LDL R51, [R1+0x8a4] ;  /* 0x0008a40001337983 */ /* 0x000f280000100800 */
[----:B------:R3:W4:Y:S01]  /*13f20*/  @!P0 LDG.E.U16 R178, desc[UR6][R14.64] ;  /* 0x000000060eb28981 */ /* 0x000722000c1e1500 */
[----:B------:R-:W-:-:S02]  /*13f30*/  PRMT R176, RZ, 0x7610, R176 ;  /* 0x00007610ffb07816 */ /* 0x000fc400000000b0 */
[----:B------:R-:W-:Y:S02]  /*13f40*/  PRMT R175, RZ, 0x7610, R175 ;  /* 0x00007610ffaf7816 */ /* 0x000fe400000000af */
[----:B------:R-:W-:Y:S02]  /*13f50*/  PRMT R174, RZ, 0x7610, R174 ;  /* 0x00007610ffae7816 */ /* 0x000fe400000000ae */
[----:B------:R-:W-:Y:S02]  /*13f60*/  PRMT R173, RZ, 0x7610, R173 ;  /* 0x00007610ffad7816 */ /* 0x000fe400000000ad */
[----:B------:R-:W-:Y:S01]  /*13f70*/  PRMT R172, RZ, 0x7610, R172 ;  /* 0x00007610ffac7816 */ /* 0x000fe200000000ac */
        /* <DEDUP_REMOVED lines=25> */
[----:B0-----:R-:W-:Y:S01]  /*14110*/  @!P0 IMAD.MOV.U32 R14, RZ, RZ, R52 ;  /* 0x000000ffff0e8224 */ /* 0x001fe200078e0034 */
[----:B------:R-:W-:Y:S01]  /*14120*/  PRMT R171, RZ, 0x7610, R171 ;  /* 0x00007610ffab7816 */ /* 0x000fe200000000ab */
[----:B------:R-:W2:Y:S01]  /*14130*/  LDL R52, [R1+0x824] ;  /* 0x0008240001347983 */ /* 0x000ea20000100800 */
[----:B------:R-:W-:-:S03]  /*14140*/  @!P0 IMAD.MOV.U32 R15, RZ, RZ, R53 ;  /* 0x000000ffff0f8224 */ /* 0x000fc600078e0035 */
[----:B------:R-:W2:Y:S04]  /*14150*/  LDL R53, [R1+0x840] ;  /* 0x0008400001357983 */ /* 0x000ea80000100800 */
[----:B------:R0:W2:Y:S02]  /*14160*/  @!P0 LDG.E.U16 R172, desc[UR6][R14.64] ;  /* 0x000000060eac8981 */ /* 0x0000a4000c1e1500 */
[----:B0-----:R-:W-:Y:S02]  /*14170*/  @!P0 IMAD.MOV.U32 R14, RZ, RZ, R31 ;  /* 0x000000ffff0e8224 */ /* 0x001fe400078e001f */
[----:B------:R-:W2:Y:S01]  /*14180*/  LDL R31, [R1+0x848] ;  /* 0x00084800011f7983 */ /* 0x000ea20000100800 */
[----:B------:R-:W-:-:S03]  /*14190*/  @!P0 IMAD.MOV.U32 R15, RZ, RZ, R51 ;  /* 0x000000ffff0f8224 */ /* 0x000fc600078e0033 */
[----:B------:R-:W2:Y:S01]  /*141a0*/  LDL R51, [R1+0x828] ;  /* 0x0008280001337983 */ /* 0x000ea20000100800 */
[----:B------:R-:W-:-:S03]  /*141b0*/  PRMT R170, RZ, 0x7610, R170 ;  /* 0x00007610ffaa7816 */ /* 0x000fc600000000aa */
[----:B------:R3:W2:Y:S01]  /*141c0*/  @!P0 LDG.E.U16 R171, desc[UR6][R14.64] ;  /* 0x000000060eab8981 */ /* 0x0006a2000c1e1500 */
        /* <DEDUP_REMOVED lines=9> */
[----:B----4-:R-:W-:Y:S02]  /*14260*/  @!P0 IMAD.MOV.U32 R14, RZ, RZ, R25 ;  /* 0x000000ffff0e8224 */ /* 0x010fe400078e0019 */
[----:B------:R-:W4:Y:S01]  /*14270*/  LDL R25, [R1+0x7e8] ;  /* 0x0007e80001197983 */ /* 0x000f220000100800 */
[----:B--2---:R-:W-:-:S03]  /*14280*/  @!P0 IMAD.MOV.U32 R15, RZ, RZ, R33 ;  /* 0x000000ffff0f8224 */ /* 0x004fc600078e0021 */
[----:B------:R-:W2:Y:S04]  /*14290*/  LDL R33, [R1+0x7e4] ;  /* 0x0007e40001217983 */ /* 0x000ea80000100800 */
[----:B------:R0:W2:Y:S02]  /*142a0*/  @!P0 LDG.E.U16 R169, desc[UR6][R14.64] ;  /* 0x000000060ea98981 */ /* 0x0000a4000c1e1500 */
[----:B0-----:R-:W-:Y:S02]  /*142b0*/  @!P0 IMAD.MOV.U32 R14, RZ, RZ, R39 ;  /* 0x000000ffff0e8224 */ /* 0x001fe400078e0027 */
[----:B------:R-:W-:Y:S01]  /*142c0*/  @!P0 IMAD.MOV.U32 R15, RZ, RZ, R49 ;  /* 0x000000ffff0f8224 */ /* 0x000fe200078e0031 */
[----:B------:R-:W2:Y:S04]  /*142d0*/  LDL R39, [R1+0x7a4] ;  /* 0x0007a40001277983 */ /* 0x000ea80000100800 */
[----:B------:R0:W2:Y:S04]  /*142e0*/  @!P0 LDG.E.U16 R168, desc[UR6][R14.64] ;  /* 0x000000060ea88981 */ /* 0x0000a8000c1e1500 */
[----:B------:R-:W2:Y:S01]  /*142f0*/  LDL R49, [R1+0x7c4] ;  /* 0x0007c40001317983 */ /* 0x000ea20000100800 */
[----:B0-----:R-:W-:-:S03]  /*14300*/  @!P0 IMAD.MOV.U32 R15, RZ, RZ, R36 ;  /* 0x000000ffff0f8224 */ /* 0x001fc600078e0024 */
[----:B------:R-:W2:Y:S01]  /*14310*/  LDL R36, [R1+0x7c8] ;  /* 0x0007c80001247983 */ /* 0x000ea20000100800 */
[----:B------:R-:W-:-:S03]  /*14320*/  @!P0 IMAD.MOV.U32 R14, RZ, RZ, R34 ;  /* 0x000000ffff0e8224 */ /* 0x000fc600078e0022 */
[----:B------:R-:W2:Y:S04]  /*14330*/  LDL R34, [R1+0x7a8] ;  /* 0x0007a80001227983 */ /* 0x000ea80000100800 */
[----:B------:R0:W2:Y:S02]  /*14340*/  @!P0 LDG.E.U16 R167, desc[UR6][R14.64] ;  /* 0x000000060ea78981 */ /* 0x0000a4000c1e1500 */
[----:B0-----:R-:W-:Y:S02]  /*14350*/  @!P0 IMAD.MOV.U32 R14, RZ, RZ, R5 ;  /* 0x000000ffff0e8224 */ /* 0x001fe400078e0005 */
[----:B------:R-:W-:Y:S01]  /*14360*/  @!P0 IMAD.MOV.U32 R15, RZ, RZ, R28 ;  /* 0x000000ffff0f8224 */ /* 0x000fe200078e001c */
[----:B------:R-:W2:Y:S04]  /*14370*/  LDL R5, [R1+0x788] ;  /* 0x0007880001057983 */ /* 0x000ea80000100800 */
[----:B------:R-:W2:Y:S04]  /*14380*/  LDL R28, [R1+0x784] ;  /* 0x00078400011c7983 */ /* 0x000ea80000100800 */
[----:B------:R0:W2:Y:S02]  /*14390*/  @!P0 LDG.E.U16 R166, desc[UR6][R14.64] ;  /* 0x000000060ea68981 */ /* 0x0000a4000c1e1500 */
[----:B0-----:R-:W-:-:S02]  /*143a0*/  @!P0 IMAD.MOV.U32 R14, RZ, RZ, R31 ;  /* 0x000000ffff0e8224 */ /* 0x001fc400078e001f */
[----:B------:R-:W2:Y:S01]  /*143b0*/  LDL R31, [R1+0x768] ;  /* 0x00076800011f7983 */ /* 0x000ea20000100800 */
[----:B------:R-:W-:Y:S01]  /*143c0*/  PRMT R165, RZ, 0x7610, R165 ;  /* 0x00007610ffa57816 */ /* 0x000fe200000000a5 */
[----:B------:R-:W-:Y:S01]  /*143d0*/  @!P0 IMAD.MOV.U32 R15, RZ, RZ, R55 ;  /* 0x000000ffff0f8224 */ /* 0x000fe200078e0037 */
[----:B------:R-:W-:-:S04]  /*143e0*/  PRMT R164, RZ, 0x7610, R164 ;  /* 0x00007610ffa47816 */ /* 0x000fc800000000a4 */
[----:B------:R0:W2:Y:S01]  /*143f0*/  @!P0 LDG.E.U16 R165, desc[UR6][R14.64] ;  /* 0x000000060ea58981 */ /* 0x0000a2000c1e1500 */
[----:B------:R-:W-:Y:S01]  /*14400*/  PRMT R163, RZ, 0x7610, R163 ;  /* 0x00007610ffa37816 */ /* 0x000fe200000000a3 */
[----:B0-----:R-:W-:Y:S02]  /*14410*/  @!P0 IMAD.MOV.U32 R14, RZ, RZ, R53 ;  /* 0x000000ffff0e8224 */ /* 0x001fe400078e0035 */
[----:B------:R-:W-:-:S05]  /*14420*/  @!P0 IMAD.MOV.U32 R15, RZ, RZ, R54 ;  /* 0x000000ffff0f8224 */ /* 0x000fca00078e0036 */
[----:B------:R0:W2:Y:S02]  /*14430*/  @!P0 LDG.E.U16 R164, desc[UR6][R14.64] ;  /* 0x000000060ea48981 */ /* 0x0000a4000c1e1500 */
[----:B0-----:R-:W-:Y:S02]  /*14440*/  @!P0 IMAD.MOV.U32 R14, RZ, RZ, R51 ;  /* 0x000000ffff0e8224 */ /* 0x001fe400078e0033 */
[----:B------:R-:W-:-:S05]  /*14450*/  @!P0 IMAD.MOV.U32 R15, RZ, RZ, R52 ;  /* 0x000000ffff0f8224 */ /* 0x000fca00078e0034 */
[----:B------:R3:W2:Y:S01]  /*14460*/  @!P0 LDG.E.U16 R163, desc[UR6][R14.64] ;  /* 0x000000060ea38981 */ /* 0x0006a2000c1e1500 */
[----:B------:R-:W-:Y:S02]  /*14470*/  PRMT R162, RZ, 0x7610, R162 ;  /* 0x00007610ffa27816 */ /* 0x000fe400000000a2 */
[----:B------:R-:W-:Y:S02]  /*14480*/  PRMT R161, RZ, 0x7610, R161 ;  /* 0x00007610ffa17816 */ /* 0x000fe400000000a1 */
[----:B------:R-:W-:Y:S02]  /*14490*/  PRMT R160, RZ, 0x7610, R160 ;  /* 0x00007610ffa07816 */ /* 0x000fe400000000a0 */
[----:B------:R-:W-:Y:S02]  /*144a0*/  PRMT R159, RZ, 0x7610, R159 ;  /* 0x00007610ff9f7816 */ /* 0x000fe4000000009f */
[----:B------:R-:W-:Y:S01]  /*144b0*/  PRMT R158, RZ, 0x7610, R158 ;  /* 0x00007610ff9e7816 */ /* 0x000fe2000000009e */
[----:B---3--:R-:W-:-:S02]  /*144c0*/  @!P0 IMAD.MOV.U32 R14, RZ, RZ, R30 ;  /* 0x000000ffff0e8224 */ /* 0x008fc400078e001e */
[----:B------:R-:W3:Y:S01]  /*144d0*/  LDL.LU R30, [R1+0x764] ;  /* 0x00076400011e7983 */ /* 0x000ee20000300800 */
[----:B------:R-:W-:-:S03]  /*144e0*/  @!P0 IMAD.MOV.U32 R15, RZ, RZ, R41 ;  /* 0x000000ffff0f8224 */ /* 0x000fc600078e0029 */
[----:B------:R-:W3:Y:S04]  /*144f0*/  LDL.LU R245, [R1+0x748] ;  /* 0x0007480001f57983 */ /* 0x000ee80000300800 */
[----:B------:R-:W3:Y:S04]  /*14500*/  LDL.LU R41, [R1+0x744] ;  /* 0x0007440001297983 */ /* 0x000ee80000300800 */
[----:B------:R4:W3:Y:S02]  /*14510*/  @!P0 LDG.E.U16 R162, desc[UR6][R14.64] ;  /* 0x000000060ea28981 */ /* 0x0008e4000c1e1500 */
[----:B----4-:R-:W-:-:S02]  /*14520*/  @!P0 IMAD.MOV.U32 R14, RZ, RZ, R25 ;  /* 0x000000ffff0e8224 */ /* 0x010fc400078e0019 */
[----:B--2---:R-:W-:Y:S02]  /*14530*/  @!P0 IMAD.MOV.U32 R15, RZ, RZ, R33 ;  /* 0x000000ffff0f8224 */ /* 0x004fe400078e0021 */
[----:B------:R-:W2:Y:S04]  /*14540*/  LDL.LU R33, [R1+0x724] ;  /* 0x0007240001217983 */ /* 0x000ea80000300800 */
[----:B------:R-:W4:Y:S04]  /*14550*/  LDL.LU R25, [R1+0x728] ;  /* 0x0007280001197983 */ /* 0x000f280000300800 */
[----:B------:R0:W4:Y:S04]  /*14560*/  @!P0 LDG.E.U16 R161, desc[UR6][R14.64] ;  /* 0x000000060ea18981 */ /* 0x000128000c1e1500 */
[----:B------:R-:W4:Y:S01]  /*14570*/  LDL R52, [R1+0x6e8] ;  /* 0x0006e80001347983 */ /* 0x000f220000100800 */
[----:B0-----:R-:W-:-:S02]  /*14580*/  @!P0 IMAD.MOV.U32 R15, RZ, RZ, R49 ;  /* 0x000000ffff0f8224 */ /* 0x001fc400078e0031 */
[----:B------:R-:W-:Y:S02]  /*14590*/  @!P0 IMAD.MOV.U32 R14, RZ, RZ, R36 ;  /* 0x000000ffff0e8224 */ /* 0x000fe400078e0024 */
[----:B------:R-:W4:Y:S04]  /*145a0*/  LDL.LU R36, [R1+0x708] ;  /* 0x0007080001247983 */ /* 0x000f280000300800 */
[----:B------:R0:W4:Y:S04]  /*145b0*/  @!P0 LDG.E.U16 R160, desc[UR6][R14.64] ;  /* 0x000000060ea08981 */ /* 0x000128000c1e1500 */
[----:B------:R-:W4:Y:S04]  /*145c0*/  LDL R56, [R1+0x7fc] ;  /* 0x0007fc0001387983 */ /* 0x000f280000100800 */
[----:B------:R-:W4:Y:S01]  /*145d0*/  LDL R55, [R1+0x7dc] ;  /* 0x0007dc0001377983 */ /* 0x000f220000100800 */
[----:B0-----:R-:W-:-:S02]  /*145e0*/  @!P0 IMAD.MOV.U32 R14, RZ, RZ, R34 ;  /* 0x000000ffff0e8224 */ /* 0x001fc400078e0022 */
[----:B------:R-:W-:Y:S01]  /*145f0*/  @!P0 IMAD.MOV.U32 R15, RZ, RZ, R39 ;  /* 0x000000ffff0f8224 */ /* 0x000fe200078e0027 */
[----:B------:R-:W4:Y:S04]  /*14600*/  LDL R49, [R1+0x7c0] ;  /* 0x0007c00001317983 */ /* 0x000f280000100800 */
[----:B------:R0:W4:Y:S04]  /*14610*/  @!P0 LDG.E.U16 R159, desc[UR6][R14.64] ;  /* 0x000000060e9f8981 */ /* 0x000128000c1e1500 */
[----:B------:R-:W4:Y:S04]  /*14620*/  LDL R39, [R1+0x7e0] ;  /* 0x0007e00001277983 */ /* 0x000f280000100800 */
[----:B------:R-:W4:Y:S01]  /*14630*/  LDL R54, [R1+0x7bc] ;  /* 0x0007bc0001367983 */ /* 0x000f220000100800 */
[----:B0-----:R-:W-:-:S02]  /*14640*/  @!P0 IMAD.MOV.U32 R14, RZ, RZ, R5 ;  /* 0x000000ffff0e8224 */ /* 0x001fc400078e0005 */
[----:B------:R-:W-:Y:S01]  /*14650*/  @!P0 IMAD.MOV.U32 R15, RZ, RZ, R28 ;  /* 0x000000ffff0f8224 */ /* 0x000fe200078e001c */
[----:B------:R-:W4:Y:S04]  /*14660*/  LDL R5, [R1+0x820] ;  /* 0x0008200001057983 */ /* 0x000f280000100800 */
[----:B------:R-:W4:Y:S04]  /*14670*/  LDL R28, [R1+0x81c] ;  /* 0x00081c00011c7983 */ /* 0x000f280000100800 */
[----:B------:R0:W4:Y:S04]  /*14680*/  @!P0 LDG.E.U16 R158, desc[UR6][R14.64] ;  /* 0x000000060e9e8981 */ /* 0x000128000c1e1500 */
[----:B------:R-:W4:Y:S04]  /*14690*/  LDL R34, [R1+0x7a0] ;  /* 0x0007a00001227983 */ /* 0x000f280000100800 */
[----:B------:R-:W4:Y:S01]  /*146a0*/  LDL R53, [R1+0x79c] ;  /* 0x00079c0001357983 */ /* 0x000f220000100800 */
[----:B0-----:R-:W-:-:S03]  /*146b0*/  @!P0 IMAD.MOV.U32 R14, RZ, RZ, R31 ;  /* 0x000000ffff0e8224 */ /* 0x001fc600078e001f */
[----:B------:R-:W4:Y:S04]  /*146c0*/  LDL R31, [R1+0x800] ;  /* 0x00080000011f7983 */ /* 0x000f280000100800 */
[----:B------:R-:W4:Y:S01]  /*146d0*/  LDL R51, [R1+0x780] ;  /* 0x0007800001337983 */ /* 0x000f220000100800 */
[----:B------:R-:W-:Y:S02]  /*146e0*/  PRMT R157, RZ, 0x7610, R157 ;  /* 0x00007610ff9d7816 */ /* 0x000fe4000000009d */
[----:B------:R-:W-:Y:S02]  /*146f0*/  PRMT R156, RZ, 0x7610, R156 ;  /* 0x00007610ff9c7816 */ /* 0x000fe4000000009c */
[----:B------:R-:W-:Y:S02]  /*14700*/  PRMT R155, RZ, 0x7610, R155 ;  /* 0x00007610ff9b7816 */ /* 0x000fe4000000009b */
[----:B------:R-:W-:-:S02]  /*14710*/  PRMT R154, RZ, 0x7610, R154 ;  /* 0x00007610ff9a7816 */ /* 0x000fc4000000009a */
[----:B------:R-:W-:Y:S02]  /*14720*/  PRMT R153, RZ, 0x7610, R153 ;  /* 0x00007610ff997816 */ /* 0x000fe40000000099 */
[----:B------:R-:W-:Y:S02]  /*14730*/  PRMT R152, RZ, 0x7610, R152 ;  /* 0x00007610ff987816 */ /* 0x000fe40000000098 */
[----:B------:R-:W-:Y:S01]  /*14740*/  PRMT R23, RZ, 0x7610, R23 ;  /* 0x00007610ff177816 */ /* 0x000fe20000000017 */
[----:B------:R-:W-:Y:S01]  /*14750*/  STL [R1+0xf30], R2 ;  /* 0x000f300201007387 */ /* 0x000fe20000100800 */
[----:B------:R-:W-:Y:S02]  /*14760*/  PRMT R22, RZ, 0x7610, R22 ;  /* 0x00007610ff167816 */ /* 0x000fe40000000016 */
[----:B------:R-:W-:Y:S01]  /*14770*/  PRMT R21, RZ, 0x7610, R21 ;  /* 0x00007610ff157816 */ /* 0x000fe20000000015 */
[----:B------:R0:W-:Y:S02]  /*14780*/  STS.U16 [R50+UR4+0x8200], R20 ;  /* 0x0082001432007988 */ /* 0x0001e40008000404 */
[----:B0-----:R-:W-:Y:S01]  /*14790*/  PRMT R20, RZ, 0x7610, R20 ;  /* 0x00007610ff147816 */ /* 0x001fe20000000014 */
[----:B---3--:R-:W-:-:S05]  /*147a0*/  @!P0 IMAD.MOV.U32 R15, RZ, RZ, R30 ;  /* 0x000000ffff0f8224 */ /* 0x008fca00078e001e */
[----:B------:R0:W3:Y:S02]  /*147b0*/  @!P0 LDG.E.U16 R157, desc[UR6][R14.64] ;  /* 0x000000060e9d8981 */ /* 0x0000e4000c1e1500 */
[----:B0-----:R-:W-:Y:S02]  /*147c0*/  @!P0 IMAD.MOV.U32 R14, RZ, RZ, R245 ;  /* 0x000000ffff0e8224 */ /* 0x001fe400078e00f5 */
[----:B------:R-:W-:-:S05]  /*147d0*/  @!P0 IMAD.MOV.U32 R15, RZ, RZ, R41 ;  /* 0x000000ffff0f8224 */ /* 0x000fca00078e0029 */
[----:B------:R2:W3:Y:S02]  /*147e0*/  @!P0 LDG.E.U16 R156, desc[UR6][R14.64] ;  /* 0x000000060e9c8981 */ /* 0x0004e4000c1e1500 */
[----:B--2---:R-:W-:Y:S02]  /*147f0*/  @!P0 IMAD.MOV.U32 R15, RZ, RZ, R33 ;  /* 0x000000ffff0f8224 */ /* 0x004fe400078e0021 */
[----:B----4-:R-:W-:-:S05]  /*14800*/  @!P0 IMAD.MOV.U32 R14, RZ, RZ, R25 ;  /* 0x000000ffff0e8224 */ /* 0x010fca00078e0019 */
[----:B------:R0:W2:Y:S02]  /*14810*/  @!P0 LDG.E.U16 R155, desc[UR6][R14.64] ;  /* 0x000000060e9b8981 */ /* 0x0000a4000c1e1500 */
[----:B0-----:R-:W-:Y:S02]  /*14820*/  @!P0 IMAD.MOV.U32 R15, RZ, RZ, R2 ;  /* 0x000000ffff0f8224 */ /* 0x001fe400078e0002 */
[----:B------:R-:W-:-:S05]  /*14830*/  @!P0 IMAD.MOV.U32 R14, RZ, RZ, R36 ;  /* 0x000000ffff0e8224 */ /* 0x000fca00078e0024 */
[----:B------:R0:W4:Y:S02]  /*14840*/  @!P0 LDG.E.U16 R154, desc[UR6][R14.64] ;  /* 0x000000060e9a8981 */ /* 0x000124000c1e1500 */
[----:B0-----:R-:W-:Y:S02]  /*14850*/  @!P0 IMAD.MOV.U32 R14, RZ, RZ, R52 ;  /* 0x000000ffff0e8224 */ /* 0x001fe400078e0034 */
[----:B------:R-:W-:Y:S01]  /*14860*/  @!P0 IMAD.MOV.U32 R15, RZ, RZ, R4 ;  /* 0x000000ffff0f8224 */ /* 0x000fe200078e0004 */
[----:B------:R-:W4:Y:S04]  /*14870*/  LDL R52, [R1+0x760] ;  /* 0x0007600001347983 */ /* 0x000f280000100800 */
[----:B------:R0:W4:Y:S04]  /*14880*/  @!P0 LDG.E.U16 R153, desc[UR6][R14.64] ;  /* 0x000000060e998981 */ /* 0x000128000c1e1500 */
[----:B------:R-:W4:Y:S01]  /*14890*/  LDL.LU R2, [R1+0x71c] ;  /* 0x00071c0001027983 */ /* 0x000f220000300800 */
[----:B0-----:R-:W-:-:S02]  /*148a0*/  @!P0 IMAD.MOV.U32 R14, RZ, RZ, R5 ;  /* 0x000000ffff0e8224 */ /* 0x001fc400078e0005 */
[----:B------:R-:W-:-:S05]  /*148b0*/  @!P0 IMAD.MOV.U32 R15, RZ, RZ, R28 ;  /* 0x000000ffff0f8224 */ /* 0x000fca00078e001c */
[----:B------:R0:W4:Y:S02]  /*148c0*/  @!P0 LDG.E.U16 R152, desc[UR6][R14.64] ;  /* 0x000000060e988981 */ /* 0x000124000c1e1500 */
[----:B0-----:R-:W-:Y:S02]  /*148d0*/  @!P0 IMAD.MOV.U32 R15, RZ, RZ, R56 ;  /* 0x000000ffff0f8224 */ /* 0x001fe400078e0038 */
[----:B------:R-:W-:Y:S01]  /*148e0*/  @!P0 IMAD.MOV.U32 R14, RZ, RZ, R31 ;  /* 0x000000ffff0e8224 */ /* 0x000fe200078e001f */
[----:B------:R0:W-:Y:S04]  /*148f0*/  STL [R1+0xf24], R4 ;  /* 0x000f240401007387 */ /* 0x0001e80000100800 */
[----:B------:R1:W4:Y:S04]  /*14900*/  @!P0 LDG.E.U16 R23, desc[UR6][R14.64] ;  /* 0x000000060e178981 */ /* 0x000328000c1e1500 */
[----:B0-----:R-:W4:Y:S01]  /*14910*/  LDL.LU R4, [R1+0x6e0] ;  /* 0x0006e00001047983 */ /* 0x001f220000300800 */
[----:B-1----:R-:W-:-:S03]  /*14920*/  @!P0 IMAD.MOV.U32 R14, RZ, RZ, R39 ;  /* 0x000000ffff0e8224 */ /* 0x002fc600078e0027 */
[----:B------:R-:W4:Y:S01]  /*14930*/  LDL.LU R5, [R1+0x77c] ;  /* 0x00077c0001057983 */ /* 0x000f220000300800 */
[----:B------:R-:W-:-:S03]  /*14940*/  @!P0 IMAD.MOV.U32 R15, RZ, RZ, R55 ;  /* 0x000000ffff0f8224 */ /* 0x000fc600078e0037 */
[----:B------:R-:W4:Y:S04]  /*14950*/  LDL.LU R28, [R1+0x75c] ;  /* 0x00075c00011c7983 */ /* 0x000f280000300800 */
[----:B------:R-:W4:Y:S04]  /*14960*/  LDL.LU R31, [R1+0x740] ;  /* 0x00074000011f7983 */ /* 0x000f280000300800 */
[----:B------:R0:W4:Y:S04]  /*14970*/  @!P0 LDG.E.U16 R22, desc[UR6][R14.64] ;  /* 0x000000060e168981 */ /* 0x000128000c1e1500 */
[----:B------:R-:W4:Y:S01]  /*14980*/  LDL.LU R39, [R1+0x73c] ;  /* 0x00073c0001277983 */ /* 0x000f220000300800 */
[----:B0-----:R-:W-:-:S02]  /*14990*/  @!P0 IMAD.MOV.U32 R14, RZ, RZ, R49 ;  /* 0x000000ffff0e8224 */ /* 0x001fc400078e0031 */
[----:B------:R-:W-:Y:S01]  /*149a0*/  @!P0 IMAD.MOV.U32 R15, RZ, RZ, R54 ;  /* 0x000000ffff0f8224 */ /* 0x000fe200078e0036 */
[----:B------:R-:W4:Y:S04]  /*149b0*/  LDL.LU R49, [R1+0x720] ;  /* 0x0007200001317983 */ /* 0x000f280000300800 */
[----:B------:R0:W4:Y:S02]  /*149c0*/  @!P0 LDG.E.U16 R21, desc[UR6][R14.64] ;  /* 0x000000060e158981 */ /* 0x000124000c1e1500 */
[----:B0-----:R-:W-:Y:S02]  /*149d0*/  @!P0 IMAD.MOV.U32 R14, RZ, RZ, R34 ;  /* 0x000000ffff0e8224 */ /* 0x001fe400078e0022 */
[----:B------:R-:W4:Y:S01]  /*149e0*/  LDL.LU R34, [R1+0x700] ;  /* 0x0007000001227983 */ /* 0x000f220000300800 */
[----:B------:R-:W-:-:S05]  /*149f0*/  @!P0 IMAD.MOV.U32 R15, RZ, RZ, R53 ;  /* 0x000000ffff0f8224 */ /* 0x000fca00078e0035 */
[----:B------:R0:W4:Y:S02]  /*14a00*/  @!P0 LDG.E.U16 R20, desc[UR6][R14.64] ;  /* 0x000000060e148981 */ /* 0x000124000c1e1500 */
[----:B0-----:R-:W-:Y:S02]  /*14a10*/  @!P0 IMAD.MOV.U32 R14, RZ, RZ, R51 ;  /* 0x000000ffff0e8224 */ /* 0x001fe400078e0033 */
[----:B------:R-:W4:Y:S04]  /*14a20*/  LDL R51, [R1+0x6dc] ;  /* 0x0006dc0001337983 */ /* 0x000f280000100800 */
[----:B------:R0:W-:Y:S04]  /*14a30*/  STS.U16 [R50+UR4+0x8600], R19 ;  /* 0x0086001332007988 */ /* 0x0001e80008000404 */
[----:B------:R1:W-:Y:S01]  /*14a40*/  STS.U16 [R50+UR4+0x8a00], R18 ;  /* 0x008a001232007988 */ /* 0x0003e20008000404 */
[----:B0-----:R-:W-:-:S02]  /*14a50*/  PRMT R19, RZ, 0x7610, R19 ;  /* 0x00007610ff137816 */ /* 0x001fc40000000013 */
[----:B-1----:R-:W-:Y:S01]  /*14a60*/  PRMT R18, RZ, 0x7610, R18 ;  /* 0x00007610ff127816 */ /* 0x002fe20000000012 */
[----:B------:R0:W-:Y:S02]  /*14a70*/  STS.U16 [R50+UR4+0x8e00], R17 ;  /* 0x008e001132007988 */ /* 0x0001e40008000404 */
[----:B0-----:R-:W-:Y:S02]  /*14a80*/  PRMT R17, RZ, 0x7610, R17 ;  /* 0x00007610ff117816 */ /* 0x001fe40000000011 */
[----:B------:R0:W-:Y:S04]  /*14a90*/  STS.U16 [R50+UR4+0x9200], R16 ;  /* 0x0092001032007988 */ /* 0x0001e80008000404 */
[----:B------:R1:W-:Y:S04]  /*14aa0*/  STS.U16 [R50+UR4+0x9600], R13 ;  /* 0x0096000d32007988 */ /* 0x0003e80008000404 */
[----:B------:R1:W-:Y:S04]  /*14ab0*/  STS.U16 [R50+UR4+0x9a00], R11 ;  /* 0x009a000b32007988 */ /* 0x0003e80008000404 */
        /* <DEDUP_REMOVED lines=8> */
[----:B------:R-:W-:Y:S04]  /*14b40*/  STS.U16 [R50+UR4+0xba00], R177 ;  /* 0x00ba00b132007988 */ /* 0x000fe80008000404 */
[----:B------:R-:W-:Y:S04]  /*14b50*/  STS.U16 [R50+UR4+0xbe00], R175 ;  /* 0x00be00af32007988 */ /* 0x000fe80008000404 */
[----:B------:R-:W-:Y:S04]  /*14b60*/  STS.U16 [R50+UR4+0xc200], R173 ;  /* 0x00c200ad32007988 */ /* 0x000fe80008000404 */
[----:B------:R-:W-:Y:S01]  /*14b70*/  STS.U16 [R50+UR4+0xc600], R171 ;  /* 0x00c600ab32007988 */ /* 0x000fe20008000404 */
[----:B-1----:R-:W-:-:S03]  /*14b80*/  PRMT R13, RZ, 0x7610, R13 ;  /* 0x00007610ff0d7816 */ /* 0x002fc6000000000d */
[----:B------:R-:W-:Y:S04]  /*14b90*/  STS.U16 [R50+UR4+0xca00], R169 ;  /* 0x00ca00a932007988 */ /* 0x000fe80008000404 */
[----:B------:R-:W-:Y:S04]  /*14ba0*/  STS.U16 [R50+UR4+0xce00], R167 ;  /* 0x00ce00a732007988 */ /* 0x000fe80008000404 */
[----:B------:R-:W-:Y:S04]  /*14bb0*/  STS.U16 [R50+UR4+0xd200], R165 ;  /* 0x00d200a532007988 */ /* 0x000fe80008000404 */
[----:B------:R-:W-:Y:S04]  /*14bc0*/  STS.U16 [R50+UR4+0xd600], R163 ;  /* 0x00d600a332007988 */ /* 0x000fe80008000404 */
[----:B------:R-:W-:Y:S04]  /*14bd0*/  STS.U16 [R50+UR4+0xda00], R162 ;  /* 0x00da00a232007988 */ /* 0x000fe80008000404 */
[----:B------:R-:W-:Y:S01]  /*14be0*/  STS.U16 [R50+UR4+0xde00], R161 ;  /* 0x00de00a132007988 */ /* 0x000fe20008000404 */
[----:B------:R-:W-:-:S03]  /*14bf0*/  PRMT R11, RZ, 0x7610, R11 ;  /* 0x00007610ff0b7816 */ /* 0x000fc6000000000b */
[----:B------:R-:W-:Y:S04]  /*14c00*/  STS.U16 [R50+UR4+0xe200], R160 ;  /* 0x00e200a032007988 */ /* 0x000fe80008000404 */
[----:B------:R-:W-:Y:S04]  /*14c10*/  STS.U16 [R50+UR4+0xe600], R159 ;  /* 0x00e6009f32007988 */ /* 0x000fe80008000404 */
[----:B------:R-:W-:Y:S04]  /*14c20*/  STS.U16 [R50+UR4+0xea00], R158 ;  /* 0x00ea009e32007988 */ /* 0x000fe80008000404 */
[----:B---3--:R-:W-:Y:S04]  /*14c30*/  STS.U16 [R50+UR4+0xee00], R157 ;  /* 0x00ee009d32007988 */ /* 0x008fe80008000404 */
[----:B------:R-:W-:Y:S04]  /*14c40*/  STS.U16 [R50+UR4+0xf200], R156 ;  /* 0x00f2009c32007988 */ /* 0x000fe80008000404 */
[----:B--2---:R-:W-:Y:S04]  /*14c50*/  STS.U16 [R50+UR4+0xf600], R155 ;  /* 0x00f6009b32007988 */ /* 0x004fe80008000404 */
[----:B----4-:R0:W-:Y:S01]  /*14c60*/  STL [R1+0xf34], R2 ;  /* 0x000f340201007387 */ /* 0x0101e20000100800 */
[----:B------:R-:W-:-:S05]  /*14c70*/  @!P0 IMAD.MOV.U32 R15, RZ, RZ, R5 ;  /* 0x000000ffff0f8224 */ /* 0x000fca00078e0005 */
[----:B------:R1:W2:Y:S02]  /*14c80*/  @!P0 LDG.E.U16 R19, desc[UR6][R14.64] ;  /* 0x000000060e138981 */ /* 0x0002a4000c1e1500 */
[----:B-1----:R-:W-:Y:S02]  /*14c90*/  @!P0 IMAD.MOV.U32 R14, RZ, RZ, R52 ;  /* 0x000000ffff0e8224 */ /* 0x002fe400078e0034 */
[----:B------:R-:W-:-:S05]  /*14ca0*/  @!P0 IMAD.MOV.U32 R15, RZ, RZ, R28 ;  /* 0x000000ffff0f8224 */ /* 0x000fca00078e001c */
[----:B------:R1:W3:Y:S04]  /*14cb0*/  @!P0 LDG.E.U16 R18, desc[UR6][R14.64] ;  /* 0x000000060e128981 */ /* 0x0002e8000c1e1500 */
[----:B------:R-:W-:Y:S04]  /*14cc0*/  STL.64 [R1+0x1200], R48 ;  /* 0x0012003001007387 */ /* 0x000fe80000100a00 */
[----:B------:R-:W-:Y:S04]  /*14cd0*/  STL.64 [R1+0x11f8], R46 ;  /* 0x0011f82e01007387 */ /* 0x000fe80000100a00 */
[----:B------:R-:W-:Y:S04]  /*14ce0*/  STL.64 [R1+0x11f0], R44 ;  /* 0x0011f02c01007387 */ /* 0x000fe80000100a00 */
[----:B------:R-:W-:Y:S04]  /*14cf0*/  STL.64 [R1+0x11e8], R42 ;  /* 0x0011e82a01007387 */ /* 0x000fe80000100a00 */
[----:B------:R-:W-:Y:S04]  /*14d00*/  STL.64 [R1+0x11e0], R40 ;  /* 0x0011e02801007387 */ /* 0x000fe80000100a00 */
[----:B------:R-:W-:Y:S04]  /*14d10*/  STL.64 [R1+0x11d8], R38 ;  /* 0x0011d82601007387 */ /* 0x000fe80000100a00 */
[----:B------:R-:W-:Y:S04]  /*14d20*/  STL.64 [R1+0x11d0], R36 ;  /* 0x0011d02401007387 */ /* 0x000fe80000100a00 */
[----:B------:R-:W-:Y:S01]  /*14d30*/  STL.64 [R1+0x11c8], R34 ;  /* 0x0011c82201007387 */ /* 0x000fe20000100a00 */
[----:B-1----:R-:W-:-:S03]  /*14d40*/  @!P0 IMAD.MOV.U32 R14, RZ, RZ, R31 ;  /* 0x000000ffff0e8224 */ /* 0x002fc600078e001f */
[----:B------:R-:W-:Y:S01]  /*14d50*/  STL.64 [R1+0x11c0], R32 ;  /* 0x0011c02001007387 */ /* 0x000fe20000100a00 */
[----:B------:R-:W-:-:S03]  /*14d60*/  @!P0 IMAD.MOV.U32 R15, RZ, RZ, R39 ;  /* 0x000000ffff0f8224 */ /* 0x000fc600078e0027 */
[----:B------:R-:W-:Y:S04]  /*14d70*/  STL.64 [R1+0x11b8], R30 ;  /* 0x0011b81e01007387 */ /* 0x000fe80000100a00 */
[----:B------:R-:W-:Y:S04]  /*14d80*/  STL.64 [R1+0x11b0], R28 ;  /* 0x0011b01c01007387 */ /* 0x000fe80000100a00 */
[----:B------:R-:W-:Y:S04]  /*14d90*/  STL.64 [R1+0x11a8], R26 ;  /* 0x0011a81a01007387 */ /* 0x000fe80000100a00 */
[----:B------:R1:W-:Y:S04]  /*14da0*/  STL.64 [R1+0x11a0], R24 ;  /* 0x0011a01801007387 */ /* 0x0003e80000100a00 */
[----:B------:R-:W-:Y:S04]  /*14db0*/  STL.64 [R1+0x1218], R150 ;  /* 0x0012189601007387 */ /* 0x000fe80000100a00 */
[----:B------:R-:W-:Y:S04]  /*14dc0*/  STL.64 [R1+0x1210], R148 ;  /* 0x0012109401007387 */ /* 0x000fe80000100a00 */
[----:B------:R-:W-:Y:S04]  /*14dd0*/  STL.64 [R1+0x1208], R146 ;  /* 0x0012089201007387 */ /* 0x000fe80000100a00 */
[----:B------:R4:W3:Y:S04]  /*14de0*/  @!P0 LDG.E.U16 R17, desc[UR6][R14.64] ;  /* 0x000000060e118981 */ /* 0x0008e8000c1e1500 */
[----:B------:R-:W-:Y:S04]  /*14df0*/  STL [R1+0xf38], R3 ;  /* 0x000f380301007387 */ /* 0x000fe80000100800 */
[----:B------:R-:W-:Y:S01]  /*14e00*/  STL [R1+0xf3c], R4 ;  /* 0x000f3c0401007387 */ /* 0x000fe20000100800 */
[----:B----4-:R-:W-:-:S03]  /*14e10*/  @!P0 IMAD.MOV.U32 R15, RZ, RZ, R2 ;  /* 0x000000ffff0f8224 */ /* 0x010fc600078e0002 */
[----:B0-----:R-:W4:Y:S01]  /*14e20*/  LDL R2, [R1+0xee4] ;  /* 0x000ee40001027983 */ /* 0x001f220000100800 */
[----:B------:R-:W-:-:S03]  /*14e30*/  @!P0 IMAD.MOV.U32 R14, RZ, RZ, R49 ;  /* 0x000000ffff0e8224 */ /* 0x000fc600078e0031 */
[----:B-1----:R-:W3:Y:S04]  /*14e40*/  LDL.LU.64 R24, [R1+0x400] ;  /* 0x0004000001187983 */ /* 0x002ee80000300a00 */
[----:B------:R-:W3:Y:S04]  /*14e50*/  LDL.LU.64 R26, [R1+0x408] ;  /* 0x00040800011a7983 */ /* 0x000ee80000300a00 */
[----:B------:R0:W3:Y:S04]  /*14e60*/  @!P0 LDG.E.U16 R16, desc[UR6][R14.64] ;  /* 0x000000060e108981 */ /* 0x0000e8000c1e1500 */
[----:B------:R-:W3:Y:S04]  /*14e70*/  LDL.LU.64 R28, [R1+0x410] ;  /* 0x00041000011c7983 */ /* 0x000ee80000300a00 */
[----:B------:R-:W3:Y:S01]  /*14e80*/  LDL.LU.64 R30, [R1+0x418] ;  /* 0x00041800011e7983 */ /* 0x000ee20000300a00 */
[----:B0-----:R-:W-:-:S02]  /*14e90*/  @!P0 IMAD.MOV.U32 R14, RZ, RZ, R34 ;  /* 0x000000ffff0e8224 */ /* 0x001fc400078e0022 */
[----:B------:R-:W-:Y:S01]  /*14ea0*/  @!P0 IMAD.MOV.U32 R15, RZ, RZ, R3 ;  /* 0x000000ffff0f8224 */ /* 0x000fe200078e0003 */
[----:B------:R-:W3:Y:S04]  /*14eb0*/  LDL.LU.64 R32, [R1+0x420] ;  /* 0x0004200001207983 */ /* 0x000ee80000300a00 */
[----:B------:R-:W3:Y:S04]  /*14ec0*/  LDL.LU.64 R34, [R1+0x428] ;  /* 0x0004280001227983 */ /* 0x000ee80000300a00 */
[----:B------:R-:W3:Y:S04]  /*14ed0*/  LDL.LU.64 R36, [R1+0x430] ;  /* 0x0004300001247983 */ /* 0x000ee80000300a00 */
[----:B------:R-:W3:Y:S04]  /*14ee0*/  LDL.LU.64 R38, [R1+0x438] ;  /* 0x0004380001267983 */ /* 0x000ee80000300a00 */
[----:B------:R0:W3:Y:S04]  /*14ef0*/  @!P0 LDG.E.U16 R13, desc[UR6][R14.64] ;  /* 0x000000060e0d8981 */ /* 0x0000e8000c1e1500 */
[----:B------:R-:W3:Y:S04]  /*14f00*/  LDL.LU.64 R40, [R1+0x440] ;  /* 0x0004400001287983 */ /* 0x000ee80000300a00 */
[----:B------:R-:W3:Y:S01]  /*14f10*/  LDL.LU.64 R42, [R1+0x448] ;  /* 0x00044800012a7983 */ /* 0x000ee20000300a00 */
[----:B0-----:R-:W-:-:S02]  /*14f20*/  @!P0 IMAD.MOV.U32 R14, RZ, RZ, R4 ;  /* 0x000000ffff0e8224 */ /* 0x001fc400078e0004 */
[----:B------:R-:W-:Y:S01]  /*14f30*/  @!P0 IMAD.MOV.U32 R15, RZ, RZ, R51 ;  /* 0x000000ffff0f8224 */ /* 0x000fe200078e0033 */
[----:B------:R-:W3:Y:S04]  /*14f40*/  LDL.LU.64 R44, [R1+0x450] ;  /* 0x00045000012c7983 */ /* 0x000ee80000300a00 */
[----:B------:R-:W-:Y:S04]  /*14f50*/  STS.U16 [R50+UR4+0xfa00], R154 ;  /* 0x00fa009a32007988 */ /* 0x000fe80008000404 */
[----:B------:R-:W3:Y:S04]  /*14f60*/  LDL.LU.64 R46, [R1+0x458] ;  /* 0x00045800012e7983 */ /* 0x000ee80000300a00 */
[----:B------:R0:W-:Y:S04]  /*14f70*/  STS.U16 [R50+UR4+0xfe00], R153 ;  /* 0x00fe009932007988 */ /* 0x0001e80008000404 */
[----:B------:R-:W3:Y:S04]  /*14f80*/  LDL.LU.64 R48, [R1+0x460] ;  /* 0x0004600001307983 */ /* 0x000ee80000300a00 */
[----:B------:R-:W3:Y:S04]  /*14f90*/  @!P0 LDG.E.U16 R11, desc[UR6][R14.64] ;  /* 0x000000060e0b8981 */ /* 0x000ee8000c1e1500 */
[----:B0-----:R-:W3:Y:S04]  /*14fa0*/  LDL.LU.64 R50, [R1+0x468] ;  /* 0x0004680001327983 */ /* 0x001ee80000300a00 */
[----:B------:R-:W3:Y:S04]  /*14fb0*/  LDL.LU.64 R52, [R1+0x470] ;  /* 0x0004700001347983 */ /* 0x000ee80000300a00 */
        /* <DEDUP_REMOVED lines=75> */
[----:B--2---:R-:W-:Y:S04]  /*15470*/  STS.U16 [R2+UR4+0xeb00], R19 ;  /* 0x00eb001302007988 */ /* 0x004fe80008000404 */
[----:B---3--:R-:W-:Y:S04]  /*15480*/  STS.U16 [R2+UR4+0xef00], R18 ;  /* 0x00ef001202007988 */ /* 0x008fe80008000404 */
[----:B------:R-:W-:Y:S04]  /*15490*/  STS.U16 [R2+UR4+0xf300], R17 ;  /* 0x00f3001102007988 */ /* 0x000fe80008000404 */
[----:B------:R-:W-:Y:S04]  /*154a0*/  STS.U16 [R2+UR4+0xf700], R16 ;  /* 0x00f7001002007988 */ /* 0x000fe80008000404 */
[----:B------:R-:W-:Y:S04]  /*154b0*/  STS.U16 [R2+UR4+0xfb00], R13 ;  /* 0x00fb000d02007988 */ /* 0x000fe80008000404 */
[----:B------:R-:W-:Y:S01]  /*154c0*/  STS.U16 [R2+UR4+0xff00], R11 ;  /* 0x00ff000b02007988 */ /* 0x000fe20008000404 */
[----:B------:R0:W-:Y:S06]  /*154d0*/  MEMBAR.ALL.CTA ;  /* 0x0000000000007992 */ /* 0x0001ec0000008000 */
[----:B0-----:R-:W0:Y:S02]  /*154e0*/  FENCE.VIEW.ASYNC.S ;  /* 0x00000000000073c6 */ /* 0x001e240000000000 */
[----:B0-----:R-:W-:Y:S06]  /*154f0*/  BAR.SYNC.DEFER_BLOCKING 0x0 ;  /* 0x0000000000007b1d */ /* 0x001fec0000010000 */
[----:B------:R-:W-:Y:S01]  /*15500*/  UMOV UR21, 0x40000040 ;  /* 0x4000004000157882 */ /* 0x000fe20000000000 */
[----:B------:R-:W-:-:S06]  /*15510*/  WARPGROUP.ARRIVE ;  /* 0x00000000000079c5 */ /* 0x000fcc0000000000 */
[----:B------:R-:W-:Y:S03]  /*15520*/  HGMMA.64x256x16.F32 R24, gdesc[UR20].tnspA, R24, gsb0 ;  /* 0x23e00000141879f0 */ /* 0x000fe60008000818 */
[----:B------:R-:W-:Y:S02]  /*15530*/  WARPGROUP.DEPBAR.LE gsb0, 0x0 ;  /* 0x00008000000079c5 */ /* 0x000fe40000010000 */
[----:B------:R-:W-:-:S15]  /*15540*/  WARPGROUP.ARRIVE ;  /* 0x00000000000079c5 */ /* 0x000fde0000000000 */
[----:B------:R-:W-:-:S08]  /*15550*/  NOP ;  /* 0x0000000000007918 */ /* 0x000fd00000000000 */
        /* <DEDUP_REMOVED lines=10> */
[----:B------:R-:W-:Y:S04]  /*15600*/  STL.64 [R1+0x400], R24 ;  /* 0x0004001801007387 */ /* 0x000fe80000100a00 */
        /* <DEDUP_REMOVED lines=62> */
[----:B------:R0:W-:Y:S04]  /*159f0*/  STL.64 [R1+0x5f8], R150 ;  /* 0x0005f89601007387 */ /* 0x0001e80000100a00 */
[----:B0-----:R-:W2:Y:S04]  /*15a00*/  LDL.LU.64 R150, [R1+0x1218] ;  /* 0x0012180001967983 */ /* 0x001ea80000300a00 */
[----:B------:R-:W3:Y:S04]  /*15a10*/  LDL.LU.64 R148, [R1+0x1210] ;  /* 0x0012100001947983 */ /* 0x000ee80000300a00 */
[----:B------:R-:W4:Y:S01]  /*15a20*/  LDL.LU.64 R146, [R1+0x1208] ;  /* 0x0012080001927983 */ /* 0x000f220000300a00 */
[----:B------:R-:W-:-:S02]  /*15a30*/  IMAD.MOV.U32 R250, RZ, RZ, R25 ;  /* 0x000000fffffa7224 */ /* 0x000fc400078e0019 */
[----:B------:R-:W-:Y:S02]  /*15a40*/  IMAD.MOV.U32 R244, RZ, RZ, R24 ;  /* 0x000000fffff47224 */ /* 0x000fe400078e0018 */
[----:B------:R-:W-:Y:S01]  /*15a50*/  IMAD.MOV.U32 R246, RZ, RZ, R26 ;  /* 0x000000fffff67224 */ /* 0x000fe200078e001a */
[----:B------:R-:W4:Y:S04]  /*15a60*/  LDL.LU.64 R24, [R1+0x200] ;  /* 0x0002000001187983 */ /* 0x000f280000300a00 */
        /* <DEDUP_REMOVED lines=20> */
[----:B------:R-:W4:Y:S01]  /*15bb0*/  LDL.LU.64 R66, [R1+0x2a8] ;  /* 0x0002a80001427983 */ /* 0x000f220000300a00 */
[----:B------:R-:W-:-:S03]  /*15bc0*/  IMAD.MOV.U32 R16, RZ, RZ, R77 ;  /* 0x000000ffff107224 */ /* 0x000fc600078e004d */
[----:B------:R-:W4:Y:S01]  /*15bd0*/  LDL.LU.64 R68, [R1+0x2b0] ;  /* 0x0002b00001447983 */ /* 0x000f220000300a00 */
[----:B------:R-:W-:-:S03]  /*15be0*/  IMAD.MOV.U32 R20, RZ, RZ, R76 ;  /* 0x000000ffff147224 */ /* 0x000fc600078e004c */
[----:B------:R-:W4:Y:S01]  /*15bf0*/  LDL.LU.64 R70, [R1+0x2b8] ;  /* 0x0002b80001467983 */ /* 0x000f220000300a00 */
[----:B------:R-:W-:-:S03]  /*15c00*/  IMAD.MOV.U32 R17, RZ, RZ, R79 ;  /* 0x000000ffff117224 */ /* 0x000fc600078e004f */
[----:B------:R-:W4:Y:S01]  /*15c10*/  LDL.LU.64 R72, [R1+0x2c0] ;  /* 0x0002c00001487983 */ /* 0x000f220000300a00 */
[----:B------:R-:W-:-:S03]  /*15c20*/  IMAD.MOV.U32 R21, RZ, RZ, R78 ;  /* 0x000000ffff157224 */ /* 0x000fc600078e004e */
        /* <DEDUP_REMOVED lines=17> */
[----:B------:R-:W-:Y:S02]  /*15d40*/  IMAD.MOV.U32 R168, RZ, RZ, R101 ;  /* 0x000000ffffa87224 */ /* 0x000fe400078e0065 */
[----:B------:R-:W-:Y:S01]  /*15d50*/  IMAD.MOV.U32 R164, RZ, RZ, R100 ;  /* 0x000000ffffa47224 */ /* 0x000fe200078e0064 */
[----:B------:R-:W4:Y:S01]  /*15d60*/  LDL.LU.64 R96, [R1+0x320] ;  /* 0x0003200001607983 */ /* 0x000f220000300a00 */
[----:B------:R-:W-:Y:S02]  /*15d70*/  IMAD.MOV.U32 R169, RZ, RZ, R103 ;  /* 0x000000ffffa97224 */ /* 0x000fe400078e0067 */
[----:B------:R-:W-:Y:S01]  /*15d80*/  IMAD.MOV.U32 R165, RZ, RZ, R102 ;  /* 0x000000ffffa57224 */ /* 0x000fe200078e0066 */
[----:B------:R-:W4:Y:S01]  /*15d90*/  LDL.LU.64 R98, [R1+0x328] ;  /* 0x0003280001627983 */ /* 0x000f220000300a00 */
[----:B------:R-:W-:Y:S02]  /*15da0*/  IMAD.MOV.U32 R176, RZ, RZ, R105 ;  /* 0x000000ffffb07224 */ /* 0x000fe400078e0069 */
[----:B------:R-:W-:Y:S01]  /*15db0*/  IMAD.MOV.U32 R172, RZ, RZ, R104 ;  /* 0x000000ffffac7224 */ /* 0x000fe200078e0068 */
[----:B------:R-:W4:Y:S01]  /*15dc0*/  LDL.LU.64 R100, [R1+0x330] ;  /* 0x0003300001647983 */ /* 0x000f220000300a00 */
[----:B------:R-:W-:-:S02]  /*15dd0*/  IMAD.MOV.U32 R177, RZ, RZ, R107 ;  /* 0x000000ffffb17224 */ /* 0x000fc400078e006b */
        /* <DEDUP_REMOVED lines=49> */
[----:B------:R-:W4:Y:S04]  /*160f0*/  LDL.LU.64 R134, [R1+0x3b8] ;  /* 0x0003b80001867983 */ /* 0x000f280000300a00 */
[----:B------:R-:W4:Y:S04]  /*16100*/  LDL.LU.64 R136, [R1+0x3c0] ;  /* 0x0003c00001887983 */ /* 0x000f280000300a00 */
[----:B------:R-:W4:Y:S04]  /*16110*/  LDL.LU.64 R138, [R1+0x3c8] ;  /* 0x0003c800018a7983 */ /* 0x000f280000300a00 */
[----:B------:R-:W4:Y:S04]  /*16120*/  LDL.LU.64 R140, [R1+0x3d0] ;  /* 0x0003d000018c7983 */ /* 0x000f280000300a00 */
[----:B------:R-:W4:Y:S04]  /*16130*/  LDL.LU.64 R142, [R1+0x3d8] ;  /* 0x0003d800018e7983 */ /* 0x000f280000300a00 */
[----:B------:R-:W4:Y:S01]  /*16140*/  LDL.LU.64 R144, [R1+0x3e0] ;  /* 0x0003e00001907983 */ /* 0x000f220000300a00 */
[----:B--2---:R-:W-:-:S02]  /*16150*/  IMAD.MOV.U32 R252, RZ, RZ, R150 ;  /* 0x000000fffffc7224 */ /* 0x004fc400078e0096 */
[----:B------:R-:W-:Y:S02]  /*16160*/  IMAD.MOV.U32 R243, RZ, RZ, R151 ;  /* 0x000000fffff37224 */ /* 0x000fe400078e0097 */
[----:B---3--:R-:W-:Y:S02]  /*16170*/  IMAD.MOV.U32 R226, RZ, RZ, R148 ;  /* 0x000000ffffe27224 */ /* 0x008fe400078e0094 */
[----:B------:R-:W-:Y:S02]  /*16180*/  IMAD.MOV.U32 R214, RZ, RZ, R149 ;  /* 0x000000ffffd67224 */ /* 0x000fe400078e0095 */
[----:B----4-:R-:W-:Y:S02]  /*16190*/  IMAD.MOV.U32 R248, RZ, RZ, R146 ;  /* 0x000000fffff87224 */ /* 0x010fe400078e0092 */
[----:B------:R-:W-:Y:S02]  /*161a0*/  IMAD.MOV.U32 R238, RZ, RZ, R147 ;  /* 0x000000ffffee7224 */ /* 0x000fe400078e0093 */
[----:B------:R-:W2:Y:S04]  /*161b0*/  LDL.LU.64 R146, [R1+0x3e8] ;  /* 0x0003e80001927983 */ /* 0x000ea80000300a00 */
[----:B------:R-:W2:Y:S04]  /*161c0*/  LDL.LU.64 R148, [R1+0x3f0] ;  /* 0x0003f00001947983 */ /* 0x000ea80000300a00 */
[----:B------:R-:W2:Y:S01]  /*161d0*/  LDL.LU.64 R150, [R1+0x3f8] ;  /* 0x0003f80001967983 */ /* 0x000ea20000300a00 */
[----:B------:R-:W-:Y:S01]  /*161e0*/  UIADD3.64 UR48, UR8, 0x180, URZ ;  /* 0x0000018008307897 */ /* 0x000fe2000fffe03f */
[----:B------:R-:W-:Y:S01]  /*161f0*/  UMOV UR50, UR22 ;  /* 0x0000001600327c82 */ /* 0x000fe20008000000 */
[----:B------:R-:W-:Y:S01]  /*16200*/  UMOV UR51, UR23 ;  /* 0x0000001700337c82 */ /* 0x000fe20008000000 */
[----:B------:R-:W-:Y:S01]  /*16210*/  UIADD3.64 UR52, UR8, 0x200, URZ ;  /* 0x0000020008347897 */ /* 0x000fe2000fffe03f */
[----:B------:R-:W-:Y:S01]  /*16220*/  UMOV UR54, UR10 ;  /* 0x0000000a00367c82 */ /* 0x000fe20008000000 */
[----:B------:R-:W-:Y:S01]  /*16230*/  UMOV UR55, UR11 ;  /* 0x0000000b00377c82 */ /* 0x000fe20008000000 */
[----:B--2---:R-:W-:-:S06]  /*16240*/  WARPGROUP.ARRIVE ;  /* 0x00000000000079c5 */ /* 0x004fcc0000000000 */
[----:B------:R-:W-:Y:S01]  /*16250*/  HGMMA.64x256x16.F32 R24, gdesc[UR48].tnspA, R24, gsb0 ;  /* 0x23e00000301879f0 */ /* 0x000fe20008000818 */
[----:B------:R-:W-:Y:S01]  /*16260*/  UIADD3.64 UR56, UR8, 0x280, URZ ;  /* 0x0000028008387897 */ /* 0x000fe2000fffe03f */
[----:B------:R-:W-:Y:S01]  /*16270*/  UMOV UR58, UR14 ;  /* 0x0000000e003a7c82 */ /* 0x000fe20008000000 */
[----:B------:R-:W-:Y:S01]  /*16280*/  UMOV UR59, UR15 ;  /* 0x0000000f003b7c82 */ /* 0x000fe20008000000 */
[----:B------:R-:W-:Y:S02]  /*16290*/  WARPGROUP.DEPBAR.LE gsb0, 0x0 ;  /* 0x00008000000079c5 */ /* 0x000fe40000010000 */
[----:B------:R-:W-:-:S15]  /*162a0*/  WARPGROUP.ARRIVE ;  /* 0x00000000000079c5 */ /* 0x000fde0000000000 */
[----:B------:R-:W-:-:S07]  /*162b0*/  NOP ;  /* 0x0000000000007918 */ /* 0x000fce0000000000 */
[----:B------:R-:W-:Y:S01]  /*162c0*/  HGMMA.64x256x16.F32 R24, gdesc[UR52].tnspA, R24, gsb0 ;  /* 0x23e00000341879f0 */ /* 0x000fe20008000818 */
[----:B------:R-:W-:Y:S01]  /*162d0*/  UMOV UR26, UR18 ;  /* 0x00000012001a7c82 */ /* 0x000fe20008000000 */
[----:B------:R-:W-:Y:S01]  /*162e0*/  UMOV UR27, UR19 ;  /* 0x00000013001b7c82 */ /* 0x000fe20008000000 */
[----:B------:R-:W-:Y:S02]  /*162f0*/  WARPGROUP.DEPBAR.LE gsb0, 0x0 ;  /* 0x00008000000079c5 */ /* 0x000fe40000010000 */
[----:B------:R-:W-:-:S15]  /*16300*/  WARPGROUP.ARRIVE ;  /* 0x00000000000079c5 */ /* 0x000fde0000000000 */
[----:B------:R-:W-:-:S08]  /*16310*/  NOP ;  /* 0x0000000000007918 */ /* 0x000fd00000000000 */
[----:B------:R-:W-:Y:S01]  /*16320*/  HGMMA.64x256x16.F32 R24, gdesc[UR56].tnspA, R24, gsb0 ;  /* 0x23e00000381879f0 */ /* 0x000fe20008000818 */
[----:B------:R-:W-:Y:S04]  /*16330*/  STL [R1+0xf9c], R196 ;  /* 0x000f9cc401007387 */ /* 0x000fe80000100800 */
        /* <DEDUP_REMOVED lines=20> */
[----:B------:R-:W-:Y:S01]  /*16480*/  STL [R1+0xf48], R237 ;  /* 0x000f48ed01007387 */ /* 0x000fe20000100800 */
[----:B------:R-:W-:-:S02]  /*16490*/  WARPGROUP.DEPBAR.LE gsb0, 0x0 ;  /* 0x00008000000079c5 */ /* 0x000fc40000010000 */
[----:B------:R-:W-:-:S06]  /*164a0*/  WARPGROUP.ARRIVE ;  /* 0x00000000000079c5 */ /* 0x000fcc0000000000 */
[----:B------:R-:W-:Y:S01]  /*164b0*/  HGMMA.64x256x16.F32 R24, gdesc[UR24].tnspA, R24, gsb0 ;  /* 0x23e00000181879f0 */ /* 0x000fe20008000818 */
[----:B------:R-:W-:Y:S04]  /*164c0*/  STL [R1+0xf44], R240 ;  /* 0x000f44f001007387 */ /* 0x000fe80000100800 */
[----:B------:R-:W-:Y:S01]  /*164d0*/  STL [R1+0xf40], R241 ;  /* 0x000f40f101007387 */ /* 0x000fe20000100800 */
[----:B------:R-:W-:Y:S01]  /*164e0*/  R2UR UR56, R248 ;  /* 0x00000000f83872ca */ /* 0x000fe200000e0000 */
        /* <DEDUP_REMOVED lines=65> */
[----:B0-----:R-:W2:Y:S04]  /*16900*/  LDL.LU.64 R48, [R1+0x1200] ;  /* 0x0012000001307983 */ /* 0x001ea80000300a00 */
[----:B------:R-:W3:Y:S04]  /*16910*/  LDL.LU.64 R46, [R1+0x11f8] ;  /* 0x0011f800012e7983 */ /* 0x000ee80000300a00 */
        /* <DEDUP_REMOVED lines=13> */
[----:B------:R-:W-:-:S02]  /*169f0*/  IMAD.MOV.U32 R201, RZ, RZ, R5 ;  /* 0x000000ffffc97224 */ /* 0x000fc400078e0005 */
[----:B------:R-:W-:Y:S01]  /*16a00*/  IMAD.MOV.U32 R197, RZ, RZ, R10 ;  /* 0x000000ffffc57224 */ /* 0x000fe200078e000a */
[----:B------:R-:W-:Y:S01]  /*16a10*/  R2UR UR48, R252 ;  /* 0x00000000fc3072ca */ /* 0x000fe200000e0000 */
[----:B------:R-:W-:Y:S02]  /*16a20*/  IMAD.MOV.U32 R18, RZ, RZ, R77 ;  /* 0x000000ffff127224 */ /* 0x000fe400078e004d */
[----:B------:R-:W-:Y:S02]  /*16a30*/  IMAD.MOV.U32 R22, RZ, RZ, R76 ;  /* 0x000000ffff167224 */ /* 0x000fe400078e004c */
[----:B------:R-:W-:Y:S02]  /*16a40*/  IMAD.MOV.U32 R19, RZ, RZ, R79 ;  /* 0x000000ffff137224 */ /* 0x000fe400078e004f */
[----:B------:R-:W-:Y:S02]  /*16a50*/  IMAD.MOV.U32 R23, RZ, RZ, R78 ;  /* 0x000000ffff177224 */ /* 0x000fe400078e004e */
[----:B------:R-:W-:-:S02]  /*16a60*/  IMAD.MOV.U32 R14, RZ, RZ, R80 ;  /* 0x000000ffff0e7224 */ /* 0x000fc400078e0050 */
[----:B------:R-:W-:Y:S02]  /*16a70*/  IMAD.MOV.U32 R15, RZ, RZ, R82 ;  /* 0x000000ffff0f7224 */ /* 0x000fe400078e0052 */
        /* <DEDUP_REMOVED lines=25> */
[----:B------:R-:W-:Y:S01]  /*16c10*/  IMAD.MOV.U32 R199, RZ, RZ, R118 ;  /* 0x000000ffffc77224 */ /* 0x000fe200078e0076 */
[----:B------:R-:W-:Y:S01]  /*16c20*/  R2UR UR53, R214 ;  /* 0x00000000d63572ca */ /* 0x000fe200000e0000 */
[----:B------:R-:W-:Y:S02]  /*16c30*/  IMAD.MOV.U32 R210, RZ, RZ, R121 ;  /* 0x000000ffffd27224 */ /* 0x000fe400078e0079 */
[----:B------:R-:W-:Y:S02]  /*16c40*/  IMAD.MOV.U32 R206, RZ, RZ, R120 ;  /* 0x000000ffffce7224 */ /* 0x000fe400078e0078 */
        /* <DEDUP_REMOVED lines=13> */
[----:B------:R-:W-:Y:S01]  /*16d20*/  IMAD.MOV.U32 R230, RZ, RZ, R132 ;  /* 0x000000ffffe67224 */ /* 0x000fe200078e0084 */
[----:B------:R-:W-:Y:S01]  /*16d30*/  R2UR UR49, R243 ;  /* 0x00000000f33172ca */ /* 0x000fe200000e0000 */
[----:B------:R-:W-:-:S02]  /*16d40*/  IMAD.MOV.U32 R235, RZ, RZ, R135 ;  /* 0x000000ffffeb7224 */ /* 0x000fc400078e0087 */
[----:B------:R-:W-:Y:S02]  /*16d50*/  IMAD.MOV.U32 R231, RZ, RZ, R134 ;  /* 0x000000ffffe77224 */ /* 0x000fe400078e0086 */
[----:B------:R-:W-:Y:S02]  /*16d60*/  IMAD.MOV.U32 R242, RZ, RZ, R137 ;  /* 0x000000fffff27224 */ /* 0x000fe400078e0089 */
[----:B------:R-:W-:Y:S02]  /*16d70*/  IMAD.MOV.U32 R238, RZ, RZ, R136 ;  /* 0x000000ffffee7224 */ /* 0x000fe400078e0088 */
[----:B------:R-:W-:Y:S02]  /*16d80*/  IMAD.MOV.U32 R243, RZ, RZ, R139 ;  /* 0x000000fffff37224 */ /* 0x000fe400078e008b */
[----:B------:R-:W-:Y:S02]  /*16d90*/  IMAD.MOV.U32 R239, RZ, RZ, R138 ;  /* 0x000000ffffef7224 */ /* 0x000fe400078e008a */
[----:B--2---:R-:W-:-:S02]  /*16da0*/  IMAD.MOV.U32 R13, RZ, RZ, R49 ;  /* 0x000000ffff0d7224 */ /* 0x004fc400078e0031 */
[----:B------:R-:W-:Y:S02]  /*16db0*/  IMAD.MOV.U32 R252, RZ, RZ, R48 ;  /* 0x000000fffffc7224 */ /* 0x000fe400078e0030 */
[----:B---3--:R-:W-:Y:S02]  /*16dc0*/  IMAD.MOV.U32 R247, RZ, RZ, R47 ;  /* 0x000000fffff77224 */ /* 0x008fe400078e002f */
[----:B------:R-:W-:Y:S02]  /*16dd0*/  IMAD.MOV.U32 R204, RZ, RZ, R46 ;  /* 0x000000ffffcc7224 */ /* 0x000fe400078e002e */
[----:B----4-:R-:W-:Y:S02]  /*16de0*/  IMAD.MOV.U32 R200, RZ, RZ, R45 ;  /* 0x000000ffffc87224 */ /* 0x010fe400078e002d */
        /* <DEDUP_REMOVED lines=21> */
[----:B------:R-:W2:Y:S04]  /*16f40*/  LDL.LU.64 R24, [R1] ;  /* 0x0000000001187983 */ /* 0x000ea80000300a00 */
[----:B------:R-:W2:Y:S04]  /*16f50*/  LDL.LU.64 R26, [R1+0x8] ;  /* 0x00000800011a7983 */ /* 0x000ea80000300a00 */
        /* <DEDUP_REMOVED lines=11> */
[----:B-1----:R-:W2:Y:S04]  /*17010*/  LDL.LU.64 R50, [R1+0x68] ;  /* 0x0000680001327983 */ /* 0x002ea80000300a00 */
        /* <DEDUP_REMOVED lines=49> */
[----:B------:R-:W2:Y:S01]  /*17330*/  LDL.LU.64 R150, [R1+0x1f8] ;  /* 0x0001f80001967983 */ /* 0x000ea20000300a00 */
[----:B------:R-:W-:Y:S01]  /*17340*/  UMOV UR30, UR22 ;  /* 0x00000016001e7c82 */ /* 0x000fe20008000000 */
[----:B------:R-:W-:Y:S01]  /*17350*/  UMOV UR31, UR23 ;  /* 0x00000017001f7c82 */ /* 0x000fe20008000000 */
[----:B------:R-:W-:Y:S01]  /*17360*/  UMOV UR34, UR10 ;  /* 0x0000000a00227c82 */ /* 0x000fe20008000000 */
[----:B------:R-:W-:Y:S01]  /*17370*/  UMOV UR35, UR11 ;  /* 0x0000000b00237c82 */ /* 0x000fe20008000000 */
[----:B--2---:R-:W-:-:S06]  /*17380*/  WARPGROUP.ARRIVE ;  /* 0x00000000000079c5 */ /* 0x004fcc0000000000 */
[----:B------:R-:W-:Y:S01]  /*17390*/  HGMMA.64x256x16.F32 R24, gdesc[UR28].tnspA, R24, gsb0 ;  /* 0x23e000001c1879f0 */ /* 0x000fe20008000818 */
[----:B------:R-:W-:Y:S01]  /*173a0*/  UMOV UR38, UR14 ;  /* 0x0000000e00267c82 */ /* 0x000fe20008000000 */
[----:B------:R-:W-:Y:S01]  /*173b0*/  UMOV UR39, UR15 ;  /* 0x0000000f00277c82 */ /* 0x000fe20008000000 */
[----:B------:R-:W-:Y:S02]  /*173c0*/  WARPGROUP.DEPBAR.LE gsb0, 0x0 ;  /* 0x00008000000079c5 */ /* 0x000fe40000010000 */
[----:B------:R-:W-:-:S15]  /*173d0*/  WARPGROUP.ARRIVE ;  /* 0x00000000000079c5 */ /* 0x000fde0000000000 */
[----:B------:R-:W-:-:S08]  /*173e0*/  NOP ;  /* 0x0000000000007918 */ /* 0x000fd00000000000 */
[----:B------:R-:W-:Y:S01]  /*173f0*/  HGMMA.64x256x16.F32 R24, gdesc[UR32].tnspA, R24, gsb0 ;  /* 0x23e00000201879f0 */ /* 0x000fe20008000818 */
[----:B------:R-:W-:Y:S01]  /*17400*/  UMOV UR42, UR18 ;  /* 0x00000012002a7c82 */ /* 0x000fe20008000000 */
[----:B------:R-:W-:Y:S01]  /*17410*/  UMOV UR43, UR19 ;  /* 0x00000013002b7c82 */ /* 0x000fe20008000000 */
[----:B------:R-:W-:Y:S02]  /*17420*/  WARPGROUP.DEPBAR.LE gsb0, 0x0 ;  /* 0x00008000000079c5 */ /* 0x000fe40000010000 */
[----:B------:R-:W-:-:S15]  /*17430*/  WARPGROUP.ARRIVE ;  /* 0x00000000000079c5 */ /* 0x000fde0000000000 */
[----:B------:R-:W-:-:S08]  /*17440*/  NOP ;  /* 0x0000000000007918 */ /* 0x000fd00000000000 */
[----:B------:R-:W-:Y:S03]  /*17450*/  HGMMA.64x256x16.F32 R24, gdesc[UR36].tnspA, R24, gsb0 ;  /* 0x23e00000241879f0 */ /* 0x000fe60008000818 */
[----:B------:R-:W-:Y:S02]  /*17460*/  WARPGROUP.DEPBAR.LE gsb0, 0x0 ;  /* 0x00008000000079c5 */ /* 0x000fe40000010000 */
[----:B------:R-:W-:-:S15]  /*17470*/  WARPGROUP.ARRIVE ;  /* 0x00000000000079c5 */ /* 0x000fde0000000000 */
[----:B------:R-:W-:-:S08]  /*17480*/  NOP ;  /* 0x0000000000007918 */ /* 0x000fd00000000000 */
[----:B------:R-:W-:Y:S01]  /*17490*/  HGMMA.64x256x16.F32 R24, gdesc[UR40].tnspA, R24, gsb0 ;  /* 0x23e00000281879f0 */ /* 0x000fe20008000818 */
        /* <DEDUP_REMOVED lines=15> */
[-C--:B------:R-:W-:Y:S01]  /*17590*/  IADD3 R11, P0, R8, R12.reuse, RZ ;  /* 0x0000000c080b7210 */ /* 0x080fe20007f1e0ff */
[----:B------:R-:W-:Y:S01]  /*175a0*/  IMAD.MOV.U32 R228, RZ, RZ, R13 ;  /* 0x000000ffffe47224 */ /* 0x000fe200078e000d */
[----:B------:R-:W-:Y:S01]  /*175b0*/  IADD3 R13, P1, R6, R12, RZ ;  /* 0x0000000c060d7210 */ /* 0x000fe20007f3e0ff */
[----:B------:R-:W-:Y:S02]  /*175c0*/  IMAD.MOV.U32 R205, RZ, RZ, R247 ;  /* 0x000000ffffcd7224 */ /* 0x000fe400078e00f7 */
[----:B------:R-:W-:-:S02]  /*175d0*/  IMAD.MOV.U32 R208, RZ, RZ, R245 ;  /* 0x000000ffffd07224 */ /* 0x000fc400078e00f5 */
[----:B------:R-:W-:Y:S02]  /*175e0*/  IMAD.MOV.U32 R209, RZ, RZ, R252 ;  /* 0x000000ffffd17224 */ /* 0x000fe400078e00fc */
[--C-:B------:R-:W-:Y:S02]  /*175f0*/  IMAD.X R8, R9, 0x1, R0.reuse, P0 ;  /* 0x0000000109087824 */ /* 0x100fe400000e0600 */
[----:B------:R-:W-:Y:S01]  /*17600*/  IMAD.X R6, R7, 0x1, R0, P1 ;  /* 0x0000000107067824 */ /* 0x000fe200008e0600 */
[----:B------:R-:W-:Y:S02]  /*17610*/  WARPGROUP.DEPBAR.LE gsb0, 0x0 ;  /* 0x00008000000079c5 */ /* 0x000fe40000010000 */
[----:B------:R-:W-:Y:S04]  /*17620*/  STL.64 [R1], R24 ;  /* 0x0000001801007387 */ /* 0x000fe80000100a00 */
        /* <DEDUP_REMOVED lines=121> */
[----:B------:R-:W-:-:S03]  /*17dc0*/  IMAD.MOV.U32 R247, RZ, RZ, R26 ;  /* 0x000000fffff77224 */ /* 0x000fc600078e001a */
[----:B------:R-:W2:Y:S01]  /*17dd0*/  LDL.LU.64 R34, [R1+0xfc8] ;  /* 0x000fc80001227983 */ /* 0x000ea20000300a00 */
[----:B------:R-:W-:-:S03]  /*17de0*/  IMAD.MOV.U32 R252, RZ, RZ, R25 ;  /* 0x000000fffffc7224 */ /* 0x000fc600078e0019 */
[----:B------:R-:W2:Y:S01]  /*17df0*/  LDL.LU.64 R32, [R1+0xfc0] ;  /* 0x000fc00001207983 */ /* 0x000ea20000300a00 */
[----:B------:R-:W-:-:S03]  /*17e00*/  IMAD.MOV.U32 R245, RZ, RZ, R24 ;  /* 0x000000fffff57224 */ /* 0x000fc600078e0018 */
[----:B------:R-:W2:Y:S04]  /*17e10*/  LDL.LU.64 R30, [R1+0xfb8] ;  /* 0x000fb800011e7983 */ /* 0x000ea80000300a00 */
[----:B------:R-:W2:Y:S04]  /*17e20*/  LDL.LU.64 R28, [R1+0xfb0] ;  /* 0x000fb000011c7983 */ /* 0x000ea80000300a00 */
[----:B------:R-:W2:Y:S04]  /*17e30*/  LDL.LU.64 R26, [R1+0xfa8] ;  /* 0x000fa800011a7983 */ /* 0x000ea80000300a00 */
[----:B------:R-:W2:Y:S04]  /*17e40*/  LDL.LU.64 R24, [R1+0xfa0] ;  /* 0x000fa00001187983 */ /* 0x000ea80000300a00 */
[----:B------:R-:W3:Y:S04]  /*17e50*/  LDL.LU R9, [R1+0x6dc] ;  /* 0x0006dc0001097983 */ /* 0x000ee80000300800 */
[----:B------:R-:W4:Y:S01]  /*17e60*/  LDL R7, [R1+0xef0] ;  /* 0x000ef00001077983 */ /* 0x000f220000100800 */
[----:B------:R-:W-:-:S05]  /*17e70*/  VIADD R251, R251, 0x1 ;  /* 0x00000001fbfb7836 */ /* 0x000fca0000000000 */
[----:B----4-:R-:W-:Y:S02]  /*17e80*/  ISETP.NE.U32.AND P0, PT, R251, R7, PT ;  /* 0x00000007fb00720c */ /* 0x010fe40003f05070 */
[----:B------:R-:W4:Y:S02]  /*17e90*/  LDL.LU R7, [R1+0xe94] ;  /* 0x000e940001077983 */ /* 0x000f240000300800 */
[----:B----4-:R-:W-:-:S05]  /*17ea0*/  IADD3 R7, P3, R7, R12, RZ ;  /* 0x0000000c07077210 */ /* 0x010fca0007f7e0ff */
[----:B------:R0:W-:Y:S04]  /*17eb0*/  STL [R1+0xe94], R7 ;  /* 0x000e940701007387 */ /* 0x0001e80000100800 */
[----:B0-----:R-:W4:Y:S02]  /*17ec0*/  LDL.LU R7, [R1+0xe8c] ;  /* 0x000e8c0001077983 */ /* 0x001f240000300800 */
        /* <DEDUP_REMOVED lines=15> */
[----:B----4-:R-:W-:-:S05]  /*17fc0*/  IMAD.X R7, R7, 0x1, R0, P3 ;  /* 0x0000000107077824 */ /* 0x010fca00018e0600 */
        /* <DEDUP_REMOVED lines=709> */
[----:B0-----:R-:W4:Y:S01]  /*1ac20*/  LDL.LU R7, [R1+0xab4] ;  /* 0x000ab40001077983 */ /* 0x001f220000300800 */
[----:B------:R-:W-:Y:S01]  /*1ac30*/  IMAD.X R196, R196, 0x1, R0, P2 ;  /* 0x00000001c4c47824 */ /* 0x000fe200010e0600 */
[----:B----4-:R-:W-:-:S05]  /*1ac40*/  IADD3 R7, P1, R7, R12, RZ ;  /* 0x0000000c07077210 */ /* 0x010fca0007f3e0ff */
[----:B------:R-:W-:Y:S04]  /*1ac50*/  STL [R1+0xab4], R7 ;  /* 0x000ab40701007387 */ /* 0x000fe80000100800 */
[----:B------:R0:W-:Y:S04]  /*1ac60*/  STL [R1+0xad8], R196 ;  /* 0x000ad8c401007387 */ /* 0x0001e80000100800 */
[----:B0-----:R-:W4:Y:S04]  /*1ac70*/  LDL.LU R196, [R1+0xaac] ;  /* 0x000aac0001c47983 */ /* 0x001f280000300800 */
[----:B------:R-:W2:Y:S01]  /*1ac80*/  LDL.LU R7, [R1+0xad0] ;  /* 0x000ad00001077983 */ /* 0x000ea20000300800 */
[----:B----4-:R-:W-:Y:S01]  /*1ac90*/  IADD3 R196, P2, R196, R12, RZ ;  /* 0x0000000cc4c47210 */ /* 0x010fe20007f5e0ff */
[----:B--2---:R-:W-:-:S04]  /*1aca0*/  IMAD.X R7, R7, 0x1, R0, P3 ;  /* 0x0000000107077824 */ /* 0x004fc800018e0600 */
[----:B------:R0:W-:Y:S04]  /*1acb0*/  STL [R1+0xaac], R196 ;  /* 0x000aacc401007387 */ /* 0x0001e80000100800 */
[----:B0-----:R1:W5:Y:S04]  /*1acc0*/  LDL.LU R196, [R1+0xf9c] ;  /* 0x000f9c0001c47983 */ /* 0x0013680000300800 */
[----:B------:R-:W2:Y:S04]  /*1acd0*/  LDL.LU R12, [R1+0xec8] ;  /* 0x000ec800010c7983 */ /* 0x000ea80000300800 */
[----:B------:R0:W-:Y:S04]  /*1ace0*/  STL [R1+0xad0], R7 ;  /* 0x000ad00701007387 */ /* 0x0001e80000100800 */
[----:B0-----:R-:W4:Y:S01]  /*1acf0*/  LDL.LU R7, [R1+0xac8] ;  /* 0x000ac80001077983 */ /* 0x001f220000300800 */
[----:B--2---:R-:W-:-:S05]  /*1ad00*/  IADD3 R12, P3, R12, UR5, RZ ;  /* 0x000000050c0c7c10 */ /* 0x004fca000ff7e0ff */
[----:B------:R0:W-:Y:S01]  /*1ad10*/  STL [R1+0xec8], R12 ;  /* 0x000ec80c01007387 */ /* 0x0001e20000100800 */
[----:B----4-:R-:W-:-:S03]  /*1ad20*/  IMAD.X R7, R7, 0x1, R0, P4 ;  /* 0x0000000107077824 */ /* 0x010fc600020e0600 */
[----:B0-----:R-:W2:Y:S04]  /*1ad30*/  LDL.LU R12, [R1+0xeac] ;  /* 0x000eac00010c7983 */ /* 0x001ea80000300800 */
        /* <DEDUP_REMOVED lines=28> */
[----:B----4-:R-:W-:-:S03]  /*1af00*/  IADD3.X R7, R7, UR60, RZ, P3, !PT ;  /* 0x0000003c07077c10 */ /* 0x010fc60009ffe4ff */
        /* <DEDUP_REMOVED lines=250> */
[----:B------:R-:W-:Y:S01]  /*1beb0*/  STL [R1+0x960], R12 ;  /* 0x0009600c01007387 */ /* 0x000fe20000100800 */
[----:B----4-:R-:W-:-:S05]  /*1bec0*/  IADD3.X R7, R7, UR60, RZ, P3, !PT ;  /* 0x0000003c07077c10 */ /* 0x010fca0009ffe4ff */
[----:B------:R0:W-:Y:S04]  /*1bed0*/  STL [R1+0x984], R7 ;  /* 0x0009840701007387 */ /* 0x0001e80000100800 */
[----:B0-----:R-:W2:Y:S02]  /*1bee0*/  LDL.LU R7, [R1+0x958] ;  /* 0x0009580001077983 */ /* 0x001ea40000300800 */
[----:B--2---:R-:W-:-:S05]  /*1bef0*/  IADD3 R7, P3, R7, UR5, RZ ;  /* 0x0000000507077c10 */ /* 0x004fca000ff7e0ff */
[----:B------:R0:W-:Y:S04]  /*1bf00*/  STL [R1+0x958], R7 ;  /* 0x0009580701007387 */ /* 0x0001e80000100800 */
[----:B------:R-:W2:Y:S04]  /*1bf10*/  LDL.LU R12, [R1+0x97c] ;  /* 0x00097c00010c7983 */ /* 0x000ea80000300800 */
[----:B0-----:R-:W4:Y:S01]  /*1bf20*/  LDL.LU R7, [R1+0x950] ;  /* 0x0009500001077983 */ /* 0x001f220000300800 */
[----:B--2---:R-:W-:-:S05]  /*1bf30*/  IADD3.X R12, R12, UR60, RZ, P4, !PT ;  /* 0x0000003c0c0c7c10 */ /* 0x004fca000a7fe4ff */
[----:B------:R0:W-:Y:S01]  /*1bf40*/  STL [R1+0x97c], R12 ;  /* 0x00097c0c01007387 */ /* 0x0001e20000100800 */
[----:B----4-:R-:W-:-:S05]  /*1bf50*/  IADD3 R7, P4, R7, UR5, RZ ;  /* 0x0000000507077c10 */ /* 0x010fca000ff9e0ff */
[----:B------:R2:W-:Y:S04]  /*1bf60*/  STL [R1+0x950], R7 ;  /* 0x0009500701007387 */ /* 0x0005e80000100800 */
[----:B0-----:R-:W4:Y:S04]  /*1bf70*/  LDL.LU R12, [R1+0x974] ;  /* 0x00097400010c7983 */ /* 0x001f280000300800 */
[----:B--2---:R-:W2:Y:S01]  /*1bf80*/  LDL.LU R7, [R1+0x948] ;  /* 0x0009480001077983 */ /* 0x004ea20000300800 */
[----:B----4-:R-:W-:-:S05]  /*1bf90*/  IADD3.X R12, R12, UR60, RZ, P5, !PT ;  /* 0x0000003c0c0c7c10 */ /* 0x010fca000affe4ff */
[----:B------:R0:W-:Y:S01]  /*1bfa0*/  STL [R1+0x974], R12 ;  /* 0x0009740c01007387 */ /* 0x0001e20000100800 */
[----:B--2---:R-:W-:-:S05]  /*1bfb0*/  IADD3 R7, P5, R7, UR5, RZ ;  /* 0x0000000507077c10 */ /* 0x004fca000ffbe0ff */
        /* <DEDUP_REMOVED lines=357> */
[----:B------:R-:W-:Y:S01]  /*1d610*/  WARPGROUP.ARRIVE ;  /* 0x00000000000079c5 */ /* 0x000fe20000000000 */
[----:B------:R-:W-:Y:S01]  /*1d620*/  UMOV UR46, UR22 ;  /* 0x00000016002e7c82 */ /* 0x000fe20008000000 */
[----:B------:R-:W-:-:S04]  /*1d630*/  UMOV UR47, UR23 ;  /* 0x00000017002f7c82 */ /* 0x000fc80008000000 */
[----:B------:R-:W-:Y:S01]  /*1d640*/  HGMMA.64x256x16.F32 R24, gdesc[UR44].tnspA, R24, gsb0 ;  /* 0x23e000002c1879f0 */ /* 0x000fe20008000818 */
[----:B----4-:R-:W-:-:S05]  /*1d650*/  IADD3.X R12, R12, UR60, RZ, P5, !PT ;  /* 0x0000003c0c0c7c10 */ /* 0x010fca000affe4ff */
[----:B------:R0:W-:Y:S01]  /*1d660*/  STL [R1+0x794], R12 ;  /* 0x0007940c01007387 */ /* 0x0001e20000100800 */
[----:B--2---:R-:W-:-:S05]  /*1d670*/  IADD3 R7, P5, R7, UR5, RZ ;  /* 0x0000000507077c10 */ /* 0x004fca000ffbe0ff */
[----:B------:R2:W-:Y:S04]  /*1d680*/  STL [R1+0x768], R7 ;  /* 0x0007680701007387 */ /* 0x0005e80000100800 */
[----:B0-----:R-:W4:Y:S04]  /*1d690*/  LDL.LU R12, [R1+0x760] ;  /* 0x00076000010c7983 */ /* 0x001f280000300800 */
[----:B--2---:R-:W2:Y:S01]  /*1d6a0*/  LDL.LU R7, [R1+0x784] ;  /* 0x0007840001077983 */ /* 0x004ea20000300800 */
[----:B------:R-:W-:Y:S02]  /*1d6b0*/  IADD3.X R197, R197, UR60, RZ, P6, !PT ;  /* 0x0000003cc5c57c10 */ /* 0x000fe4000b7fe4ff */
[----:B------:R-:W-:-:S03]  /*1d6c0*/  IADD3.X R201, R201, UR60, RZ, P2, !PT ;  /* 0x0000003cc9c97c10 */ /* 0x000fc600097fe4ff */
[----:B------:R0:W-:Y:S01]  /*1d6d0*/  STL [R1+0x78c], R197 ;  /* 0x00078cc501007387 */ /* 0x0001e20000100800 */
[----:B------:R-:W-:Y:S02]  /*1d6e0*/  IADD3 R204, P2, R204, UR5, RZ ;  /* 0x00000005cccc7c10 */ /* 0x000fe4000ff5e0ff */
[----:B------:R-:W-:Y:S01]  /*1d6f0*/  IADD3.X R205, R205, UR60, RZ, P3, !PT ;  /* 0x0000003ccdcd7c10 */ /* 0x000fe20009ffe4ff */
[----:B0-----:R1:W5:Y:S01]  /*1d700*/  LDL.LU R197, [R1+0xf98] ;  /* 0x000f980001c57983 */ /* 0x0013620000300800 */
[----:B------:R-:W-:Y:S02]  /*1d710*/  IADD3 R208, P3, R208, UR5, RZ ;  /* 0x00000005d0d07c10 */ /* 0x000fe4000ff7e0ff */
[----:B------:R-:W-:Y:S02]  /*1d720*/  IADD3.X R209, R209, UR60, RZ, P4, !PT ;  /* 0x0000003cd1d17c10 */ /* 0x000fe4000a7fe4ff */
[----:B------:R-:W-:Y:S02]  /*1d730*/  IADD3 R212, P4, R212, UR5, RZ ;  /* 0x00000005d4d47c10 */ /* 0x000fe4000ff9e0ff */
[----:B------:R-:W-:-:S02]  /*1d740*/  IADD3.X R213, R213, UR60, RZ, P5, !PT ;  /* 0x0000003cd5d57c10 */ /* 0x000fc4000affe4ff */
[----:B------:R-:W-:Y:S02]  /*1d750*/  IADD3 R216, P5, R216, UR5, RZ ;  /* 0x00000005d8d87c10 */ /* 0x000fe4000ffbe0ff */
[----:B------:R-:W-:Y:S02]  /*1d760*/  IADD3.X R225, R225, UR60, RZ, P2, !PT ;  /* 0x0000003ce1e17c10 */ /* 0x000fe400097fe4ff */
[----:B------:R-:W-:Y:S02]  /*1d770*/  IADD3 R228, P2, R228, UR5, RZ ;  /* 0x00000005e4e47c10 */ /* 0x000fe4000ff5e0ff */
[----:B------:R-:W-:Y:S02]  /*1d780*/  IADD3.X R229, R229, UR60, RZ, P3, !PT ;  /* 0x0000003ce5e57c10 */ /* 0x000fe40009ffe4ff */
[----:B------:R-:W-:Y:S02]  /*1d790*/  IADD3 R232, P3, R232, UR5, RZ ;  /* 0x00000005e8e87c10 */ /* 0x000fe4000ff7e0ff */
[----:B------:R-:W-:-:S02]  /*1d7a0*/  IADD3.X R233, R233, UR60, RZ, P4, !PT ;  /* 0x0000003ce9e97c10 */ /* 0x000fc4000a7fe4ff */
[----:B------:R-:W-:Y:S02]  /*1d7b0*/  IADD3 R236, P4, R236, UR5, RZ ;  /* 0x00000005ecec7c10 */ /* 0x000fe4000ff9e0ff */
[----:B------:R-:W-:Y:S02]  /*1d7c0*/  IADD3.X R237, R237, UR60, RZ, P5, !PT ;  /* 0x0000003ceded7c10 */ /* 0x000fe4000affe4ff */
[----:B------:R-:W-:Y:S01]  /*1d7d0*/  IADD3 R240, P5, R240, UR5, RZ ;  /* 0x00000005f0f07c10 */ /* 0x000fe2000ffbe0ff */
[----:B------:R-:W-:Y:S02]  /*1d7e0*/  WARPGROUP.DEPBAR.LE gsb0, 0x0 ;  /* 0x00008000000079c5 */ /* 0x000fe40000010000 */
[----:B------:R-:W-:Y:S01]  /*1d7f0*/  WARPGROUP.ARRIVE ;  /* 0x00000000000079c5 */ /* 0x000fe20000000000 */
[----:B------:R-:W-:Y:S01]  /*1d800*/  UMOV UR50, UR10 ;  /* 0x0000000a00327c82 */ /* 0x000fe20008000000 */
[----:B------:R-:W-:-:S04]  /*1d810*/  UMOV UR51, UR11 ;  /* 0x0000000b00337c82 */ /* 0x000fc80008000000 */
[----:B------:R-:W-:Y:S01]  /*1d820*/  HGMMA.64x256x16.F32 R24, gdesc[UR48].tnspA, R24, gsb0 ;  /* 0x23e00000301879f0 */ /* 0x000fe20008000818 */
[----:B----4-:R-:W-:-:S05]  /*1d830*/  IADD3 R12, P6, R12, UR5, RZ ;  /* 0x000000050c0c7c10 */ /* 0x010fca000ffde0ff */
[----:B------:R0:W-:Y:S01]  /*1d840*/  STL [R1+0x760], R12 ;  /* 0x0007600c01007387 */ /* 0x0001e20000100800 */
[----:B--2---:R-:W-:Y:S02]  /*1d850*/  IADD3.X R7, R7, UR60, RZ, P1, !PT ;  /* 0x0000003c07077c10 */ /* 0x004fe40008ffe4ff */
[----:B------:R-:W-:Y:S01]  /*1d860*/  IADD3 R200, P1, R200, UR5, RZ ;  /* 0x00000005c8c87c10 */ /* 0x000fe2000ff3e0ff */
[----:B0-----:R-:W2:Y:S04]  /*1d870*/  LDL.LU R12, [R1+0x6e8] ;  /* 0x0006e800010c7983 */ /* 0x001ea80000300800 */
[----:B------:R0:W-:Y:S04]  /*1d880*/  STL [R1+0x784], R7 ;  /* 0x0007840701007387 */ /* 0x0001e80000100800 */
[----:B0-----:R-:W4:Y:S04]  /*1d890*/  LDL.LU R7, [R1+0x70c] ;  /* 0x00070c0001077983 */ /* 0x001f280000300800 */
[----:B------:R0:W-:Y:S04]  /*1d8a0*/  STL [R1+0x758], R200 ;  /* 0x000758c801007387 */ /* 0x0001e80000100800 */
[----:B0-----:R1:W5:Y:S04]  /*1d8b0*/  LDL.LU R200, [R1+0xf94] ;  /* 0x000f940001c87983 */ /* 0x0013680000300800 */
[----:B------:R0:W-:Y:S04]  /*1d8c0*/  STL [R1+0x77c], R201 ;  /* 0x00077cc901007387 */ /* 0x0001e80000100800 */
[----:B0-----:R1:W5:Y:S04]  /*1d8d0*/  LDL.LU R201, [R1+0xf90] ;  /* 0x000f900001c97983 */ /* 0x0013680000300800 */
[----:B------:R0:W-:Y:S01]  /*1d8e0*/  STL [R1+0x750], R204 ;  /* 0x000750cc01007387 */ /* 0x0001e20000100800 */
[----:B------:R-:W-:-:S03]  /*1d8f0*/  IADD3.X R217, R217, UR60, RZ, P6, !PT ;  /* 0x0000003cd9d97c10 */ /* 0x000fc6000b7fe4ff */
[----:B0-----:R1:W5:Y:S04]  /*1d900*/  LDL.LU R204, [R1+0xf8c] ;  /* 0x000f8c0001cc7983 */ /* 0x0013680000300800 */
[----:B------:R0:W-:Y:S01]  /*1d910*/  STL [R1+0x774], R205 ;  /* 0x000774cd01007387 */ /* 0x0001e20000100800 */
[----:B------:R-:W-:-:S03]  /*1d920*/  IADD3 R220, P6, R220, UR5, RZ ;  /* 0x00000005dcdc7c10 */ /* 0x000fc6000ffde0ff */
[----:B0-----:R1:W5:Y:S04]  /*1d930*/  LDL.LU R205, [R1+0xf88] ;  /* 0x000f880001cd7983 */ /* 0x0013680000300800 */
[----:B------:R0:W-:Y:S01]  /*1d940*/  STL [R1+0x748], R208 ;  /* 0x000748d001007387 */ /* 0x0001e20000100800 */
[----:B------:R-:W-:-:S03]  /*1d950*/  IADD3.X R221, R221, UR60, RZ, P1, !PT ;  /* 0x0000003cdddd7c10 */ /* 0x000fc60008ffe4ff */
[----:B0-----:R1:W5:Y:S04]  /*1d960*/  LDL.LU R208, [R1+0xf84] ;  /* 0x000f840001d07983 */ /* 0x0013680000300800 */
[----:B------:R0:W-:Y:S01]  /*1d970*/  STL [R1+0x76c], R209 ;  /* 0x00076cd101007387 */ /* 0x0001e20000100800 */
[----:B------:R-:W-:-:S03]  /*1d980*/  IADD3 R224, P1, R224, UR5, RZ ;  /* 0x00000005e0e07c10 */ /* 0x000fc6000ff3e0ff */
[----:B0-----:R1:W5:Y:S04]  /*1d990*/  LDL.LU R209, [R1+0xf80] ;  /* 0x000f800001d17983 */ /* 0x0013680000300800 */
[----:B------:R0:W-:Y:S04]  /*1d9a0*/  STL [R1+0x740], R212 ;  /* 0x000740d401007387 */ /* 0x0001e80000100800 */
        /* <DEDUP_REMOVED lines=36> */
[----:B0-----:R-:W3:Y:S04]  /*1dbf0*/  LDL.LU R4, [R1+0xf3c] ;  /* 0x000f3c0001047983 */ /* 0x001ee80000300800 */
[----:B------:R0:W-:Y:S04]  /*1dc00*/  STL [R1+0x724], R3 ;  /* 0x0007240301007387 */ /* 0x0001e80000100800 */
[----:B0-----:R-:W3:Y:S04]  /*1dc10*/  LDL.LU R3, [R1+0xf38] ;  /* 0x000f380001037983 */ /* 0x001ee80000300800 */
[----:B------:R0:W-:Y:S04]  /*1dc20*/  STL [R1+0x6f8], R2 ;  /* 0x0006f80201007387 */ /* 0x0001e80000100800 */
[----:B0-----:R-:W3:Y:S01]  /*1dc30*/  LDL.LU R2, [R1+0xf34] ;  /* 0x000f340001027983 */ /* 0x001ee20000300800 */
[----:B------:R-:W-:-:S02]  /*1dc40*/  WARPGROUP.DEPBAR.LE gsb0, 0x0 ;  /* 0x00008000000079c5 */ /* 0x000fc40000010000 */
[----:B------:R-:W-:Y:S01]  /*1dc50*/  WARPGROUP.ARRIVE ;  /* 0x00000000000079c5 */ /* 0x000fe20000000000 */
[----:B------:R-:W-:Y:S01]  /*1dc60*/  UMOV UR54, UR14 ;  /* 0x0000000e00367c82 */ /* 0x000fe20008000000 */
[----:B------:R-:W-:-:S04]  /*1dc70*/  UMOV UR55, UR15 ;  /* 0x0000000f00377c82 */ /* 0x000fc80008000000 */
[----:B------:R-:W-:Y:S01]  /*1dc80*/  HGMMA.64x256x16.F32 R24, gdesc[UR52].tnspA, R24, gsb0 ;  /* 0x23e00000341879f0 */ /* 0x000fe20008000818 */
[----:B------:R-:W-:Y:S02]  /*1dc90*/  IADD3.X R10, R10, UR60, RZ, P3, !PT ;  /* 0x0000003c0a0a7c10 */ /* 0x000fe40009ffe4ff */
[----:B--2---:R-:W-:Y:S02]  /*1dca0*/  IADD3 R12, P3, R12, UR5, RZ ;  /* 0x000000050c0c7c10 */ /* 0x004fe4000ff7e0ff */
[----:B----4-:R-:W-:Y:S01]  /*1dcb0*/  IADD3.X R7, R7, UR60, RZ, P4, !PT ;  /* 0x0000003c07077c10 */ /* 0x010fe2000a7fe4ff */
[----:B------:R-:W-:Y:S01]  /*1dcc0*/  UMOV UR58, UR18 ;  /* 0x00000012003a7c82 */ /* 0x000fe20008000000 */
[----:B------:R-:W-:Y:S01]  /*1dcd0*/  UMOV UR59, UR19 ;  /* 0x00000013003b7c82 */ /* 0x000fe20008000000 */
[----:B---3--:R-:W-:Y:S02]  /*1dce0*/  IADD3 R4, P4, R4, UR5, RZ ;  /* 0x0000000504047c10 */ /* 0x008fe4000ff9e0ff */
[----:B------:R-:W-:-:S02]  /*1dcf0*/  IADD3.X R2, R2, UR60, RZ, P2, !PT ;  /* 0x0000003c02027c10 */ /* 0x000fc400097fe4ff */
[----:B------:R-:W-:-:S03]  /*1dd00*/  IADD3 R5, P2, R5, UR5, RZ ;  /* 0x0000000505057c10 */ /* 0x000fc6000ff5e0ff */
[----:B------:R0:W-:Y:S04]  /*1dd10*/  STL [R1+0x71c], R2 ;  /* 0x00071c0201007387 */ /* 0x0001e80000100800 */
[----:B0-----:R-:W2:Y:S04]  /*1dd20*/  LDL.LU R2, [R1+0xf30] ;  /* 0x000f300001027983 */ /* 0x001ea80000300800 */
[----:B------:R0:W-:Y:S04]  /*1dd30*/  STL [R1+0x6f0], R5 ;  /* 0x0006f00501007387 */ /* 0x0001e80000100800 */
[----:B0-----:R-:W3:Y:S04]  /*1dd40*/  LDL.LU R5, [R1+0xf2c] ;  /* 0x000f2c0001057983 */ /* 0x001ee80000300800 */
[----:B------:R0:W-:Y:S04]  /*1dd50*/  STL [R1+0x714], R10 ;  /* 0x0007140a01007387 */ /* 0x0001e80000100800 */
[----:B0-----:R-:W4:Y:S04]  /*1dd60*/  LDL.LU R10, [R1+0xf28] ;  /* 0x000f2800010a7983 */ /* 0x001f280000300800 */
[----:B------:R0:W-:Y:S04]  /*1dd70*/  STL [R1+0x6e8], R12 ;  /* 0x0006e80c01007387 */ /* 0x0001e80000100800 */
[----:B------:R1:W-:Y:S01]  /*1dd80*/  STL [R1+0x6e0], R4 ;  /* 0x0006e00401007387 */ /* 0x0003e20000100800 */
[----:B------:R-:W-:-:S02]  /*1dd90*/  WARPGROUP.DEPBAR.LE gsb0, 0x0 ;  /* 0x00008000000079c5 */ /* 0x000fc40000010000 */
[----:B0-----:R-:W0:Y:S01]  /*1dda0*/  LDC R12, c[0x0][0x238] ;  /* 0x00008e00ff0c7b82 */ /* 0x001e220000000800 */
[----:B-1----:R-:W4:Y:S01]  /*1ddb0*/  LDL.LU R4, [R1+0xf24] ;  /* 0x000f240001047983 */ /* 0x002f220000300800 */
[----:B------:R-:W-:-:S06]  /*1ddc0*/  WARPGROUP.ARRIVE ;  /* 0x00000000000079c5 */ /* 0x000fcc0000000000 */
[----:B------:R-:W-:Y:S01]  /*1ddd0*/  HGMMA.64x256x16.F32 R24, gdesc[UR56].tnspA, R24, gsb0 ;  /* 0x23e00000381879f0 */ /* 0x000fe20008000818 */
[----:B------:R-:W-:Y:S01]  /*1dde0*/  IADD3.X R3, R3, UR60, RZ, P6, !PT ;  /* 0x0000003c03037c10 */ /* 0x000fe2000b7fe4ff */
[----:B------:R1:W-:Y:S01]  /*1ddf0*/  STL [R1+0x70c], R7 ;  /* 0x00070c0701007387 */ /* 0x0003e20000100800 */
[----:B------:R-:W-:Y:S01]  /*1de00*/  IADD3.X R9, R9, UR60, RZ, P4, !PT ;  /* 0x0000003c09097c10 */ /* 0x000fe2000a7fe4ff */
[----:B-1----:R-:W-:Y:S02]  /*1de10*/  IMAD.MOV.U32 R7, RZ, RZ, R6 ;  /* 0x000000ffff077224 */ /* 0x002fe400078e0006 */
[----:B0-----:R-:W-:Y:S02]  /*1de20*/  IMAD.SHL.U32 R12, R12, 0x40, RZ ;  /* 0x000000400c0c7824 */ /* 0x001fe400078e00ff */
[----:B------:R-:W-:Y:S02]  /*1de30*/  IMAD.MOV.U32 R6, RZ, RZ, R13 ;  /* 0x000000ffff067224 */ /* 0x000fe400078e000d */
[----:B------:R-:W-:Y:S01]  /*1de40*/  IMAD.SHL.U32 R12, R12, 0x2, RZ ;  /* 0x000000020c0c7824 */ /* 0x000fe200078e00ff */
[----:B--2---:R-:W-:-:S05]  /*1de50*/  IADD3.X R2, R2, UR60, RZ, P5, !PT ;  /* 0x0000003c02027c10 */ /* 0x004fca000affe4ff */
[----:B------:R0:W-:Y:S01]  /*1de60*/  STL [R1+0x704], R2 ;  /* 0x0007040201007387 */ /* 0x0001e20000100800 */
[----:B---3--:R-:W-:-:S03]  /*1de70*/  IADD3.X R5, R5, UR60, RZ, P2, !PT ;  /* 0x0000003c05057c10 */ /* 0x008fc600097fe4ff */
[----:B0-----:R1:W5:Y:S04]  /*1de80*/  LDL.LU R2, [R1+0xf20] ;  /* 0x000f200001027983 */ /* 0x0013680000300800 */
[----:B------:R0:W-:Y:S01]  /*1de90*/  STL [R1+0x6fc], R3 ;  /* 0x0006fc0301007387 */ /* 0x0001e20000100800 */
[----:B----4-:R-:W-:-:S03]  /*1dea0*/  IADD3.X R10, R10, UR60, RZ, P1, !PT ;  /* 0x0000003c0a0a7c10 */ /* 0x010fc60008ffe4ff */
[----:B0-----:R1:W5:Y:S04]  /*1deb0*/  LDL.LU R3, [R1+0xf1c] ;  /* 0x000f1c0001037983 */ /* 0x0013680000300800 */
[----:B------:R0:W-:Y:S01]  /*1dec0*/  STL [R1+0x6f4], R10 ;  /* 0x0006f40a01007387 */ /* 0x0001e20000100800 */
[----:B------:R-:W-:Y:S02]  /*1ded0*/  WARPGROUP.DEPBAR.LE gsb0, 0x0 ;  /* 0x00008000000079c5 */ /* 0x000fe40000010000 */
[----:B------:R-:W-:Y:S01]  /*1dee0*/  IADD3.X R4, R4, UR60, RZ, P3, !PT ;  /* 0x0000003c04047c10 */ /* 0x000fe20009ffe4ff */
[----:B0-----:R1:W5:Y:S04]  /*1def0*/  LDL.LU R10, [R1+0xf18] ;  /* 0x000f1800010a7983 */ /* 0x0013680000300800 */
[----:B------:R0:W-:Y:S04]  /*1df00*/  STL [R1+0x6ec], R5 ;  /* 0x0006ec0501007387 */ /* 0x0001e80000100800 */
[----:B0-----:R1:W5:Y:S04]  /*1df10*/  LDL.LU R5, [R1+0xf14] ;  /* 0x000f140001057983 */ /* 0x0013680000300800 */
[----:B------:R0:W-:Y:S04]  /*1df20*/  STL [R1+0x6e4], R4 ;  /* 0x0006e40401007387 */ /* 0x0001e80000100800 */
[----:B0-----:R1:W5:Y:S04]  /*1df30*/  LDL.LU R4, [R1+0xf10] ;  /* 0x000f100001047983 */ /* 0x0013680000300800 */
[----:B------:R0:W-:Y:S02]  /*1df40*/  STL [R1+0x6dc], R9 ;  /* 0x0006dc0901007387 */ /* 0x0001e40000100800 */
[----:B0-----:R-:W-:-:S02]  /*1df50*/  IMAD.MOV.U32 R9, RZ, RZ, R8 ;  /* 0x000000ffff097224 */ /* 0x001fc400078e0008 */
[----:B------:R-:W-:Y:S01]  /*1df60*/  IMAD.MOV.U32 R8, RZ, RZ, R11 ;  /* 0x000000ffff087224 */ /* 0x000fe200078e000b */
[----:B-1----:R-:W-:Y:S06]  /*1df70*/  @P0 BRA `(.L_x_1) ;  /* 0xfffffef400bc0947 */ /* 0x002fec000383ffff */
[----:B------:R-:W2:Y:S04]  /*1df80*/  LDL.LU R11, [R1+0x1cc] ;  /* 0x0001cc00010b7983 */ /* 0x000ea80000300800 */
[----:B-----5:R-:W3:Y:S04]  /*1df90*/  LDL.LU R3, [R1+0x1dc] ;  /* 0x0001dc0001037983 */ /* 0x020ee80000300800 */
[----:B------:R-:W3:Y:S04]  /*1dfa0*/  LDL.LU R2, [R1+0x5dc] ;  /* 0x0005dc0001027983 */ /* 0x000ee80000300800 */
[----:B------:R-:W4:Y:S04]  /*1dfb0*/  LDL.LU R8, [R1+0x1d4] ;  /* 0x0001d40001087983 */ /* 0x000f280000300800 */
[----:B------:R-:W4:Y:S04]  /*1dfc0*/  LDL.LU R9, [R1+0x5d4] ;  /* 0x0005d40001097983 */ /* 0x000f280000300800 */
[----:B------:R-:W2:Y:S04]  /*1dfd0*/  LDL.LU R6, [R1+0x3d8] ;  /* 0x0003d80001067983 */ /* 0x000ea80000300800 */
[----:B------:R-:W2:Y:S04]  /*1dfe0*/  LDL.LU R7, [R1+0x3d0] ;  /* 0x0003d00001077983 */ /* 0x000ea80000300800 */
[----:B------:R-:W2:Y:S04]  /*1dff0*/  LDL.LU R251, [R1+0x1d8] ;  /* 0x0001d80001fb7983 */ /* 0x000ea80000300800 */
[----:B------:R-:W2:Y:S04]  /*1e000*/  LDL.LU R0, [R1+0x5d8] ;  /* 0x0005d80001007983 */ /* 0x000ea80000300800 */
[----:B------:R-:W2:Y:S04]  /*1e010*/  LDL.LU R12, [R1+0x1d0] ;  /* 0x0001d000010c7983 */ /* 0x000ea80000300800 */
[----:B------:R-:W2:Y:S04]  /*1e020*/  LDL.LU R13, [R1+0x5d0] ;  /* 0x0005d000010d7983 */ /* 0x000ea80000300800 */
[----:B------:R0:W-:Y:S04]  /*1e030*/  STL [R1+0x10b8], R162 ;  /* 0x0010b8a201007387 */ /* 0x0001e80000100800 */
[----:B0-----:R-:W2:Y:S04]  /*1e040*/  LDL.LU R162, [R1+0x3d4] ;  /* 0x0003d40001a27983 */ /* 0x001ea80000300800 */
        /* <DEDUP_REMOVED lines=49> */
[----:B0-----:R-:W2:Y:S01]  /*1e360*/  LDL.LU R84, [R1+0x3fc] ;  /* 0x0003fc0001547983 */ /* 0x001ea20000300800 */
[----:B---3--:R-:W-:-:S02]  /*1e370*/  F2FP.F16.F32.PACK_AB R3, R3, R2 ;  /* 0x000000020303723e */ /* 0x008fc400000000ff */
[----:B----4-:R-:W-:Y:S01]  /*1e380*/  F2FP.F16.F32.PACK_AB R2, R8, R9 ;  /* 0x000000090802723e */ /* 0x010fe200000000ff */
        /* <DEDUP_REMOVED lines=78> */
[----:B------:R2:W-:Y:S04]  /*1e870*/  STL [R1+0xf18], R10 ;  /* 0x000f180a01007387 */ /* 0x0005e80000100800 */
[----:B------:R0:W-:Y:S04]  /*1e880*/  STL [R1+0xf14], R5 ;  /* 0x000f140501007387 */ /* 0x0001e80000100800 */
[----:B------:R1:W-:Y:S01]  /*1e890*/  STL [R1+0xf10], R4 ;  /* 0x000f100401007387 */ /* 0x0003e20000100800 */
[----:B--2---:R-:W-:-:S02]  /*1e8a0*/  F2FP.F16.F32.PACK_AB R10, R151, R84 ;  /* 0x00000054970a723e */ /* 0x004fc400000000ff */
[----:B0-----:R-:W-:-:S03]  /*1e8b0*/  F2FP.F16.F32.PACK_AB R5, R149, R86 ;  /* 0x000000569505723e */ /* 0x001fc600000000ff */
[----:B------:R0:W-:Y:S01]  /*1e8c0*/  STL [R1+0x61c], R10 ;  /* 0x00061c0a01007387 */ /* 0x0001e20000100800 */
[----:B-1----:R-:W-:-:S03]  /*1e8d0*/  F2FP.F16.F32.PACK_AB R4, R85, R87 ;  /* 0x000000575504723e */ /* 0x002fc600000000ff */
[----:B------:R1:W-:Y:S04]  /*1e8e0*/  STL [R1+0x618], R5 ;  /* 0x0006180501007387 */ /* 0x0003e80000100800 */
[----:B------:R2:W-:Y:S01]  /*1e8f0*/  STL [R1+0x614], R4 ;  /* 0x0006140401007387 */ /* 0x0005e20000100800 */
[----:B0-----:R-:W-:Y:S02]  /*1e900*/  F2FP.F16.F32.PACK_AB R10, R88, R90 ;  /* 0x0000005a580a723e */ /* 0x001fe400000000ff */
[----:B-1----:R-:W-:-:S03]  /*1e910*/  F2FP.F16.F32.PACK_AB R5, R150, R89 ;  /* 0x000000599605723e */ /* 0x002fc600000000ff */
[----:B------:R0:W-:Y:S01]  /*1e920*/  STL [R1+0x610], R10 ;  /* 0x0006100a01007387 */ /* 0x0001e20000100800 */
[----:B--2---:R-:W-:-:S03]  /*1e930*/  F2FP.F16.F32.PACK_AB R4, R148, R91 ;  /* 0x0000005b9404723e */ /* 0x004fc600000000ff */
        /* <DEDUP_REMOVED lines=22> */
[----:B------:R-:W-:Y:S01]  /*1eaa0*/  STL [R1+0x3e0], R10 ;  /* 0x0003e00a01007387 */ /* 0x000fe20000100800 */
[----:B--2---:R-:W-:-:S03]  /*1eab0*/  F2FP.F16.F32.PACK_AB R4, R141, R162 ;  /* 0x000000a28d04723e */ /* 0x004fc600000000ff */
[----:B------:R-:W-:Y:S01]  /*1eac0*/  STL [R1+0x1fc], R5 ;  /* 0x0001fc0501007387 */ /* 0x000fe20000100800 */
[----:B------:R-:W-:-:S03]  /*1ead0*/  IMAD.MOV.U32 R162, RZ, RZ, R11 ;  /* 0x000000ffffa27224 */ /* 0x000fc600078e000b */
[----:B------:R0:W-:Y:S04]  /*1eae0*/  STL [R1+0x1f8], R4 ;  /* 0x0001f80401007387 */ /* 0x0001e80000100800 */
[----:B------:R1:W-:Y:S04]  /*1eaf0*/  STL [R1+0x1f4], R3 ;  /* 0x0001f40301007387 */ /* 0x0003e80000100800 */
[----:B------:R2:W-:Y:S01]  /*1eb00*/  STL [R1+0x1f0], R2 ;  /* 0x0001f00201007387 */ /* 0x0005e20000100800 */
[----:B0-----:R-:W-:Y:S02]  /*1eb10*/  F2FP.F16.F32.PACK_AB R4, R142, R6 ;  /* 0x000000068e04723e */ /* 0x001fe400000000ff */
[----:B-1----:R-:W-:-:S03]  /*1eb20*/  F2FP.F16.F32.PACK_AB R3, R140, R7 ;  /* 0x000000078c03723e */ /* 0x002fc600000000ff */
[----:B------:R0:W-:Y:S01]  /*1eb30*/  STL [R1+0x1ec], R4 ;  /* 0x0001ec0401007387 */ /* 0x0001e20000100800 */
[----:B--2---:R-:W-:-:S03]  /*1eb40*/  F2FP.F16.F32.PACK_AB R2, R251, R0 ;  /* 0x00000000fb02723e */ /* 0x004fc600000000ff */
[----:B------:R1:W-:Y:S01]  /*1eb50*/  STL [R1+0x1e8], R3 ;  /* 0x0001e80301007387 */ /* 0x0003e20000100800 */
[----:B------:R-:W-:-:S03]  /*1eb60*/  F2FP.F16.F32.PACK_AB R0, R12, R13 ;  /* 0x0000000d0c00723e */ /* 0x000fc600000000ff */
[----:B------:R2:W-:Y:S04]  /*1eb70*/  STL [R1+0x1e4], R2 ;  /* 0x0001e40201007387 */ /* 0x0005e80000100800 */
[----:B------:R-:W3:Y:S04]  /*1eb80*/  LDL.LU R97, [R1+0x1c4] ;  /* 0x0001c40001617983 */ /* 0x000ee80000300800 */
[----:B------:R4:W-:Y:S04]  /*1eb90*/  STL [R1+0x1e0], R0 ;  /* 0x0001e00001007387 */ /* 0x0009e80000100800 */
[----:B------:R-:W3:Y:S04]  /*1eba0*/  LDL.LU R161, [R1+0x1c8] ;  /* 0x0001c80001a17983 */ /* 0x000ee80000300800 */
        /* <DEDUP_REMOVED lines=117> */
[----:B0-----:R-:W3:Y:S04]  /*1f300*/  LDL.LU R4, [R1+0x28] ;  /* 0x0000280001047983 */ /* 0x001ee80000300800 */
[----:B-1----:R-:W3:Y:S04]  /*1f310*/  LDL.LU R3, [R1+0x210] ;  /* 0x0002100001037983 */ /* 0x002ee80000300800 */
[----:B--2---:R-:W2:Y:S04]  /*1f320*/  LDL.LU R2, [R1+0x18] ;  /* 0x0000180001027983 */ /* 0x004ea80000300800 */
[----:B------:R-:W2:Y:S04]  /*1f330*/  LDL.LU R8, [R1+0x418] ;  /* 0x0004180001087983 */ /* 0x000ea80000300800 */
[----:B------:R-:W2:Y:S04]  /*1f340*/  LDL.LU R9, [R1+0x10] ;  /* 0x0000100001097983 */ /* 0x000ea80000300800 */
[----:B------:R-:W2:Y:S01]  /*1f350*/  LDL.LU R6, [R1+0x410] ;  /* 0x0004100001067983 */ /* 0x000ea20000300800 */
[----:B------:R-:W-:-:S03]  /*1f360*/  F2FP.F16.F32.PACK_AB R243, R139, R243 ;  /* 0x000000f38bf3723e */ /* 0x000fc600000000ff */
[----:B------:R-:W2:Y:S01]  /*1f370*/  LDL.LU R7, [R1+0x20c] ;  /* 0x00020c0001077983 */ /* 0x000ea20000300800 */
[----:B------:R-:W-:-:S03]  /*1f380*/  F2FP.F16.F32.PACK_AB R242, R137, R242 ;  /* 0x000000f289f2723e */ /* 0x000fc600000000ff */
[----:B------:R-:W2:Y:S01]  /*1f390*/  LDL.LU R251, [R1+0x204] ;  /* 0x0002040001fb7983 */ /* 0x000ea20000300800 */
[----:B------:R-:W-:-:S03]  /*1f3a0*/  F2FP.F16.F32.PACK_AB R241, R162, R241 ;  /* 0x000000f1a2f1723e */ /* 0x000fc600000000ff */
[----:B----4-:R-:W4:Y:S01]  /*1f3b0*/  LDL.LU R0, [R1+0xc] ;  /* 0x00000c0001007983 */ /* 0x010f220000300800 */
[----:B---3--:R-:W-:-:S03]  /*1f3c0*/  F2FP.F16.F32.PACK_AB R240, R97, R240 ;  /* 0x000000f061f0723e */ /* 0x008fc600000000ff */
[----:B------:R-:W4:Y:S01]  /*1f3d0*/  LDL.LU R11, [R1+0x40c] ;  /* 0x00040c00010b7983 */ /* 0x000f220000300800 */
[----:B------:R-:W-:-:S03]  /*1f3e0*/  F2FP.F16.F32.PACK_AB R239, R138, R239 ;  /* 0x000000ef8aef723e */ /* 0x000fc600000000ff */
[----:B------:R-:W3:Y:S01]  /*1f3f0*/  LDL.LU R139, [R1+0x308] ;  /* 0x00030800018b7983 */ /* 0x000ee20000300800 */
[----:B------:R-:W-:-:S03]  /*1f400*/  F2FP.F16.F32.PACK_AB R238, R136, R238 ;  /* 0x000000ee88ee723e */ /* 0x000fc600000000ff */
[----:B------:R-:W2:Y:S01]  /*1f410*/  LDL.LU R137, [R1+0x508] ;  /* 0x0005080001897983 */ /* 0x000ea20000300800 */
[----:B------:R-:W-:-:S03]  /*1f420*/  F2FP.F16.F32.PACK_AB R237, R161, R237 ;  /* 0x000000eda1ed723e */ /* 0x000fc600000000ff */
[----:B------:R-:W4:Y:S01]  /*1f430*/  LDL.LU R162, [R1+0x10b8] ;  /* 0x0010b80001a27983 */ /* 0x000f220000300800 */
[----:B------:R-:W-:-:S03]  /*1f440*/  F2FP.F16.F32.PACK_AB R236, R160, R236 ;  /* 0x000000eca0ec723e */ /* 0x000fc600000000ff */
[----:B------:R-:W4:Y:S01]  /*1f450*/  LDL.LU R97, [R1+0x10b4] ;  /* 0x0010b40001617983 */ /* 0x000f220000300800 */
[----:B------:R-:W-:-:S03]  /*1f460*/  F2FP.F16.F32.PACK_AB R235, R135, R235 ;  /* 0x000000eb87eb723e */ /* 0x000fc600000000ff */
[----:B------:R-:W3:Y:S01]  /*1f470*/  LDL.LU R138, [R1+0x300] ;  /* 0x00030000018a7983 */ /* 0x000ee20000300800 */
[----:B------:R-:W-:-:S03]  /*1f480*/  F2FP.F16.F32.PACK_AB R234, R133, R234 ;  /* 0x000000ea85ea723e */ /* 0x000fc600000000ff */
[----:B------:R-:W3:Y:S01]  /*1f490*/  LDL.LU R136, [R1+0x500] ;  /* 0x0005000001887983 */ /* 0x000ee20000300800 */
[----:B------:R-:W-:-:S03]  /*1f4a0*/  F2FP.F16.F32.PACK_AB R233, R159, R233 ;  /* 0x000000e99fe9723e */ /* 0x000fc600000000ff */
[----:B------:R-:W2:Y:S01]  /*1f4b0*/  LDL.LU R161, [R1+0x10b0] ;  /* 0x0010b00001a17983 */ /* 0x000ea20000300800 */
[----:B------:R-:W-:-:S03]  /*1f4c0*/  F2FP.F16.F32.PACK_AB R232, R98, R232 ;  /* 0x000000e862e8723e */ /* 0x000fc600000000ff */
[----:B------:R-:W3:Y:S01]  /*1f4d0*/  LDL.LU R160, [R1+0x10ac] ;  /* 0x0010ac0001a07983 */ /* 0x000ee20000300800 */
        /* <DEDUP_REMOVED lines=111> */
[----:B------:R-:W3:Y:S04]  /*1fbd0*/  LDL.LU R80, [R1+0x103c] ;  /* 0x00103c0001507983 */ /* 0x000ee80000300800 */
[----:B------:R-:W3:Y:S04]  /*1fbe0*/  LDL.LU R107, [R1+0x218] ;  /* 0x00021800016b7983 */ /* 0x000ee80000300800 */
[----:B------:R-:W3:Y:S04]  /*1fbf0*/  LDL.LU R105, [R1+0x414] ;  /* 0x0004140001697983 */ /* 0x000ee80000300800 */
[----:B------:R-:W3:Y:S04]  /*1fc00*/  LDL.LU R19, [R1+0x1038] ;  /* 0x0010380001137983 */ /* 0x000ee80000300800 */
[----:B------:R-:W3:Y:S01]  /*1fc10*/  LDL.LU R79, [R1+0x1034] ;  /* 0x00103400014f7983 */ /* 0x000ee20000300800 */
[----:B------:R-:W-:-:S02]  /*1fc20*/  F2FP.F16.F32.PACK_AB R175, R106, R175 ;  /* 0x000000af6aaf723e */ /* 0x000fc400000000ff */
[----:B------:R-:W-:Y:S01]  /*1fc30*/  F2FP.F16.F32.PACK_AB R174, R104, R174 ;  /* 0x000000ae68ae723e */ /* 0x000fe200000000ff */
[----:B------:R-:W3:Y:S01]  /*1fc40*/  LDL.LU R106, [R1+0x14] ;  /* 0x00001400016a7983 */ /* 0x000ee20000300800 */
[----:B------:R-:W-:Y:S02]  /*1fc50*/  F2FP.F16.F32.PACK_AB R173, R18, R173 ;  /* 0x000000ad12ad723e */ /* 0x000fe400000000ff */
[----:B------:R-:W-:Y:S01]  /*1fc60*/  F2FP.F16.F32.PACK_AB R172, R77, R172 ;  /* 0x000000ac4dac723e */ /* 0x000fe200000000ff */
        /* <DEDUP_REMOVED lines=19> */
[----:B----4-:R-:W-:-:S03]  /*1fda0*/  F2FP.F16.F32.PACK_AB R162, R97, R162 ;  /* 0x000000a261a2723e */ /* 0x010fc600000000ff */
[----:B------:R-:W4:Y:S04]  /*1fdb0*/  LDL.LU R78, [R1+0x101c] ;  /* 0x00101c00014e7983 */ /* 0x000f280000300800 */
[----:B------:R-:W4:Y:S04]  /*1fdc0*/  LDL.LU R99, [R1+0x22c] ;  /* 0x00022c0001637983 */ /* 0x000f280000300800 */
[----:B------:R-:W4:Y:S01]  /*1fdd0*/  LDL.LU R97, [R1+0x42c] ;  /* 0x00042c0001617983 */ /* 0x000f220000300800 */
[----:B--2---:R-:W-:-:S03]  /*1fde0*/  F2FP.F16.F32.PACK_AB R161, R22, R161 ;  /* 0x000000a116a1723e */ /* 0x004fc600000000ff */
[----:B------:R-:W2:Y:S01]  /*1fdf0*/  LDL.LU R22, [R1+0x1018] ;  /* 0x0010180001167983 */ /* 0x000ea20000300800 */
[----:B---3--:R-:W-:-:S03]  /*1fe00*/  F2FP.F16.F32.PACK_AB R160, R76, R160 ;  /* 0x000000a04ca0723e */ /* 0x008fc600000000ff */
[----:B------:R-:W2:Y:S01]  /*1fe10*/  LDL.LU R76, [R1+0x1014] ;  /* 0x00101400014c7983 */ /* 0x000ea20000300800 */
[----:B------:R-:W-:Y:S02]  /*1fe20*/  F2FP.F16.F32.PACK_AB R149, R74, R149 ;  /* 0x000000954a95723e */ /* 0x000fe400000000ff */
[----:B------:R-:W-:Y:S02]  /*1fe30*/  F2FP.F16.F32.PACK_AB R159, R98, R159 ;  /* 0x0000009f629f723e */ /* 0x000fe400000000ff */
[----:B------:R-:W3:Y:S01]  /*1fe40*/  LDL.LU R98, [R1+0x224] ;  /* 0x0002240001627983 */ /* 0x000ee20000300800 */
[----:B------:R-:W-:Y:S02]  /*1fe50*/  F2FP.F16.F32.PACK_AB R148, R72, R148 ;  /* 0x000000944894723e */ /* 0x000fe400000000ff */
[----:B------:R-:W-:Y:S02]  /*1fe60*/  F2FP.F16.F32.PACK_AB R158, R96, R158 ;  /* 0x0000009e609e723e */ /* 0x000fe400000000ff */
[----:B------:R-:W3:Y:S01]  /*1fe70*/  LDL.LU R96, [R1+0x424] ;  /* 0x0004240001607983 */ /* 0x000ee20000300800 */
[----:B------:R-:W-:-:S03]  /*1fe80*/  F2FP.F16.F32.PACK_AB R157, R21, R157 ;  /* 0x0000009d159d723e */ /* 0x000fc600000000ff */
[----:B------:R-:W3:Y:S01]  /*1fe90*/  LDL.LU R21, [R1+0x1010] ;  /* 0x0010100001157983 */ /* 0x000ee20000300800 */
[----:B------:R-:W-:-:S03]  /*1fea0*/  F2FP.F16.F32.PACK_AB R156, R20, R156 ;  /* 0x0000009c149c723e */ /* 0x000fc600000000ff */
[----:B------:R-:W3:Y:S01]  /*1feb0*/  LDL.LU R20, [R1+0x100c] ;  /* 0x00100c0001147983 */ /* 0x000ee20000300800 */
[----:B------:R-:W-:Y:S02]  /*1fec0*/  F2FP.F16.F32.PACK_AB R141, R71, R141 ;  /* 0x0000008d478d723e */ /* 0x000fe400000000ff */
[----:B------:R-:W-:Y:S02]  /*1fed0*/  F2FP.F16.F32.PACK_AB R140, R69, R140 ;  /* 0x0000008c458c723e */ /* 0x000fe400000000ff */
[----:B------:R-:W-:Y:S02]  /*1fee0*/  F2FP.F16.F32.PACK_AB R155, R95, R155 ;  /* 0x0000009b5f9b723e */ /* 0x000fe400000000ff */
[----:B------:R-:W3:Y:S01]  /*1fef0*/  LDL.LU R95, [R1+0x28c] ;  /* 0x00028c00015f7983 */ /* 0x000ee20000300800 */
[----:B------:R-:W-:Y:S02]  /*1ff00*/  F2FP.F16.F32.PACK_AB R137, R70, R137 ;  /* 0x000000894689723e */ /* 0x000fe400000000ff */
[----:B------:R-:W-:-:S02]  /*1ff10*/  F2FP.F16.F32.PACK_AB R154, R93, R154 ;  /* 0x0000009a5d9a723e */ /* 0x000fc400000000ff */
        /* <DEDUP_REMOVED lines=10> */
[----:B------:R-:W3:Y:S01]  /*1ffc0*/  LDL.LU R72, [R1+0xffc] ;  /* 0x000ffc0001487983 */ /* 0x000ee20000300800 */
[----:B------:R-:W-:-:S03]  /*1ffd0*/  F2FP.F16.F32.PACK_AB R143, R91, R143 ;  /* 0x0000008f5b8f723e */ /* 0x000fc600000000ff */
[----:B------:R-:W3:Y:S01]  /*1ffe0*/  LDL.LU R91, [R1+0x29c] ;  /* 0x00029c00015b7983 */ /* 0x000ee20000300800 */
[----:B------:R-:W-:-:S03]  /*1fff0*/  F2FP.F16.F32.PACK_AB R142, R89, R142 ;  /* 0x0000008e598e723e */ /* 0x000fc600000000ff */
[----:B------:R-:W3:Y:S04]  /*20000*/  LDL.LU R89, [R1+0x49c] ;  /* 0x00049c0001597983 */ /* 0x000ee80000300800 */
        /* <DEDUP_REMOVED lines=25> */
[----:B------:R-:W-:Y:S02]  /*201a0*/  F2FP.F16.F32.PACK_AB R13, R62, R13 ;  /* 0x0000000d3e0d723e */ /* 0x000fe400000000ff */
[----:B------:R-:W-:-:S02]  /*201b0*/  F2FP.F16.F32.PACK_AB R12, R60, R12 ;  /* 0x0000000c3c0c723e */ /* 0x000fc400000000ff */
[----:B------:R-:W-:Y:S02]  /*201c0*/  F2FP.F16.F32.PACK_AB R111, R83, R111 ;  /* 0x0000006f536f723e */ /* 0x000fe400000000ff */
[----:B------:R-:W3:Y:S01]  /*201d0*/  LDL.LU R83, [R1+0x2bc] ;  /* 0x0002bc0001537983 */ /* 0x000ee20000300800 */
[----:B------:R-:W-:Y:S02]  /*201e0*/  F2FP.F16.F32.PACK_AB R109, R63, R109 ;  /* 0x0000006d3f6d723e */ /* 0x000fe400000000ff */
[----:B------:R-:W-:Y:S02]  /*201f0*/  F2FP.F16.F32.PACK_AB R15, R82, R15 ;  /* 0x0000000f520f723e */ /* 0x000fe400000000ff */
[----:B------:R-:W-:Y:S02]  /*20200*/  F2FP.F16.F32.PACK_AB R110, R81, R110 ;  /* 0x0000006e516e723e */ /* 0x000fe400000000ff */
[----:B------:R-:W3:Y:S01]  /*20210*/  LDL.LU R81, [R1+0x4bc] ;  /* 0x0004bc0001517983 */ /* 0x000ee20000300800 */
[----:B------:R-:W-:-:S03]  /*20220*/  F2FP.F16.F32.PACK_AB R108, R61, R108 ;  /* 0x0000006c3d6c723e */ /* 0x000fc600000000ff */
[----:B------:R-:W3:Y:S04]  /*20230*/  LDL.LU R63, [R1+0xfd8] ;  /* 0x000fd800013f7983 */ /* 0x000ee80000300800 */
[----:B------:R-:W3:Y:S01]  /*20240*/  LDL.LU R61, [R1+0xfd4] ;  /* 0x000fd400013d7983 */ /* 0x000ee20000300800 */
[----:B------:R-:W-:-:S03]  /*20250*/  F2FP.F16.F32.PACK_AB R14, R80, R14 ;  /* 0x0000000e500e723e */ /* 0x000fc600000000ff */
[----:B------:R-:W3:Y:S04]  /*20260*/  LDL.LU R82, [R1+0x2b4] ;  /* 0x0002b40001527983 */ /* 0x000ee80000300800 */
[----:B------:R-:W3:Y:S04]  /*20270*/  LDL.LU R80, [R1+0x4b4] ;  /* 0x0004b40001507983 */ /* 0x000ee80000300800 */
        /* <DEDUP_REMOVED lines=11> */
[----:B------:R-:W4:Y:S01]  /*20330*/  LDL.LU R78, [R1+0x2c4] ;  /* 0x0002c400014e7983 */ /* 0x000f220000300800 */
[----:B--2---:R-:W-:-:S03]  /*20340*/  F2FP.F16.F32.PACK_AB R22, R76, R22 ;  /* 0x000000164c16723e */ /* 0x004fc600000000ff */
[----:B------:R-:W2:Y:S01]  /*20350*/  LDL.LU R76, [R1+0x4c4] ;  /* 0x0004c400014c7983 */ /* 0x000ea20000300800 */
[----:B---3--:R-:W-:-:S03]  /*20360*/  F2FP.F16.F32.PACK_AB R21, R58, R21 ;  /* 0x000000153a15723e */ /* 0x008fc600000000ff */
[----:B------:R-:W3:Y:S01]  /*20370*/  LDL.LU R58, [R1+0xfc0] ;  /* 0x000fc000013a7983 */ /* 0x000ee20000300800 */
[----:B------:R-:W-:-:S03]  /*20380*/  F2FP.F16.F32.PACK_AB R20, R56, R20 ;  /* 0x000000143814723e */ /* 0x000fc600000000ff */
[----:B------:R-:W3:Y:S01]  /*20390*/  LDL.LU R56, [R1+0xfbc] ;  /* 0x000fbc0001387983 */ /* 0x000ee20000300800 */
[----:B------:R-:W-:-:S03]  /*203a0*/  F2FP.F16.F32.PACK_AB R79, R75, R79 ;  /* 0x0000004f4b4f723e */ /* 0x000fc600000000ff */
[----:B------:R-:W3:Y:S01]  /*203b0*/  LDL.LU R75, [R1+0x2c8] ;  /* 0x0002c800014b7983 */ /* 0x000ee20000300800 */
[----:B------:R-:W-:Y:S02]  /*203c0*/  F2FP.F16.F32.PACK_AB R77, R55, R77 ;  /* 0x0000004d374d723e */ /* 0x000fe400000000ff */
[----:B----4-:R-:W-:Y:S02]  /*203d0*/  F2FP.F16.F32.PACK_AB R78, R73, R78 ;  /* 0x0000004e494e723e */ /* 0x010fe400000000ff */
[----:B------:R-:W4:Y:S04]  /*203e0*/  LDL.LU R73, [R1+0x4c8] ;  /* 0x0004c80001497983 */ /* 0x000f280000300800 */
[----:B------:R-:W4:Y:S01]  /*203f0*/  LDL.LU R55, [R1+0xfb8] ;  /* 0x000fb80001377983 */ /* 0x000f220000300800 */
[----:B--2---:R-:W-:-:S03]  /*20400*/  F2FP.F16.F32.PACK_AB R76, R53, R76 ;  /* 0x0000004c354c723e */ /* 0x004fc600000000ff */
[----:B------:R-:W2:Y:S01]  /*20410*/  LDL.LU R53, [R1+0xfb4] ;  /* 0x000fb40001357983 */ /* 0x000ea20000300800 */
[----:B---3--:R-:W-:-:S03]  /*20420*/  F2FP.F16.F32.PACK_AB R75, R74, R75 ;  /* 0x0000004b4a4b723e */ /* 0x008fc600000000ff */
[----:B------:R-:W3:Y:S02]  /*20430*/  LDL.LU R74, [R1+0x2c0] ;  /* 0x0002c000014a7983 */ /* 0x000ee40000300800 */
[----:B---3--:R-:W-:Y:S02]  /*20440*/  F2FP.F16.F32.PACK_AB R74, R72, R74 ;  /* 0x0000004a484a723e */ /* 0x008fe400000000ff */
[----:B------:R-:W3:Y:S01]  /*20450*/  LDL.LU R72, [R1+0x4c0] ;  /* 0x0004c00001487983 */ /* 0x000ee20000300800 */
[----:B----4-:R-:W-:Y:S02]  /*20460*/  F2FP.F16.F32.PACK_AB R73, R54, R73 ;  /* 0x000000493649723e */ /* 0x010fe400000000ff */
[----:B------:R-:W-:Y:S01]  /*20470*/  F2FP.F16.F32.PACK_AB R83, R71, R83 ;  /* 0x000000534753723e */ /* 0x000fe200000000ff */
[----:B------:R-:W4:Y:S01]  /*20480*/  LDL.LU R54, [R1+0xfb0] ;  /* 0x000fb00001367983 */ /* 0x000f220000300800 */
[----:B---3--:R-:W-:-:S03]  /*20490*/  F2FP.F16.F32.PACK_AB R72, R52, R72 ;  /* 0x000000483448723e */ /* 0x008fc600000000ff */
[----:B------:R-:W3:Y:S04]  /*204a0*/  LDL.LU R52, [R1+0xfac] ;  /* 0x000fac0001347983 */ /* 0x000ee80000300800 */
[----:B------:R-:W2:Y:S01]  /*204b0*/  LDL.LU R71, [R1+0x2b8] ;  /* 0x0002b80001477983 */ /* 0x000ea20000300800 */
[----:B------:R-:W-:Y:S02]  /*204c0*/  F2FP.F16.F32.PACK_AB R82, R69, R82 ;  /* 0x000000524552723e */ /* 0x000fe400000000ff */
[----:B------:R-:W-:Y:S01]  /*204d0*/  F2FP.F16.F32.PACK_AB R81, R51, R81 ;  /* 0x000000513351723e */ /* 0x000fe200000000ff */
[----:B------:R-:W4:Y:S01]  /*204e0*/  LDL.LU R69, [R1+0x4b8] ;  /* 0x0004b80001457983 */ /* 0x000f220000300800 */
[----:B------:R-:W-:-:S03]  /*204f0*/  F2FP.F16.F32.PACK_AB R80, R49, R80 ;  /* 0x000000503150723e */ /* 0x000fc600000000ff */
[----:B------:R-:W3:Y:S04]  /*20500*/  LDL.LU R51, [R1+0xfa8] ;  /* 0x000fa80001337983 */ /* 0x000ee80000300800 */
[----:B------:R-:W3:Y:S01]  /*20510*/  LDL.LU R49, [R1+0xfa4] ;  /* 0x000fa40001317983 */ /* 0x000ee20000300800 */
[----:B--2---:R-:W-:-:S03]  /*20520*/  F2FP.F16.F32.PACK_AB R71, R70, R71 ;  /* 0x000000474647723e */ /* 0x004fc600000000ff */
[----:B------:R-:W2:Y:S02]  /*20530*/  LDL.LU R70, [R1+0x2b0] ;  /* 0x0002b00001467983 */ /* 0x000ea40000300800 */
[----:B--2---:R-:W-:Y:S02]  /*20540*/  F2FP.F16.F32.PACK_AB R70, R68, R70 ;  /* 0x000000464446723e */ /* 0x004fe400000000ff */
[----:B------:R-:W2:Y:S01]  /*20550*/  LDL.LU R68, [R1+0x4b0] ;  /* 0x0004b00001447983 */ /* 0x000ea20000300800 */
[----:B----4-:R-:W-:Y:S02]  /*20560*/  F2FP.F16.F32.PACK_AB R69, R50, R69 ;  /* 0x000000453245723e */ /* 0x010fe400000000ff */
[----:B------:R-:W-:Y:S01]  /*20570*/  F2FP.F16.F32.PACK_AB R87, R67, R87 ;  /* 0x000000574357723e */ /* 0x000fe200000000ff */
[----:B------:R-:W4:Y:S01]  /*20580*/  LDL.LU R50, [R1+0xfa0] ;  /* 0x000fa00001327983 */ /* 0x000f220000300800 */
[----:B--2---:R-:W-:-:S03]  /*20590*/  F2FP.F16.F32.PACK_AB R68, R48, R68 ;  /* 0x000000443044723e */ /* 0x004fc600000000ff */
[----:B------:R-:W2:Y:S04]  /*205a0*/  LDL.LU R48, [R1+0xf9c] ;  /* 0x000f9c0001307983 */ /* 0x000ea80000300800 */
[----:B------:R-:W3:Y:S01]  /*205b0*/  LDL.LU R67, [R1+0x2a8] ;  /* 0x0002a80001437983 */ /* 0x000ee20000300800 */
[----:B------:R-:W-:Y:S02]  /*205c0*/  F2FP.F16.F32.PACK_AB R86, R65, R86 ;  /* 0x000000564156723e */ /* 0x000fe400000000ff */
[----:B------:R-:W-:Y:S01]  /*205d0*/  F2FP.F16.F32.PACK_AB R85, R47, R85 ;  /* 0x000000552f55723e */ /* 0x000fe200000000ff */
[----:B------:R-:W4:Y:S01]  /*205e0*/  LDL.LU R65, [R1+0x4a8] ;  /* 0x0004a80001417983 */ /* 0x000f220000300800 */
[----:B------:R-:W-:-:S03]  /*205f0*/  F2FP.F16.F32.PACK_AB R84, R45, R84 ;  /* 0x000000542d54723e */ /* 0x000fc600000000ff */
[----:B------:R-:W2:Y:S04]  /*20600*/  LDL.LU R47, [R1+0xf98] ;  /* 0x000f9800012f7983 */ /* 0x000ea80000300800 */
        /* <DEDUP_REMOVED lines=40> */
[----:B------:R-:W-:Y:S02]  /*20890*/  F2FP.F16.F32.PACK_AB R114, R53, R114 ;  /* 0x000000723572723e */ /* 0x000fe400000000ff */
[----:B------:R-:W-:-:S02]  /*208a0*/  F2FP.F16.F32.PACK_AB R113, R35, R113 ;  /* 0x000000712371723e */ /* 0x000fc400000000ff */
[----:B------:R-:W-:Y:S02]  /*208b0*/  F2FP.F16.F32.PACK_AB R112, R33, R112 ;  /* 0x000000702170723e */ /* 0x000fe400000000ff */
[----:B------:R-:W-:Y:S02]  /*208c0*/  F2FP.F16.F32.PACK_AB R123, R54, R123 ;  /* 0x0000007b367b723e */ /* 0x000fe400000000ff */
[----:B------:R-:W-:Y:S02]  /*208d0*/  F2FP.F16.F32.PACK_AB R122, R52, R122 ;  /* 0x0000007a347a723e */ /* 0x000fe400000000ff */
[----:B------:R-:W-:Y:S02]  /*208e0*/  F2FP.F16.F32.PACK_AB R121, R34, R121 ;  /* 0x000000792279723e */ /* 0x000fe400000000ff */
        /* <DEDUP_REMOVED lines=10> */
[----:B---3--:R-:W-:Y:S02]  /*20990*/  F2FP.F16.F32.PACK_AB R56, R36, R56 ;  /* 0x000000382438723e */ /* 0x008fe400000000ff */
[----:B------:R-:W3:Y:S04]  /*209a0*/  LDL.LU R36, [R1+0xf6c] ;  /* 0x000f6c0001247983 */ /* 0x000ee80000300800 */
[----:B------:R-:W2:Y:S04]  /*209b0*/  LDL.LU R55, [R1+0x24c] ;  /* 0x00024c0001377983 */ /* 0x000ea80000300800 */
[----:B------:R-:W4:Y:S04]  /*209c0*/  LDL.LU R53, [R1+0x44c] ;  /* 0x00044c0001357983 */ /* 0x000f280000300800 */
[----:B------:R-:W3:Y:S04]  /*209d0*/  LDL.LU R35, [R1+0xf68] ;  /* 0x000f680001237983 */ /* 0x000ee80000300800 */
[----:B------:R-:W3:Y:S04]  /*209e0*/  LDL.LU R33, [R1+0xf64] ;  /* 0x000f640001217983 */ /* 0x000ee80000300800 */
[----:B------:R-:W4:Y:S04]  /*209f0*/  LDL.LU R54, [R1+0x244] ;  /* 0x0002440001367983 */ /* 0x000f280000300800 */
        /* <DEDUP_REMOVED lines=11> */
[----:B------:R-:W2:Y:S01]  /*20ab0*/  LDL.LU R47, [R1+0x258] ;  /* 0x00025800012f7983 */ /* 0x000ea20000300800 */
[----:B------:R-:W-:-:S02]  /*20ac0*/  F2FP.F16.F32.PACK_AB R146, R45, R146 ;  /* 0x000000922d92723e */ /* 0x000fc400000000ff */
        /* <DEDUP_REMOVED lines=13> */
[----:B------:R-:W4:Y:S04]  /*20ba0*/  LDL.LU R252, [R1+0xf3c] ;  /* 0x000f3c0001fc7983 */ /* 0x000f280000300800 */
[----:B------:R-:W2:Y:S01]  /*20bb0*/  LDL.LU R43, [R1+0x248] ;  /* 0x00024800012b7983 */ /* 0x000ea20000300800 */
[----:B------:R-:W-:Y:S02]  /*20bc0*/  F2FP.F16.F32.PACK_AB R54, R41, R54 ;  /* 0x000000362936723e */ /* 0x000fe400000000ff */
[----:B------:R-:W-:Y:S01]  /*20bd0*/  F2FP.F16.F32.PACK_AB R53, R249, R53 ;  /* 0x00000035f935723e */ /* 0x000fe200000000ff */
[----:B------:R-:W4:Y:S01]  /*20be0*/  LDL.LU R41, [R1+0x448] ;  /* 0x0004480001297983 */ /* 0x000f220000300800 */
[----:B---3--:R-:W-:-:S03]  /*20bf0*/  F2FP.F16.F32.PACK_AB R52, R26, R52 ;  /* 0x000000341a34723e */ /* 0x008fc600000000ff */
        /* <DEDUP_REMOVED lines=14> */
[----:B------:R-:W3:Y:S01]  /*20ce0*/  LDL.LU R37, [R1+0x438] ;  /* 0x0004380001257983 */ /* 0x000ee20000300800 */
[----:B------:R-:W-:-:S03]  /*20cf0*/  F2FP.F16.F32.PACK_AB R48, R247, R48 ;  /* 0x00000030f730723e */ /* 0x000fc600000000ff */
[----:B------:R-:W4:Y:S04]  /*20d00*/  LDL.LU R246, [R1+0xf28] ;  /* 0x000f280001f67983 */ /* 0x000f280000300800 */
[----:B------:R-:W4:Y:S01]  /*20d10*/  LDL.LU R247, [R1+0xf24] ;  /* 0x000f240001f77983 */ /* 0x000f220000300800 */
[----:B--2---:R-:W-:-:S03]  /*20d20*/  F2FP.F16.F32.PACK_AB R39, R38, R39 ;  /* 0x000000272627723e */ /* 0x004fc600000000ff */
[----:B------:R-:W2:Y:S02]  /*20d30*/  LDL.LU R38, [R1+0x230] ;  /* 0x0002300001267983 */ /* 0x000ea40000300800 */
[----:B--2---:R-:W-:Y:S02]  /*20d40*/  F2FP.F16.F32.PACK_AB R38, R36, R38 ;  /* 0x000000262426723e */ /* 0x004fe400000000ff */
[----:B------:R-:W2:Y:S01]  /*20d50*/  LDL.LU R36, [R1+0x430] ;  /* 0x0004300001247983 */ /* 0x000ea20000300800 */
[----:B---3--:R-:W-:Y:S02]  /*20d60*/  F2FP.F16.F32.PACK_AB R37, R244, R37 ;  /* 0x00000025f425723e */ /* 0x008fe400000000ff */
[----:B------:R-:W-:Y:S01]  /*20d70*/  F2FP.F16.F32.PACK_AB R99, R35, R99 ;  /* 0x000000632363723e */ /* 0x000fe200000000ff */
[----:B------:R-:W3:Y:S01]  /*20d80*/  LDL.LU R244, [R1+0xf20] ;  /* 0x000f200001f47983 */ /* 0x000ee20000300800 */
[----:B--2---:R-:W-:-:S03]  /*20d90*/  F2FP.F16.F32.PACK_AB R36, R245, R36 ;  /* 0x00000024f524723e */ /* 0x004fc600000000ff */
[----:B------:R-:W3:Y:S04]  /*20da0*/  LDL.LU R245, [R1+0xf1c] ;  /* 0x000f1c0001f57983 */ /* 0x000ee80000300800 */
[----:B------:R-:W2:Y:S01]  /*20db0*/  LDL.LU R35, [R1+0x228] ;  /* 0x0002280001237983 */ /* 0x000ea20000300800 */
[----:B------:R-:W-:Y:S02]  /*20dc0*/  F2FP.F16.F32.PACK_AB R98, R33, R98 ;  /* 0x000000622162723e */ /* 0x000fe400000000ff */
[----:B------:R-:W-:Y:S01]  /*20dd0*/  F2FP.F16.F32.PACK_AB R97, R10, R97 ;  /* 0x000000610a61723e */ /* 0x000fe200000000ff */
[----:B------:R-:W4:Y:S01]  /*20de0*/  LDL.LU R33, [R1+0x428] ;  /* 0x0004280001217983 */ /* 0x000f220000300800 */
[----:B------:R-:W-:-:S03]  /*20df0*/  F2FP.F16.F32.PACK_AB R96, R5, R96 ;  /* 0x000000600560723e */ /* 0x000fc600000000ff */
[----:B------:R0:W5:Y:S04]  /*20e00*/  LDL.LU R10, [R1+0xf18] ;  /* 0x000f1800010a7983 */ /* 0x0001680000300800 */
[----:B------:R0:W5:Y:S01]  /*20e10*/  LDL.LU R5, [R1+0xf14] ;  /* 0x000f140001057983 */ /* 0x0001620000300800 */
[----:B--2---:R-:W-:-:S03]  /*20e20*/  F2FP.F16.F32.PACK_AB R35, R34, R35 ;  /* 0x000000232223723e */ /* 0x004fc600000000ff */
[----:B------:R-:W2:Y:S01]  /*20e30*/  LDL.LU R34, [R1+0x220] ;  /* 0x0002200001227983 */ /* 0x000ea20000300800 */
[----:B----4-:R-:W-:Y:S02]  /*20e40*/  F2FP.F16.F32.PACK_AB R33, R4, R33 ;  /* 0x000000210421723e */ /* 0x010fe400000000ff */
[----:B--2---:R-:W-:Y:S02]  /*20e50*/  F2FP.F16.F32.PACK_AB R34, R32, R34 ;  /* 0x000000222022723e */ /* 0x004fe400000000ff */
[----:B------:R-:W2:Y:S04]  /*20e60*/  LDL.LU R32, [R1+0x20] ;  /* 0x0000200001207983 */ /* 0x000ea80000300800 */
[----:B------:R0:W5:Y:S01]  /*20e70*/  LDL.LU R4, [R1+0xf10] ;  /* 0x000f100001047983 */ /* 0x0001620000300800 */
        /* <DEDUP_REMOVED lines=11> */
[----:B---3--:R-:W-:Y:S02]  /*20f30*/  F2FP.F16.F32.PACK_AB R24, R245, R244 ;  /* 0x000000f4f518723e */ /* 0x008fe400000000ff */
[----:B--2---:R-:W-:-:S02]  /*20f40*/  F2FP.F16.F32.PACK_AB R32, R32, R100 ;  /* 0x000000642020723e */ /* 0x004fc400000000ff */
[----:B------:R-:W-:Y:S02]  /*20f50*/  F2FP.F16.F32.PACK_AB R100, R106, R105 ;  /* 0x000000696a64723e */ /* 0x000fe400000000ff */
[----:B------:R-:W-:Y:S02]  /*20f60*/  F2FP.F16.F32.PACK_AB R106, R25, R251 ;  /* 0x000000fb196a723e */ /* 0x000fe400000000ff */
[----:B------:R-:W-:Y:S02]  /*20f70*/  F2FP.F16.F32.PACK_AB R105, R0, R11 ;  /* 0x0000000b0069723e */ /* 0x000fe400000000ff */
[----:B0-----:R-:W-:-:S07]  /*20f80*/  F2FP.F16.F32.PACK_AB R25, R247, R246 ;  /* 0x000000f6f719723e */ /* 0x001fce00000000ff */
.L_x_0:
[----:B------:R-:W0:Y:S01]  /*20f90*/  S2R R2, SR_TID.X ;  /* 0x0000000000027919 */ /* 0x000e220000002100 */
[----:B-----5:R-:W-:Y:S01]  /*20fa0*/  VIADD R0, R4, 0xff ;  /* 0x000000ff04007836 */ /* 0x020fe20000000000 */
[----:B------:R-:W-:Y:S01]  /*20fb0*/  ULDC.64 UR26, c[0x0][0x228] ;  /* 0x00008a00001a7ab9 */ /* 0x000fe20000000a00 */
[----:B------:R-:W1:Y:S01]  /*20fc0*/  LDC R8, c[0x0][0x244] ;  /* 0x00009100ff087b82 */ /* 0x000e620000000800 */
[----:B------:R-:W-:Y:S01]  /*20fd0*/  ULDC.64 UR8, c[0x0][0x228] ;  /* 0x00008a0000087ab9 */ /* 0x000fe20000000a00 */
[----:B------:R-:W-:Y:S01]  /*20fe0*/  ULDC.64 UR28, c[0x0][0x228] ;  /* 0x00008a00001c7ab9 */ /* 0x000fe20000000a00 */
[----:B------:R-:W-:Y:S01]  /*20ff0*/  ISETP.GE.AND P3, PT, R0, UR27, PT ;  /* 0x0000001b00007c0c */ /* 0x000fe2000bf66270 */
[----:B------:R-:W-:Y:S01]  /*21000*/  ULDC.64 UR12, c[0x0][0x228] ;  /* 0x00008a00000c7ab9 */ /* 0x000fe20000000a00 */
[----:B------:R-:W-:Y:S01]  /*21010*/  ULDC.64 UR10, c[0x0][0x228] ;  /* 0x00008a00000a7ab9 */ /* 0x000fe20000000a00 */
[----:B------:R-:W-:Y:S01]  /*21020*/  ULDC.64 UR16, c[0x0][0x228] ;  /* 0x00008a0000107ab9 */ /* 0x000fe20000000a00 */
[----:B------:R-:W-:Y:S01]  /*21030*/  ULDC.64 UR14, c[0x0][0x228] ;  /* 0x00008a00000e7ab9 */ /* 0x000fe20000000a00 */
[----:B------:R-:W-:Y:S01]  /*21040*/  ULDC.64 UR20, c[0x0][0x228] ;  /* 0x00008a0000147ab9 */ /* 0x000fe20000000a00 */
[----:B------:R-:W-:Y:S01]  /*21050*/  ULDC.64 UR18, c[0x0][0x228] ;  /* 0x00008a0000127ab9 */ /* 0x000fe20000000a00 */
[----:B------:R-:W-:Y:S01]  /*21060*/  ULDC.64 UR24, c[0x0][0x228] ;  /* 0x00008a0000187ab9 */ /* 0x000fe20000000a00 */
[----:B------:R-:W-:Y:S01]  /*21070*/  ULDC.64 UR22, c[0x0][0x228] ;  /* 0x00008a0000167ab9 */ /* 0x000fe20000000a00 */
[C---:B0-----:R-:W-:Y:S01]  /*21080*/  IMAD.SHL.U32 R3, R2.reuse, 0x10, RZ ;  /* 0x0000001002037824 */ /* 0x041fe200078e00ff */
[C---:B------:R-:W-:Y:S01]  /*21090*/  LOP3.LUT R11, R2.reuse, 0x7f, RZ, 0xc0, !PT ;  /* 0x0000007f020b7812 */ /* 0x040fe200078ec0ff */
[----:B------:R-:W-:-:S03]  /*210a0*/  IMAD.SHL.U32 R0, R2, 0x40, RZ ;  /* 0x0000004002007824 */ /* 0x000fc600078e00ff */
[----:B------:R-:W-:Y:S02]  /*210b0*/  LOP3.LUT R3, R3, 0xf0, RZ, 0xc0, !PT ;  /* 0x000000f003037812 */ /* 0x000fe400078ec0ff */
[----:B------:R-:W-:Y:S02]  /*210c0*/  LOP3.LUT R0, R0, 0x400, RZ, 0xc0, !PT ;  /* 0x0000040000007812 */ /* 0x000fe400078ec0ff */
[----:B------:R-:W-:Y:S01]  /*210d0*/  LEA R11, R11, UR4, 0x4 ;  /* 0x000000040b0b7c11 */ /* 0x000fe2000f8e20ff */
[----:B------:R-:W-:Y:S01]  /*210e0*/  BAR.SYNC.DEFER_BLOCKING 0x0 ;  /* 0x0000000000007b1d */ /* 0x000fe20000010000 */
[----:B------:R-:W-:Y:S01]  /*210f0*/  IADD3 R0, R0, UR4, R3 ;  /* 0x0000000400007c10 */ /* 0x000fe2000fffe003 */
[----:B------:R-:W-:-:S04]  /*21100*/  IMAD.SHL.U32 R3, R2, 0x8, RZ ;  /* 0x0000000802037824 */ /* 0x000fc800078e00ff */
[----:B------:R-:W-:Y:S01]  /*21110*/  ULDC UR4, c[0x0][0x244] ;  /* 0x0000910000047ab9 */ /* 0x000fe20000000800 */
[----:B------:R-:W-:-:S05]  /*21120*/  LOP3.LUT R3, R3, 0x300, RZ, 0xc0, !PT ;  /* 0x0000030003037812 */ /* 0x000fca00078ec0ff */
[----:B------:R-:W-:-:S05]  /*21130*/  IMAD.IADD R0, R0, 0x1, R3 ;  /* 0x0000000100007824 */ /* 0x000fca00078e0203 */
[----:B------:R-:W-:Y:S01]  /*21140*/  STSM.16.M88.4 [R0], R24 ;  /* 0x0000001800007844 */ /* 0x000fe20000000200 */
[----:B------:R-:W-:Y:S06]  /*21150*/  BAR.SYNC.DEFER_BLOCKING 0x0 ;  /* 0x0000000000007b1d */ /* 0x000fec0000010000 */
[----:B------:R-:W0:Y:S02]  /*21160*/  LDS.128 R244, [R11] ;  /* 0x000000000bf47984 */ /* 0x000e240000000c00 */
[----:B------:R-:W-:Y:S06]  /*21170*/  BAR.SYNC.DEFER_BLOCKING 0x0 ;  /* 0x0000000000007b1d */ /* 0x000fec0000010000 */
[----:B------:R-:W-:Y:S02]  /*21180*/  STSM.16.M88.4 [R0], R104 ;  /* 0x0000006800007844 */ /* 0x000fe40000000200 */
[----:B------:R-:W-:Y:S06]  /*21190*/  BAR.SYNC.DEFER_BLOCKING 0x0 ;  /* 0x0000000000007b1d */ /* 0x000fec0000010000 */
[----:B0-----:R-:W-:Y:S01]  /*211a0*/  STL [R1+0x24], R245 ;  /* 0x000024f501007387 */ /* 0x001fe20000100800 */
[----:B------:R-:W-:-:S03]  /*211b0*/  IMAD.MOV.U32 R9, RZ, RZ, R244 ;  /* 0x000000ffff097224 */ /* 0x000fc600078e00f4 */
[----:B------:R-:W-:Y:S04]  /*211c0*/  STL.64 [R1+0x28], R246 ;  /* 0x000028f601007387 */ /* 0x000fe80000100a00 */
[----:B------:R-:W0:Y:S01]  /*211d0*/  LDS.128 R24, [R11] ;  /* 0x000000000b187984 */ /* 0x000e220000000c00 */
[----:B------:R-:W-:Y:S06]  /*211e0*/  BAR.SYNC.DEFER_BLOCKING 0x0 ;  /* 0x0000000000007b1d */ /* 0x000fec0000010000 */
[----:B------:R-:W-:Y:S02]  /*211f0*/  STSM.16.M88.4 [R0], R28 ;  /* 0x0000001c00007844 */ /* 0x000fe40000000200 */
[----:B------:R-:W-:Y:S06]  /*21200*/  BAR.SYNC.DEFER_BLOCKING 0x0 ;  /* 0x0000000000007b1d */ /* 0x000fec0000010000 */
[----:B0-----:R-:W-:Y:S04]  /*21210*/  STL.64 [R1+0x10], R24 ;  /* 0x0000101801007387 */ /* 0x001fe80000100a00 */
[----:B------:R-:W-:Y:S04]  /*21220*/  STL.64 [R1+0x18], R26 ;  /* 0x0000181a01007387 */ /* 0x000fe80000100a00 */
[----:B------:R-:W0:Y:S01]  /*21230*/  LDS.128 R24, [R11] ;  /* 0x000000000b187984 */ /* 0x000e220000000c00 */
[----:B------:R-:W-:Y:S06]  /*21240*/  BAR.SYNC.DEFER_BLOCKING 0x0 ;  /* 0x0000000000007b1d */ /* 0x000fec0000010000 */
[----:B------:R-:W-:Y:S02]  /*21250*/  STSM.16.M88.4 [R0], R100 ;  /* 0x0000006400007844 */ /* 0x000fe40000000200 */
[----:B------:R-:W-:Y:S06]  /*21260*/  BAR.SYNC.DEFER_BLOCKING 0x0 ;  /* 0x0000000000007b1d */ /* 0x000fec0000010000 */
[----:B0-----:R-:W-:Y:S04]  /*21270*/  STL.64 [R1], R24 ;  /* 0x0000001801007387 */ /* 0x001fe80000100a00 */
[----:B------:R-:W-:Y:S04]  /*21280*/  STL.64 [R1+0x8], R26 ;  /* 0x0000081a01007387 */ /* 0x000fe80000100a00 */
[----:B------:R-:W0:Y:S01]  /*21290*/  LDS.128 R248, [R11] ;  /* 0x000000000bf87984 */ /* 0x000e220000000c00 */
[----:B------:R-:W-:Y:S06]  /*212a0*/  BAR.SYNC.DEFER_BLOCKING 0x0 ;  /* 0x0000000000007b1d */ /* 0x000fec0000010000 */
[----:B------:R-:W-:Y:S02]  /*212b0*/  STSM.16.M88.4 [R0], R32 ;  /* 0x0000002000007844 */ /* 0x000fe40000000200 */
[----:B------:R-:W-:Y:S06]  /*212c0*/  BAR.SYNC.DEFER_BLOCKING 0x0 ;  /* 0x0000000000007b1d */ /* 0x000fec0000010000 */
[----:B0-----:R0:W-:Y:S04]  /*212d0*/  STL [R1+0xf1c], R248 ;  /* 0x000f1cf801007387 */ /* 0x0011e80000100800 */
[----:B------:R2:W-:Y:S04]  /*212e0*/  STL [R1+0xf18], R249 ;  /* 0x000f18f901007387 */ /* 0x0005e80000100800 */
[----:B------:R3:W-:Y:S04]  /*212f0*/  STL [R1+0xf14], R250 ;  /* 0x000f14fa01007387 */ /* 0x0007e80000100800 */
[----:B------:R4:W-:Y:S04]  /*21300*/  STL [R1+0xf10], R251 ;  /* 0x000f10fb01007387 */ /* 0x0009e80000100800 */
[----:B------:R-:W1:Y:S01]  /*21310*/  LDS.128 R244, [R11] ;  /* 0x000000000bf47984 */ /* 0x000e620000000c00 */
[----:B------:R-:W-:Y:S06]  /*21320*/  BAR.SYNC.DEFER_BLOCKING 0x0 ;  /* 0x0000000000007b1d */ /* 0x000fec0000010000 */
[----:B0-----:R-:W4:Y:S04]  /*21330*/  LDL.LU R248, [R1+0x610] ;  /* 0x0006100001f87983 */ /* 0x001f280000300800 */
[----:B--2---:R-:W2:Y:S04]  /*21340*/  LDL.LU R249, [R1+0x614] ;  /* 0x0006140001f97983 */ /* 0x004ea80000300800 */
[----:B---3--:R-:W2:Y:S04]  /*21350*/  LDL.LU R250, [R1+0x618] ;  /* 0x0006180001fa7983 */ /* 0x008ea80000300800 */
[----:B----4-:R-:W2:Y:S04]  /*21360*/  LDL.LU R251, [R1+0x61c] ;  /* 0x00061c0001fb7983 */ /* 0x010ea80000300800 */
[----:B------:R-:W-:Y:S01]  /*21370*/  STSM.16.M88.4 [R0], R96 ;  /* 0x0000006000007844 */ /* 0x000fe20000000200 */
[----:B------:R-:W-:Y:S06]  /*21380*/  BAR.SYNC.DEFER_BLOCKING 0x0 ;  /* 0x0000000000007b1d */ /* 0x000fec0000010000 */
[----:B-1----:R0:W-:Y:S04]  /*21390*/  STL [R1+0xf2c], R244 ;  /* 0x000f2cf401007387 */ /* 0x0021e80000100800 */
[----:B------:R1:W-:Y:S04]  /*213a0*/  STL [R1+0xf28], R245 ;  /* 0x000f28f501007387 */ /* 0x0003e80000100800 */
[----:B------:R3:W-:Y:S04]  /*213b0*/  STL [R1+0xf24], R246 ;  /* 0x000f24f601007387 */ /* 0x0007e80000100800 */
[----:B------:R4:W-:Y:S04]  /*213c0*/  STL [R1+0xf20], R247 ;  /* 0x000f20f701007387 */ /* 0x0009e80000100800 */
[----:B------:R-:W2:Y:S01]  /*213d0*/  LDS.128 R104, [R11] ;  /* 0x000000000b687984 */ /* 0x000ea20000000c00 */
[----:B------:R-:W-:Y:S06]  /*213e0*/  BAR.SYNC.DEFER_BLOCKING 0x0 ;  /* 0x0000000000007b1d */ /* 0x000fec0000010000 */
[----:B0-----:R-:W2:Y:S04]  /*213f0*/  LDL.LU R244, [R1+0x600] ;  /* 0x0006000001f47983 */ /* 0x001ea80000300800 */
[----:B-1----:R-:W2:Y:S04]  /*21400*/  LDL.LU R245, [R1+0x604] ;  /* 0x0006040001f57983 */ /* 0x002ea80000300800 */
[----:B---3--:R-:W2:Y:S04]  /*21410*/  LDL.LU R246, [R1+0x608] ;  /* 0x0006080001f67983 */ /* 0x008ea80000300800 */
[----:B----4-:R-:W2:Y:S04]  /*21420*/  LDL.LU R247, [R1+0x60c] ;  /* 0x00060c0001f77983 */ /* 0x010ea80000300800 */
[----:B------:R-:W-:Y:S01]  /*21430*/  STSM.16.M88.4 [R0], R36 ;  /* 0x0000002400007844 */ /* 0x000fe20000000200 */
[----:B------:R-:W-:Y:S06]  /*21440*/  BAR.SYNC.DEFER_BLOCKING 0x0 ;  /* 0x0000000000007b1d */ /* 0x000fec0000010000 */
[----:B------:R-:W0:Y:S02]  /*21450*/  LDS.128 R96, [R11] ;  /* 0x000000000b607984 */ /* 0x000e240000000c00 */
[----:B------:R-:W-:Y:S06]  /*21460*/  BAR.SYNC.DEFER_BLOCKING 0x0 ;  /* 0x0000000000007b1d */ /* 0x000fec0000010000 */
[----:B------:R-:W-:Y:S02]  /*21470*/  STSM.16.M88.4 [R0], R48 ;  /* 0x0000003000007844 */ /* 0x000fe40000000200 */
[----:B------:R-:W-:Y:S06]  /*21480*/  BAR.SYNC.DEFER_BLOCKING 0x0 ;  /* 0x0000000000007b1d */ /* 0x000fec0000010000 */
[----:B------:R-:W1:Y:S02]  /*21490*/  LDS.128 R100, [R11] ;  /* 0x000000000b647984 */ /* 0x000e640000000c00 */
[----:B------:R-:W-:Y:S06]  /*214a0*/  BAR.SYNC.DEFER_BLOCKING 0x0 ;  /* 0x0000000000007b1d */ /* 0x000fec0000010000 */
[----:B------:R-:W-:Y:S02]  /*214b0*/  STSM.16.M88.4 [R0], R40 ;  /* 0x0000002800007844 */ /* 0x000fe40000000200 */
[----:B------:R-:W-:Y:S06]  /*214c0*/  BAR.SYNC.DEFER_BLOCKING 0x0 ;  /* 0x0000000000007b1d */ /* 0x000fec0000010000 */
[----:B------:R-:W3:Y:S02]  /*214d0*/  LDS.128 R48, [R11] ;  /* 0x000000000b307984 */ /* 0x000ee40000000c00 */
[----:B------:R-:W-:Y:S06]  /*214e0*/  BAR.SYNC.DEFER_BLOCKING 0x0 ;  /* 0x0000000000007b1d */ /* 0x000fec0000010000 */
[----:B------:R-:W-:Y:S02]  /*214f0*/  STSM.16.M88.4 [R0], R52 ;  /* 0x0000003400007844 */ /* 0x000fe40000000200 */
[----:B------:R-:W-:Y:S06]  /*21500*/  BAR.SYNC.DEFER_BLOCKING 0x0 ;  /* 0x0000000000007b1d */ /* 0x000fec0000010000 */
[----:B------:R-:W4:Y:S02]  /*21510*/  LDS.128 R52, [R11] ;  /* 0x000000000b347984 */ /* 0x000f240000000c00 */
        /* <DEDUP_REMOVED lines=173> */
[----:B------:R0:W-:Y:S02]  /*21ff0*/  STSM.16.M88.4 [R0], R224 ;  /* 0x000000e000007844 */ /* 0x0001e40000000200 */
[----:B------:R-:W-:Y:S06]  /*22000*/  BAR.SYNC.DEFER_BLOCKING 0x0 ;  /* 0x0000000000007b1d */ /* 0x000fec0000010000 */
[----:B0-----:R-:W3:Y:S04]  /*22010*/  LDL.LU R224, [R1+0x1e0] ;  /* 0x0001e00001e07983 */ /* 0x001ee80000300800 */
[----:B------:R-:W3:Y:S04]  /*22020*/  LDL.LU R225, [R1+0x1e4] ;  /* 0x0001e40001e17983 */ /* 0x000ee80000300800 */
[----:B------:R-:W3:Y:S04]  /*22030*/  LDL.LU R226, [R1+0x1e8] ;  /* 0x0001e80001e27983 */ /* 0x000ee80000300800 */
[----:B------:R-:W3:Y:S04]  /*22040*/  LDL.LU R227, [R1+0x1ec] ;  /* 0x0001ec0001e37983 */ /* 0x000ee80000300800 */
[----:B------:R-:W0:Y:S01]  /*22050*/  LDS.128 R204, [R11] ;  /* 0x000000000bcc7984 */ /* 0x000e220000000c00 */
[----:B------:R-:W-:Y:S06]  /*22060*/  BAR.SYNC.DEFER_BLOCKING 0x0 ;  /* 0x0000000000007b1d */ /* 0x000fec0000010000 */
[----:B------:R1:W-:Y:S02]  /*22070*/  STSM.16.M88.4 [R0], R228 ;  /* 0x000000e400007844 */ /* 0x0003e40000000200 */
[----:B------:R-:W-:Y:S06]  /*22080*/  BAR.SYNC.DEFER_BLOCKING 0x0 ;  /* 0x0000000000007b1d */ /* 0x000fec0000010000 */
[----:B-1----:R-:W2:Y:S04]  /*22090*/  LDL.LU R228, [R1+0x1f0] ;  /* 0x0001f00001e47983 */ /* 0x002ea80000300800 */
[----:B------:R-:W2:Y:S04]  /*220a0*/  LDL.LU R229, [R1+0x1f4] ;  /* 0x0001f40001e57983 */ /* 0x000ea80000300800 */
[----:B------:R-:W2:Y:S04]  /*220b0*/  LDL.LU R230, [R1+0x1f8] ;  /* 0x0001f80001e67983 */ /* 0x000ea80000300800 */
[----:B------:R-:W2:Y:S04]  /*220c0*/  LDL.LU R231, [R1+0x1fc] ;  /* 0x0001fc0001e77983 */ /* 0x000ea80000300800 */
[----:B------:R-:W1:Y:S01]  /*220d0*/  LDS.128 R208, [R11] ;  /* 0x000000000bd07984 */ /* 0x000e620000000c00 */
[----:B------:R-:W-:Y:S06]  /*220e0*/  BAR.SYNC.DEFER_BLOCKING 0x0 ;  /* 0x0000000000007b1d */ /* 0x000fec0000010000 */
[----:B------:R4:W-:Y:S02]  /*220f0*/  STSM.16.M88.4 [R0], R232 ;  /* 0x000000e800007844 */ /* 0x0009e40000000200 */
[----:B------:R-:W-:Y:S06]  /*22100*/  BAR.SYNC.DEFER_BLOCKING 0x0 ;  /* 0x0000000000007b1d */ /* 0x000fec0000010000 */
[----:B----4-:R-:W4:Y:S04]  /*22110*/  LDL.LU R232, [R1+0x3e0] ;  /* 0x0003e00001e87983 */ /* 0x010f280000300800 */
[----:B------:R-:W4:Y:S04]  /*22120*/  LDL.LU R233, [R1+0x3e4] ;  /* 0x0003e40001e97983 */ /* 0x000f280000300800 */
[----:B------:R-:W4:Y:S04]  /*22130*/  LDL.LU R234, [R1+0x3e8] ;  /* 0x0003e80001ea7983 */ /* 0x000f280000300800 */
[----:B------:R-:W4:Y:S04]  /*22140*/  LDL.LU R235, [R1+0x3ec] ;  /* 0x0003ec0001eb7983 */ /* 0x000f280000300800 */
[----:B------:R-:W1:Y:S01]  /*22150*/  LDS.128 R212, [R11] ;  /* 0x000000000bd47984 */ /* 0x000e620000000c00 */
[----:B------:R-:W-:Y:S06]  /*22160*/  BAR.SYNC.DEFER_BLOCKING 0x0 ;  /* 0x0000000000007b1d */ /* 0x000fec0000010000 */
[----:B------:R0:W-:Y:S02]  /*22170*/  STSM.16.M88.4 [R0], R236 ;  /* 0x000000ec00007844 */ /* 0x0001e40000000200 */
[----:B------:R-:W-:Y:S06]  /*22180*/  BAR.SYNC.DEFER_BLOCKING 0x0 ;  /* 0x0000000000007b1d */ /* 0x000fec0000010000 */
[----:B0-----:R-:W4:Y:S04]  /*22190*/  LDL.LU R236, [R1+0x3f0] ;  /* 0x0003f00001ec7983 */ /* 0x001f280000300800 */
[----:B------:R-:W4:Y:S04]  /*221a0*/  LDL.LU R237, [R1+0x3f4] ;  /* 0x0003f40001ed7983 */ /* 0x000f280000300800 */
[----:B------:R-:W4:Y:S04]  /*221b0*/  LDL.LU R238, [R1+0x3f8] ;  /* 0x0003f80001ee7983 */ /* 0x000f280000300800 */
[----:B------:R-:W4:Y:S04]  /*221c0*/  LDL.LU R239, [R1+0x3fc] ;  /* 0x0003fc0001ef7983 */ /* 0x000f280000300800 */
[----:B------:R-:W0:Y:S01]  /*221d0*/  LDS.128 R216, [R11] ;  /* 0x000000000bd87984 */ /* 0x000e220000000c00 */
[----:B------:R-:W-:Y:S06]  /*221e0*/  BAR.SYNC.DEFER_BLOCKING 0x0 ;  /* 0x0000000000007b1d */ /* 0x000fec0000010000 */
[----:B------:R-:W-:Y:S02]  /*221f0*/  STSM.16.M88.4 [R0], R240 ;  /* 0x000000f000007844 */ /* 0x000fe40000000200 */
[----:B------:R-:W-:Y:S06]  /*22200*/  BAR.SYNC.DEFER_BLOCKING 0x0 ;  /* 0x0000000000007b1d */ /* 0x000fec0000010000 */
[----:B------:R-:W0:Y:S02]  /*22210*/  LDS.128 R220, [R11] ;  /* 0x000000000bdc7984 */ /* 0x000e240000000c00 */
[----:B------:R-:W-:Y:S06]  /*22220*/  BAR.SYNC.DEFER_BLOCKING 0x0 ;  /* 0x0000000000007b1d */ /* 0x000fec0000010000 */
[----:B---3--:R-:W-:Y:S02]  /*22230*/  STSM.16.M88.4 [R0], R224 ;  /* 0x000000e000007844 */ /* 0x008fe40000000200 */
[----:B------:R-:W-:Y:S06]  /*22240*/  BAR.SYNC.DEFER_BLOCKING 0x0 ;  /* 0x0000000000007b1d */ /* 0x000fec0000010000 */
[----:B------:R-:W3:Y:S02]  /*22250*/  LDS.128 R224, [R11] ;  /* 0x000000000be07984 */ /* 0x000ee40000000c00 */
[----:B------:R-:W-:Y:S06]  /*22260*/  BAR.SYNC.DEFER_BLOCKING 0x0 ;  /* 0x0000000000007b1d */ /* 0x000fec0000010000 */
[----:B--2---:R-:W-:Y:S02]  /*22270*/  STSM.16.M88.4 [R0], R228 ;  /* 0x000000e400007844 */ /* 0x004fe40000000200 */
[----:B------:R-:W-:Y:S06]  /*22280*/  BAR.SYNC.DEFER_BLOCKING 0x0 ;  /* 0x0000000000007b1d */ /* 0x000fec0000010000 */
[----:B------:R-:W2:Y:S02]  /*22290*/  LDS.128 R228, [R11] ;  /* 0x000000000be47984 */ /* 0x000ea40000000c00 */
[----:B------:R-:W-:Y:S06]  /*222a0*/  BAR.SYNC.DEFER_BLOCKING 0x0 ;  /* 0x0000000000007b1d */ /* 0x000fec0000010000 */
[----:B----4-:R-:W-:Y:S02]  /*222b0*/  STSM.16.M88.4 [R0], R232 ;  /* 0x000000e800007844 */ /* 0x010fe40000000200 */
        /* <DEDUP_REMOVED lines=9> */
[----:B-1----:R-:W3:Y:S04]  /*22350*/  LDL.LU R244, [R1+0x10] ;  /* 0x0000100001f47983 */ /* 0x002ee80000300800 */
[----:B------:R-:W2:Y:S04]  /*22360*/  LDL.LU R246, [R1+0x14] ;  /* 0x0000140001f67983 */ /* 0x000ea80000300800 */
[----:B------:R-:W4:Y:S04]  /*22370*/  LDL.LU R247, [R1+0x28] ;  /* 0x0000280001f77983 */ /* 0x000f280000300800 */
[----:B------:R-:W1:Y:S01]  /*22380*/  LDS.128 R240, [R11] ;  /* 0x000000000bf07984 */ /* 0x000e620000000c00 */
[----:B------:R-:W-:Y:S06]  /*22390*/  BAR.SYNC.DEFER_BLOCKING 0x0 ;  /* 0x0000000000007b1d */ /* 0x000fec0000010000 */
[----:B------:R0:W-:Y:S04]  /*223a0*/  STSM.16.M88.4 [R0], R248 ;  /* 0x000000f800007844 */ /* 0x0001e80000000200 */
[----:B0-----:R-:W4:Y:S04]  /*223b0*/  LDL.LU R248, [R1+0x18] ;  /* 0x0000180001f87983 */ /* 0x001f280000300800 */
[----:B------:R-:W4:Y:S04]  /*223c0*/  LDL.LU R249, [R1+0x2c] ;  /* 0x00002c0001f97983 */ /* 0x000f280000300800 */
[----:B------:R-:W4:Y:S04]  /*223d0*/  LDL.LU R250, [R1+0x1c] ;  /* 0x00001c0001fa7983 */ /* 0x000f280000300800 */
[----:B------:R-:W4:Y:S04]  /*223e0*/  LDL.LU R251, [R1] ;  /* 0x0000000001fb7983 */ /* 0x000f280000300800 */
[----:B------:R-:W2:Y:S01]  /*223f0*/  LDL.LU R245, [R1+0x24] ;  /* 0x0000240001f57983 */ /* 0x000ea20000300800 */
[C---:B------:R-:W-:Y:S01]  /*22400*/  IMAD R0, R5.reuse, UR4, RZ ;  /* 0x0000000405007c24 */ /* 0x040fe2000f8e02ff */
[----:B------:R-:W-:Y:S01]  /*22410*/  BAR.SYNC.DEFER_BLOCKING 0x0 ;  /* 0x0000000000007b1d */ /* 0x000fe20000010000 */
[----:B------:R-:W-:-:S05]  /*22420*/  ISETP.GE.AND P0, PT, R5, UR8, PT ;  /* 0x0000000805007c0c */ /* 0x000fca000bf06270 */
[----:B------:R-:W-:Y:S01]  /*22430*/  ULDC.64 UR4, c[0x0][0x220] ;  /* 0x0000880000047ab9 */ /* 0x000fe20000000a00 */
[----:B------:R-:W-:Y:S02]  /*22440*/  ISETP.LT.AND P0, PT, R4, UR29, !P0 ;  /* 0x0000001d04007c0c */ /* 0x000fe4000c701270 */
[----:B------:R-:W-:Y:S01]  /*22450*/  LEA R2, P1, R0, UR4, 0x1 ;  /* 0x0000000400027c11 */ /* 0x000fe2000f8208ff */
[----:B------:R-:W-:Y:S01]  /*22460*/  ULDC UR4, c[0x0][0x248] ;  /* 0x0000920000047ab9 */ /* 0x000fe20000000800 */
[----:B------:R-:W-:Y:S02]  /*22470*/  IMAD R8, R8, 0x80, R0 ;  /* 0x0000008008087824 */ /* 0x000fe400078e0200 */
[----:B------:R-:W-:Y:S01]  /*22480*/  LEA.HI.X.SX32 R3, R0, UR5, 0x1, P1 ;  /* 0x0000000500037c11 */ /* 0x000fe200088f0eff */
[----:B------:R-:W-:Y:S01]  /*22490*/  IMAD R0, R4, UR4, RZ ;  /* 0x0000000404007c24 */ /* 0x000fe2000f8e02ff */
[----:B------:R-:W-:-:S03]  /*224a0*/  ULDC.64 UR4, c[0x0][0x228] ;  /* 0x00008a0000047ab9 */ /* 0x000fc60000000a00 */
[----:B------:R-:W-:-:S05]  /*224b0*/  IMAD.WIDE R6, R0, 0x2, R2 ;  /* 0x0000000200067825 */ /* 0x000fca00078e0202 */
[----:B------:R0:W-:Y:S01]  /*224c0*/  @P0 STG.E.U16 desc[UR6][R6.64], R9 ;  /* 0x0000000906000986 */ /* 0x0001e2000c101506 */
[----:B------:R-:W-:Y:S01]  /*224d0*/  ISETP.GE.AND P0, PT, R4, UR9, PT ;  /* 0x0000000904007c0c */ /* 0x000fe2000bf06270 */
[----:B------:R-:W-:-:S03]  /*224e0*/  ULDC.64 UR8, c[0x0][0x220] ;  /* 0x0000880000087ab9 */ /* 0x000fc60000000a00 */
[----:B------:R-:W-:Y:S01]  /*224f0*/  ISETP.LT.AND P0, PT, R10, UR4, !P0 ;  /* 0x000000040a007c0c */ /* 0x000fe2000c701270 */
[----:B------:R-:W-:Y:S01]  /*22500*/  ULDC UR4, c[0x0][0x22c] ;  /* 0x00008b0000047ab9 */ /* 0x000fe20000000800 */
[----:B0-----:R-:W-:-:S04]  /*22510*/  LEA R6, P1, R8, UR8, 0x1 ;  /* 0x0000000808067c11 */ /* 0x001fc8000f8208ff */
[----:B------:R-:W-:Y:S01]  /*22520*/  LEA.HI.X.SX32 R7, R8, UR9, 0x1, P1 ;  /* 0x0000000908077c11 */ /* 0x000fe200088f0eff */
[----:B------:R-:W-:Y:S01]  /*22530*/  ULDC.64 UR8, c[0x0][0x228] ;  /* 0x00008a0000087ab9 */ /* 0x000fe20000000a00 */
[----:B------:R-:W-:Y:S01]  /*22540*/  PRMT R252, R9, 0x7632, R252 ;  /* 0x0000763209fc7816 */ /* 0x000fe200000000fc */
[----:B------:R-:W-:-:S05]  /*22550*/  IMAD.WIDE R8, R0, 0x2, R6 ;  /* 0x0000000200087825 */ /* 0x000fca00078e0206 */
[----:B------:R0:W-:Y:S02]  /*22560*/  @P0 STG.E.U16 desc[UR6][R8.64], R252 ;  /* 0x000000fc08000986 */ /* 0x0001e4000c101506 */
[----:B0-----:R-:W-:-:S05]  /*22570*/  VIADD R8, R4, 0x1 ;  /* 0x0000000104087836 */ /* 0x001fca0000000000 */
[----:B------:R-:W-:Y:S01]  /*22580*/  ISETP.GE.AND P0, PT, R8, UR4, PT ;  /* 0x0000000408007c0c */ /* 0x000fe2000bf06270 */
[----:B------:R-:W-:-:S03]  /*22590*/  ULDC UR4, c[0x0][0x248] ;  /* 0x0000920000047ab9 */ /* 0x000fc60000000800 */
[----:B------:R-:W-:Y:S01]  /*225a0*/  ISETP.LT.AND P1, PT, R5, UR8, !P0 ;  /* 0x0000000805007c0c */ /* 0x000fe2000c721270 */
[----:B------:R-:W-:Y:S01]  /*225b0*/  VIADD R0, R0, UR4 ;  /* 0x0000000400007c36 */ /* 0x000fe20008000000 */
[----:B------:R-:W-:Y:S01]  /*225c0*/  ISETP.LT.AND P0, PT, R10, UR12, !P0 ;  /* 0x0000000c0a007c0c */ /* 0x000fe2000c701270 */
[----:B------:R-:W-:Y:S01]  /*225d0*/  ULDC UR4, c[0x0][0x22c] ;  /* 0x00008b0000047ab9 */ /* 0x000fe20000000800 */
[----:B------:R-:W-:Y:S01]  /*225e0*/  ULDC UR8, c[0x0][0x22c] ;  /* 0x00008b0000087ab9 */ /* 0x000fe20000000800 */
[----:B------:R-:W-:Y:S01]  /*225f0*/  IMAD.WIDE R8, R0, 0x2, R2 ;  /* 0x0000000200087825 */ /* 0x000fe200078e0202 */
[----:B------:R-:W-:-:S07]  /*22600*/  ULDC UR12, c[0x0][0x228] ;  /* 0x00008a00000c7ab9 */ /* 0x000fce0000000800 */
[----:B---3--:R0:W-:Y:S02]  /*22610*/  @P1 STG.E.U16 desc[UR6][R8.64], R244 ;  /* 0x000000f408001986 */ /* 0x0081e4000c101506 */
[----:B0-----:R-:W-:Y:S02]  /*22620*/  IMAD.MOV.U32 R9, RZ, RZ, R244 ;  /* 0x000000ffff097224 */ /* 0x001fe400078e00f4 */
[----:B------:R-:W3:Y:S03]  /*22630*/  LDL.LU R244, [R1+0xf2c] ;  /* 0x000f2c0001f47983 */ /* 0x000ee60000300800 */
        /* <DEDUP_REMOVED lines=13> */
[----:B--2---:R0:W-:Y:S02]  /*22710*/  @P1 STG.E.U16 desc[UR6][R8.64], R245 ;  /* 0x000000f508001986 */ /* 0x0041e4000c101506 */
[----:B0-----:R-:W-:Y:S02]  /*22720*/  IMAD.MOV.U32 R9, RZ, RZ, R245 ;  /* 0x000000ffff097224 */ /* 0x001fe400078e00f5 */
[----:B------:R-:W2:Y:S03]  /*22730*/  LDL.LU R245, [R1+0xf28] ;  /* 0x000f280001f57983 */ /* 0x000ea60000300800 */
        /* <DEDUP_REMOVED lines=10> */
[----:B------:R-:W-:Y:S01]  /*227e0*/  PRMT R252, R246, 0x7632, R252 ;  /* 0x00007632f6fc7816 */ /* 0x000fe200000000fc */
[----:B------:R-:W-:Y:S01]  /*227f0*/  IMAD.WIDE R8, R0, 0x2, R2 ;  /* 0x0000000200087825 */ /* 0x000fe200078e0202 */
[----:B------:R-:W-:-:S07]  /*22800*/  ULDC UR14, c[0x0][0x228] ;  /* 0x00008a00000e7ab9 */ /* 0x000fce0000000800 */
[----:B------:R0:W-:Y:S02]  /*22810*/  @P1 STG.E.U16 desc[UR6][R8.64], R246 ;  /* 0x000000f608001986 */ /* 0x0001e4000c101506 */
[----:B0-----:R-:W-:Y:S02]  /*22820*/  IMAD.WIDE R8, R0, 0x2, R6 ;  /* 0x0000000200087825 */ /* 0x001fe400078e0206 */
[----:B------:R-:W2:Y:S04]  /*22830*/  LDL.LU R246, [R1+0xf24] ;  /* 0x000f240001f67983 */ /* 0x000ea80000300800 */
        /* <DEDUP_REMOVED lines=8> */
[----:B----4-:R-:W-:Y:S01]  /*228c0*/  PRMT R252, R247, 0x7632, R252 ;  /* 0x00007632f7fc7816 */ /* 0x010fe200000000fc */
[----:B------:R-:W-:Y:S01]  /*228d0*/  IMAD.WIDE R8, R0, 0x2, R2 ;  /* 0x0000000200087825 */ /* 0x000fe200078e0202 */
[----:B------:R-:W-:-:S07]  /*228e0*/  ULDC UR18, c[0x0][0x228] ;  /* 0x00008a0000127ab9 */ /* 0x000fce0000000800 */
[----:B------:R0:W-:Y:S02]  /*228f0*/  @P1 STG.E.U16 desc[UR6][R8.64], R247 ;  /* 0x000000f708001986 */ /* 0x0001e4000c101506 */
[----:B0-----:R-:W-:Y:S02]  /*22900*/  IMAD.WIDE R8, R0, 0x2, R6 ;  /* 0x0000000200087825 */ /* 0x001fe400078e0206 */
[----:B------:R-:W4:Y:S04]  /*22910*/  LDL.LU R247, [R1+0xf20] ;  /* 0x000f200001f77983 */ /* 0x000f280000300800 */
[----:B------:R0:W-:Y:S02]  /*22920*/  @P0 STG.E.U16 desc[UR6][R8.64], R252 ;  /* 0x000000fc08000986 */ /* 0x0001e4000c101506 */
[----:B0-----:R-:W-:-:S05]  /*22930*/  VIADD R8, R4, 0x5 ;  /* 0x0000000504087836 */ /* 0x001fca0000000000 */
[----:B------:R-:W-:Y:S01]  /*22940*/  ISETP.GE.AND P0, PT, R8, UR4, PT ;  /* 0x0000000408007c0c */ /* 0x000fe2000bf06270 */
[----:B------:R-:W-:-:S03]  /*22950*/  ULDC UR4, c[0x0][0x248] ;  /* 0x0000920000047ab9 */ /* 0x000fc60000000800 */
[----:B------:R-:W-:Y:S01]  /*22960*/  ISETP.LT.AND P1, PT, R5, UR22, !P0 ;  /* 0x0000001605007c0c */ /* 0x000fe2000c721270 */
[----:B------:R-:W-:Y:S01]  /*22970*/  VIADD R0, R0, UR4 ;  /* 0x0000000400007c36 */ /* 0x000fe20008000000 */
[----:B------:R-:W-:Y:S01]  /*22980*/  PRMT R252, R248, 0x7632, R252 ;  /* 0x00007632f8fc7816 */ /* 0x000fe200000000fc */
[----:B------:R-:W-:Y:S02]  /*22990*/  ULDC UR4, c[0x0][0x22c] ;  /* 0x00008b0000047ab9 */ /* 0x000fe40000000800 */
[----:B------:R-:W-:-:S08]  /*229a0*/  IMAD.WIDE R8, R0, 0x2, R2 ;  /* 0x0000000200087825 */ /* 0x000fd000078e0202 */
[----:B------:R0:W-:Y:S04]  /*229b0*/  @P1 STG.E.U16 desc[UR6][R8.64], R248 ;  /* 0x000000f808001986 */ /* 0x0001e8000c101506 */
[----:B0-----:R-:W3:Y:S01]  /*229c0*/  LDL.LU R248, [R1+0xf1c] ;  /* 0x000f1c0001f87983 */ /* 0x001ee20000300800 */
[----:B------:R-:W-:Y:S01]  /*229d0*/  ISETP.LT.AND P0, PT, R10, UR26, !P0 ;  /* 0x0000001a0a007c0c */ /* 0x000fe2000c701270 */
[----:B------:R-:W-:-:S12]  /*229e0*/  IMAD.WIDE R8, R0, 0x2, R6 ;  /* 0x0000000200087825 */ /* 0x000fd800078e0206 */
[----:B------:R0:W-:Y:S02]  /*229f0*/  @P0 STG.E.U16 desc[UR6][R8.64], R252 ;  /* 0x000000fc08000986 */ /* 0x0001e4000c101506 */
[----:B0-----:R-:W-:-:S05]  /*22a00*/  VIADD R8, R4, 0x6 ;  /* 0x0000000604087836 */ /* 0x001fca0000000000 */
[----:B------:R-:W-:Y:S01]  /*22a10*/  ISETP.GE.AND P0, PT, R8, UR4, PT ;  /* 0x0000000408007c0c */ /* 0x000fe2000bf06270 */
[----:B------:R-:W-:-:S03]  /*22a20*/  ULDC UR4, c[0x0][0x248] ;  /* 0x0000920000047ab9 */ /* 0x000fc60000000800 */
[----:B------:R-:W-:Y:S01]  /*22a30*/  ISETP.LT.AND P1, PT, R5, UR28, !P0 ;  /* 0x0000001c05007c0c */ /* 0x000fe2000c721270 */
[----:B------:R-:W-:Y:S01]  /*22a40*/  VIADD R0, R0, UR4 ;  /* 0x0000000400007c36 */ /* 0x000fe20008000000 */
[----:B------:R-:W-:Y:S02]  /*22a50*/  ULDC UR4, c[0x0][0x228] ;  /* 0x00008a0000047ab9 */ /* 0x000fe40000000800 */
[----:B------:R-:W-:Y:S01]  /*22a60*/  ISETP.LT.AND P0, PT, R10, UR4, !P0 ;  /* 0x000000040a007c0c */ /* 0x000fe2000c701270 */
[----:B------:R-:W-:Y:S01]  /*22a70*/  IMAD.WIDE R8, R0, 0x2, R2 ;  /* 0x0000000200087825 */ /* 0x000fe200078e0202 */
[----:B------:R-:W-:Y:S01]  /*22a80*/  PRMT R252, R249, 0x7632, R252 ;  /* 0x00007632f9fc7816 */ /* 0x000fe200000000fc */
[----:B------:R-:W-:-:S06]  /*22a90*/  ULDC UR4, c[0x0][0x22c] ;  /* 0x00008b0000047ab9 */ /* 0x000fcc0000000800 */
        /* <DEDUP_REMOVED lines=8> */
[----:B------:R-:W-:Y:S02]  /*22b20*/  ULDC UR4, c[0x0][0x248] ;  /* 0x0000920000047ab9 */ /* 0x000fe40000000800 */
[----:B------:R-:W-:Y:S01]  /*22b30*/  VIADD R0, R0, UR4 ;  /* 0x0000000400007c36 */ /* 0x000fe20008000000 */
[----:B------:R-:W-:Y:S02]  /*22b40*/  ULDC UR4, c[0x0][0x228] ;  /* 0x00008a0000047ab9 */ /* 0x000fe40000000800 */
[----:B------:R-:W-:Y:S01]  /*22b50*/  ISETP.LT.AND P0, PT, R10, UR4, !P0 ;  /* 0x000000040a007c0c */ /* 0x000fe2000c701270 */
[----:B------:R-:W-:Y:S01]  /*22b60*/  IMAD.WIDE R8, R0, 0x2, R2 ;  /* 0x0000000200087825 */ /* 0x000fe200078e0202 */
[----:B------:R-:W-:Y:S01]  /*22b70*/  PRMT R252, R250, 0x7632, R252 ;  /* 0x00007632fafc7816 */ /* 0x000fe200000000fc */
[----:B------:R-:W-:-:S04]  /*22b80*/  ULDC UR4, c[0x0][0x22c] ;  /* 0x00008b0000047ab9 */ /* 0x000fc80000000800 */
        /* <DEDUP_REMOVED lines=28> */
[----:B------:R-:W-:-:S03]  /*22d50*/  ULDC UR4, c[0x0][0x22c] ;  /* 0x00008b0000047ab9 */ /* 0x000fc60000000800 */
[----:B------:R-:W-:Y:S02]  /*22d60*/  VIADD R252, R4, 0xa ;  /* 0x0000000a04fc7836 */ /* 0x000fe40000000000 */
[----:B---3--:R0:W-:Y:S02]  /*22d70*/  @P1 STG.E.U16 desc[UR6][R8.64], R248 ;  /* 0x000000f808001986 */ /* 0x0081e4000c101506 */
[----:B0-----:R-:W-:Y:S01]  /*22d80*/  PRMT R248, R248, 0x7632, R248 ;  /* 0x00007632f8f87816 */ /* 0x001fe200000000f8 */
[----:B------:R-:W-:-:S05]  /*22d90*/  IMAD.WIDE R8, R0, 0x2, R6 ;  /* 0x0000000200087825 */ /* 0x000fca00078e0206 */
[----:B------:R0:W-:Y:S01]  /*22da0*/  @P0 STG.E.U16 desc[UR6][R8.64], R248 ;  /* 0x000000f808000986 */ /* 0x0001e2000c101506 */
[----:B------:R-:W-:Y:S01]  /*22db0*/  ISETP.GE.AND P0, PT, R252, UR4, PT ;  /* 0x00000004fc007c0c */ /* 0x000fe2000bf06270 */
[----:B------:R-:W-:Y:S02]  /*22dc0*/  ULDC UR4, c[0x0][0x228] ;  /* 0x00008a0000047ab9 */ /* 0x000fe40000000800 */
[----:B------:R-:W3:Y:S01]  /*22dd0*/  LDL.LU R252, [R1+0x4] ;  /* 0x0000040001fc7983 */ /* 0x000ee20000300800 */
[----:B------:R-:W-:Y:S01]  /*22de0*/  ISETP.LT.AND P1, PT, R5, UR4, !P0 ;  /* 0x0000000405007c0c */ /* 0x000fe2000c721270 */
[----:B------:R-:W-:Y:S02]  /*22df0*/  ULDC UR4, c[0x0][0x248] ;  /* 0x0000920000047ab9 */ /* 0x000fe40000000800 */
[----:B------:R-:W-:Y:S01]  /*22e00*/  VIADD R0, R0, UR4 ;  /* 0x0000000400007c36 */ /* 0x000fe20008000000 */
[----:B------:R-:W-:Y:S02]  /*22e10*/  ULDC UR4, c[0x0][0x228] ;  /* 0x00008a0000047ab9 */ /* 0x000fe40000000800 */
[----:B------:R-:W-:Y:S01]  /*22e20*/  ISETP.LT.AND P0, PT, R10, UR4, !P0 ;  /* 0x000000040a007c0c */ /* 0x000fe2000c701270 */
[----:B0-----:R-:W-:Y:S01]  /*22e30*/  IMAD.WIDE R8, R0, 0x2, R2 ;  /* 0x0000000200087825 */ /* 0x001fe200078e0202 */
[----:B------:R-:W-:-:S05]  /*22e40*/  ULDC UR4, c[0x0][0x22c] ;  /* 0x00008b0000047ab9 */ /* 0x000fca0000000800 */
[----:B---3--:R0:W-:Y:S01]  /*22e50*/  @P1 STG.E.U16 desc[UR6][R8.64], R252 ;  /* 0x000000fc08001986 */ /* 0x0081e2000c101506 */
[----:B------:R-:W-:Y:S01]  /*22e60*/  PRMT R248, R252, 0x7632, R248 ;  /* 0x00007632fcf87816 */ /* 0x000fe200000000f8 */
[----:B0-----:R-:W-:-:S04]  /*22e70*/  IMAD.WIDE R8, R0, 0x2, R6 ;  /* 0x0000000200087825 */ /* 0x001fc800078e0206 */
[----:B------:R-:W-:Y:S01]  /*22e80*/  VIADD R252, R4, 0xb ;  /* 0x0000000b04fc7836 */ /* 0x000fe20000000000 */
[----:B------:R0:W-:Y:S04]  /*22e90*/  @P0 STG.E.U16 desc[UR6][R8.64], R248 ;  /* 0x000000f808000986 */ /* 0x0001e8000c101506 */
[----:B------:R-:W-:Y:S01]  /*22ea0*/  ISETP.GE.AND P0, PT, R252, UR4, PT ;  /* 0x00000004fc007c0c */ /* 0x000fe2000bf06270 */
[----:B------:R-:W-:-:S03]  /*22eb0*/  ULDC UR4, c[0x0][0x228] ;  /* 0x00008a0000047ab9 */ /* 0x000fc60000000800 */
[----:B------:R-:W-:Y:S01]  /*22ec0*/  ISETP.LT.AND P1, PT, R5, UR4, !P0 ;  /* 0x0000000405007c0c */ /* 0x000fe2000c721270 */
[----:B------:R-:W-:Y:S02]  /*22ed0*/  ULDC UR4, c[0x0][0x248] ;  /* 0x0000920000047ab9 */ /* 0x000fe40000000800 */
[----:B------:R-:W-:Y:S01]  /*22ee0*/  VIADD R0, R0, UR4 ;  /* 0x0000000400007c36 */ /* 0x000fe20008000000 */
[----:B------:R-:W-:Y:S02]  /*22ef0*/  ULDC UR4, c[0x0][0x228] ;  /* 0x00008a0000047ab9 */ /* 0x000fe40000000800 */
[----:B------:R-:W-:Y:S01]  /*22f00*/  ISETP.LT.AND P0, PT, R10, UR4, !P0 ;  /* 0x000000040a007c0c */ /* 0x000fe2000c701270 */
[----:B0-----:R-:W-:Y:S01]  /*22f10*/  IMAD.WIDE R8, R0, 0x2, R2 ;  /* 0x0000000200087825 */ /* 0x001fe200078e0202 */
[----:B------:R-:W-:-:S05]  /*22f20*/  ULDC UR4, c[0x0][0x22c] ;  /* 0x00008b0000047ab9 */ /* 0x000fca0000000800 */
[----:B--2---:R0:W-:Y:S02]  /*22f30*/  @P1 STG.E.U16 desc[UR6][R8.64], R249 ;  /* 0x000000f908001986 */ /* 0x0041e4000c101506 */
[----:B0-----:R-:W-:Y:S01]  /*22f40*/  PRMT R249, R249, 0x7632, R249 ;  /* 0x00007632f9f97816 */ /* 0x001fe200000000f9 */
[----:B------:R-:W-:-:S05]  /*22f50*/  IMAD.WIDE R8, R0, 0x2, R6 ;  /* 0x0000000200087825 */ /* 0x000fca00078e0206 */
[----:B------:R0:W-:Y:S04]  /*22f60*/  @P0 STG.E.U16 desc[UR6][R8.64], R249 ;  /* 0x000000f908000986 */ /* 0x0001e8000c101506 */
[----:B0-----:R-:W2:Y:S01]  /*22f70*/  LDL.LU R249, [R1+0x8] ;  /* 0x0000080001f97983 */ /* 0x001ea20000300800 */
[----:B------:R-:W-:-:S05]  /*22f80*/  VIADD R248, R4, 0xc ;  /* 0x0000000c04f87836 */ /* 0x000fca0000000000 */
        /* <DEDUP_REMOVED lines=10> */
[----:B--2---:R0:W-:Y:S01]  /*23030*/  @P1 STG.E.U16 desc[UR6][R8.64], R249 ;  /* 0x000000f908001986 */ /* 0x0041e2000c101506 */
[----:B------:R-:W-:Y:S01]  /*23040*/  PRMT R252, R249, 0x7632, R252 ;  /* 0x00007632f9fc7816 */ /* 0x000fe200000000fc */
[----:B0-----:R-:W-:-:S05]  /*23050*/  IMAD.WIDE R8, R0, 0x2, R6 ;  /* 0x0000000200087825 */ /* 0x001fca00078e0206 */
[----:B------:R0:W-:Y:S04]  /*23060*/  @P0 STG.E.U16 desc[UR6][R8.64], R252 ;  /* 0x000000fc08000986 */ /* 0x0001e8000c101506 */
[----:B0-----:R-:W2:Y:S01]  /*23070*/  LDL.LU R252, [R1+0xc] ;  /* 0x00000c0001fc7983 */ /* 0x001ea20000300800 */
        /* <DEDUP_REMOVED lines=8> */
[----:B----4-:R-:W-:Y:S01]  /*23100*/  PRMT R248, R250, 0x7632, R248 ;  /* 0x00007632faf87816 */ /* 0x010fe200000000f8 */
[----:B------:R-:W-:Y:S02]  /*23110*/  ULDC UR4, c[0x0][0x22c] ;  /* 0x00008b0000047ab9 */ /* 0x000fe40000000800 */
[----:B------:R-:W-:-:S02]  /*23120*/  VIADD R0, R4, 0xe ;  /* 0x0000000e04007836 */ /* 0x000fc40000000000 */
[----:B------:R0:W-:Y:S02]  /*23130*/  @P1 STG.E.U16 desc[UR6][R8.64], R250 ;  /* 0x000000fa08001986 */ /* 0x0001e4000c101506 */
[----:B0-----:R-:W-:-:S05]  /*23140*/  IMAD.WIDE R8, R249, 0x2, R6 ;  /* 0x00000002f9087825 */ /* 0x001fca00078e0206 */
[----:B------:R0:W-:Y:S01]  /*23150*/  @P0 STG.E.U16 desc[UR6][R8.64], R248 ;  /* 0x000000f808000986 */ /* 0x0001e2000c101506 */
        /* <DEDUP_REMOVED lines=8> */
[----:B------:R-:W-:-:S03]  /*231e0*/  ULDC UR4, c[0x0][0x22c] ;  /* 0x00008b0000047ab9 */ /* 0x000fc60000000800 */
[----:B------:R-:W-:Y:S02]  /*231f0*/  VIADD R0, R4, 0xf ;  /* 0x0000000f04007836 */ /* 0x000fe40000000000 */
[----:B--2---:R0:W-:Y:S01]  /*23200*/  @P1 STG.E.U16 desc[UR6][R8.64], R252 ;  /* 0x000000fc08001986 */ /* 0x0041e2000c101506 */
[----:B------:R-:W-:Y:S01]  /*23210*/  PRMT R248, R252, 0x7632, R248 ;  /* 0x00007632fcf87816 */ /* 0x000fe200000000f8 */
        /* <DEDUP_REMOVED lines=11> */
[----:B------:R-:W-:Y:S02]  /*232d0*/  IMAD.WIDE R248, R250, 0x2, R6 ;  /* 0x00000002faf87825 */ /* 0x000fe400078e0206 */
[----:B------:R0:W-:Y:S02]  /*232e0*/  @P1 STG.E.U16 desc[UR6][R8.64], R251 ;  /* 0x000000fb08001986 */ /* 0x0001e4000c101506 */
[----:B------:R-:W-:Y:S01]  /*232f0*/  VIADD R0, R4, 0x10 ;  /* 0x0000001004007836 */ /* 0x000fe20000000000 */
[----:B0-----:R-:W-:-:S05]  /*23300*/  PRMT R9, R251, 0x7632, R9 ;  /* 0x00007632fb097816 */ /* 0x001fca0000000009 */
        /* <DEDUP_REMOVED lines=62> */
[----:B------:R-:W-:Y:S01]  /*236f0*/  ULDC UR4, c[0x0][0x228] ;  /* 0x00008a0000047ab9 */ /* 0x000fe20000000800 */
[----:B------:R-:W-:Y:S01]  /*23700*/  VIADD R0, R4, 0x15 ;  /* 0x0000001504007836 */ /* 0x000fe20000000000 */
[----:B------:R-:W-:Y:S01]  /*23710*/  ISETP.LT.AND P1, PT, R10, UR4, !P0 ;  /* 0x000000040a007c0c */ /* 0x000fe2000c721270 */
[C---:B------:R-:W-:Y:S01]  /*23720*/  IMAD.WIDE R104, R251.reuse, 0x2, R2 ;  /* 0x00000002fb687825 */ /* 0x040fe200078e0202 */
[----:B------:R-:W-:Y:S02]  /*23730*/  ULDC UR4, c[0x0][0x22c] ;  /* 0x00008b0000047ab9 */ /* 0x000fe40000000800 */
[----:B------:R-:W-:Y:S01]  /*23740*/  ISETP.GE.AND P0, PT, R0, UR4, PT ;  /* 0x0000000400007c0c */ /* 0x000fe2000bf06270 */
[----:B------:R-:W-:Y:S01]  /*23750*/  ULDC UR4, c[0x0][0x228] ;  /* 0x00008a0000047ab9 */ /* 0x000fe20000000800 */
[----:B0-----:R-:W-:Y:S01]  /*23760*/  IMAD.WIDE R8, R251, 0x2, R6 ;  /* 0x00000002fb087825 */ /* 0x001fe200078e0206 */
[----:B------:R0:W-:Y:S01]  /*23770*/  @P2 STG.E.U16 desc[UR6][R104.64], R246 ;  /* 0x000000f668002986 */ /* 0x0001e2000c101506 */
[----:B------:R-:W-:Y:S01]  /*23780*/  ISETP.LT.AND P2, PT, R5, UR4, !P0 ;  /* 0x0000000405007c0c */ /* 0x000fe2000c741270 */
[----:B------:R-:W-:Y:S01]  /*23790*/  ULDC UR4, c[0x0][0x248] ;  /* 0x0000920000047ab9 */ /* 0x000fe20000000800 */
[----:B------:R-:W-:-:S02]  /*237a0*/  VIADD R0, R4, 0x16 ;  /* 0x0000001604007836 */ /* 0x000fc40000000000 */
[----:B------:R-:W-:Y:S01]  /*237b0*/  VIADD R251, R251, UR4 ;  /* 0x00000004fbfb7c36 */ /* 0x000fe20008000000 */
[----:B------:R-:W-:Y:S01]  /*237c0*/  ULDC UR4, c[0x0][0x228] ;  /* 0x00008a0000047ab9 */ /* 0x000fe20000000800 */
[----:B0-----:R-:W-:-:S05]  /*237d0*/  PRMT R105, R246, 0x7632, R105 ;  /* 0x00007632f6697816 */ /* 0x001fca0000000069 */
[----:B------:R0:W-:Y:S01]  /*237e0*/  @P1 STG.E.U16 desc[UR6][R8.64], R105 ;  /* 0x0000006908001986 */ /* 0x0001e2000c101506 */
[----:B------:R-:W-:Y:S01]  /*237f0*/  ISETP.LT.AND P1, PT, R10, UR4, !P0 ;  /* 0x000000040a007c0c */ /* 0x000fe2000c721270 */
[----:B------:R-:W-:Y:S02]  /*23800*/  ULDC UR4, c[0x0][0x22c] ;  /* 0x00008b0000047ab9 */ /* 0x000fe40000000800 */
[----:B------:R-:W-:Y:S01]  /*23810*/  ISETP.GE.AND P0, PT, R0, UR4, PT ;  /* 0x0000000400007c0c */ /* 0x000fe2000bf06270 */
[----:B------:R-:W-:Y:S01]  /*23820*/  ULDC UR4, c[0x0][0x228] ;  /* 0x00008a0000047ab9 */ /* 0x000fe20000000800 */
[----:B------:R-:W-:Y:S02]  /*23830*/  VIADD R0, R4, 0x18 ;  /* 0x0000001804007836 */ /* 0x000fe40000000000 */
[----:B0-----:R-:W-:Y:S01]  /*23840*/  IMAD.WIDE R104, R251, 0x2, R2 ;  /* 0x00000002fb687825 */ /* 0x001fe200078e0202 */
[----:B------:R-:W-:Y:S01]  /*23850*/  ISETP.LT.AND P6, PT, R5, UR4, !P0 ;  /* 0x0000000405007c0c */ /* 0x000fe2000c7c1270 */
[----:B------:R-:W-:-:S03]  /*23860*/  ULDC UR4, c[0x0][0x248] ;  /* 0x0000920000047ab9 */ /* 0x000fc60000000800 */
[----:B------:R0:W-:Y:S01]  /*23870*/  @P2 STG.E.U16 desc[UR6][R104.64], R106 ;  /* 0x0000006a68002986 */ /* 0x0001e2000c101506 */
[----:B------:R-:W-:Y:S01]  /*23880*/  IMAD.WIDE R244, R251, 0x2, R6 ;  /* 0x00000002fbf47825 */ /* 0x000fe200078e0206 */
[----:B------:R-:W-:-:S03]  /*23890*/  PRMT R9, R106, 0x7632, R9 ;  /* 0x000076326a097816 */ /* 0x000fc60000000009 */
[----:B------:R-:W-:Y:S01]  /*238a0*/  VIADD R251, R251, UR4 ;  /* 0x00000004fbfb7c36 */ /* 0x000fe20008000000 */
[----:B------:R-:W-:Y:S01]  /*238b0*/  ULDC UR4, c[0x0][0x22c] ;  /* 0x00008b0000047ab9 */ /* 0x000fe20000000800 */
[----:B------:R-:W-:Y:S01]  /*238c0*/  ISETP.GE.AND P4, PT, R0, UR8, PT ;  /* 0x0000000800007c0c */ /* 0x000fe2000bf86270 */
[C---:B0-----:R-:W-:Y:S01]  /*238d0*/  VIADD R104, R4.reuse, 0x17 ;  /* 0x0000001704687836 */ /* 0x041fe20000000000 */
[----:B------:R0:W-:Y:S01]  /*238e0*/  @P1 STG.E.U16 desc[UR6][R244.64], R9 ;  /* 0x00000009f4001986 */ /* 0x0001e2000c101506 */
[----:B------:R-:W-:Y:S01]  /*238f0*/  VIADD R0, R4, 0x19 ;  /* 0x0000001904007836 */ /* 0x000fe20000000000 */
[----:B------:R-:W-:Y:S01]  /*23900*/  ISETP.LT.AND P2, PT, R10, UR10, !P0 ;  /* 0x0000000a0a007c0c */ /* 0x000fe2000c741270 */
[----:B------:R-:W-:Y:S01]  /*23910*/  ULDC UR8, c[0x0][0x22c] ;  /* 0x00008b0000087ab9 */ /* 0x000fe20000000800 */
[----:B------:R-:W-:Y:S01]  /*23920*/  ISETP.GE.AND P5, PT, R104, UR4, PT ;  /* 0x0000000468007c0c */ /* 0x000fe2000bfa6270 */
[----:B------:R-:W-:Y:S01]  /*23930*/  ULDC UR4, c[0x0][0x228] ;  /* 0x00008a0000047ab9 */ /* 0x000fe20000000800 */
[----:B------:R-:W-:Y:S01]  /*23940*/  ISETP.GE.AND P1, PT, R0, UR8, PT ;  /* 0x0000000800007c0c */ /* 0x000fe2000bf26270 */
[----:B------:R-:W-:Y:S01]  /*23950*/  ULDC UR8, c[0x0][0x228] ;  /* 0x00008a0000087ab9 */ /* 0x000fe20000000800 */
[----:B------:R-:W-:Y:S01]  /*23960*/  ISETP.LT.AND P0, PT, R5, UR4, !P5 ;  /* 0x0000000405007c0c */ /* 0x000fe2000ef01270 */
[----:B------:R-:W-:Y:S01]  /*23970*/  ULDC UR4, c[0x0][0x248] ;  /* 0x0000920000047ab9 */ /* 0x000fe20000000800 */
[C---:B0-----:R-:W-:Y:S01]  /*23980*/  IMAD.WIDE R8, R251.reuse, 0x2, R2 ;  /* 0x00000002fb087825 */ /* 0x041fe200078e0202 */
[----:B------:R-:W-:Y:S01]  /*23990*/  ULDC UR10, c[0x0][0x228] ;  /* 0x00008a00000a7ab9 */ /* 0x000fe20000000800 */
[----:B------:R-:W-:Y:S01]  /*239a0*/  ISETP.LT.AND P5, PT, R10, UR8, !P5 ;  /* 0x000000080a007c0c */ /* 0x000fe2000efa1270 */
[----:B------:R-:W-:Y:S01]  /*239b0*/  ULDC UR8, c[0x0][0x22c] ;  /* 0x00008b0000087ab9 */ /* 0x000fe20000000800 */
[----:B------:R-:W-:Y:S01]  /*239c0*/  IMAD.WIDE R104, R251, 0x2, R6 ;  /* 0x00000002fb687825 */ /* 0x000fe200078e0206 */
[----:B------:R0:W-:Y:S01]  /*239d0*/  @P6 STG.E.U16 desc[UR6][R8.64], R247 ;  /* 0x000000f708006986 */ /* 0x0001e2000c101506 */
[----:B------:R-:W-:Y:S01]  /*239e0*/  ISETP.LT.AND P6, PT, R5, UR10, !P4 ;  /* 0x0000000a05007c0c */ /* 0x000fe2000e7c1270 */
[----:B------:R-:W-:Y:S01]  /*239f0*/  ULDC UR10, c[0x0][0x228] ;  /* 0x00008a00000a7ab9 */ /* 0x000fe20000000800 */
[----:B------:R-:W-:Y:S01]  /*23a00*/  VIADD R251, R251, UR4 ;  /* 0x00000004fbfb7c36 */ /* 0x000fe20008000000 */
[----:B------:R-:W-:Y:S01]  /*23a10*/  PRMT R106, R247, 0x7632, R106 ;  /* 0x00007632f76a7816 */ /* 0x000fe2000000006a */
[----:B------:R-:W-:Y:S01]  /*23a20*/  ULDC UR4, c[0x0][0x248] ;  /* 0x0000920000047ab9 */ /* 0x000fe20000000800 */
[----:B------:R-:W-:-:S02]  /*23a30*/  VIADD R0, R4, 0x1b ;  /* 0x0000001b04007836 */ /* 0x000fc40000000000 */
[C---:B------:R-:W-:Y:S01]  /*23a40*/  IMAD.WIDE R244, R251.reuse, 0x2, R2 ;  /* 0x00000002fbf47825 */ /* 0x040fe200078e0202 */
[----:B------:R2:W-:Y:S03]  /*23a50*/  @P2 STG.E.U16 desc[UR6][R104.64], R106 ;  /* 0x0000006a68002986 */ /* 0x0005e6000c101506 */
[----:B0-----:R-:W-:Y:S01]  /*23a60*/  VIADD R247, R251, UR4 ;  /* 0x00000004fbf77c36 */ /* 0x001fe20008000000 */
[----:B------:R-:W-:Y:S01]  /*23a70*/  PRMT R246, R107, 0x7632, R246 ;  /* 0x000076326bf67816 */ /* 0x000fe200000000f6 */
[----:B------:R-:W-:Y:S01]  /*23a80*/  IMAD.WIDE R8, R251, 0x2, R6 ;  /* 0x00000002fb087825 */ /* 0x000fe200078e0206 */
[----:B------:R0:W-:Y:S01]  /*23a90*/  @P0 STG.E.U16 desc[UR6][R244.64], R107 ;  /* 0x0000006bf4000986 */ /* 0x0001e2000c101506 */
[----:B------:R-:W-:Y:S01]  /*23aa0*/  ISETP.GE.AND P0, PT, R0, UR8, PT ;  /* 0x0000000800007c0c */ /* 0x000fe2000bf06270 */
[----:B------:R-:W-:Y:S01]  /*23ab0*/  ULDC UR8, c[0x0][0x228] ;  /* 0x00008a0000087ab9 */ /* 0x000fe20000000800 */
[----:B------:R-:W-:Y:S01]  /*23ac0*/  ULDC UR4, c[0x0][0x22c] ;  /* 0x00008b0000047ab9 */ /* 0x000fe20000000800 */
[----:B--2---:R-:W-:Y:S01]  /*23ad0*/  IMAD.WIDE R104, R247, 0x2, R2 ;  /* 0x00000002f7687825 */ /* 0x004fe200078e0202 */
[----:B------:R-:W-:Y:S01]  /*23ae0*/  @P5 STG.E.U16 desc[UR6][R8.64], R246 ;  /* 0x000000f608005986 */ /* 0x000fe2000c101506 */
[----:B------:R-:W-:Y:S01]  /*23af0*/  ISETP.LT.AND P4, PT, R10, UR8, !P4 ;  /* 0x000000080a007c0c */ /* 0x000fe2000e781270 */
[----:B------:R-:W-:Y:S01]  /*23b00*/  ULDC UR8, c[0x0][0x22c] ;  /* 0x00008b0000087ab9 */ /* 0x000fe20000000800 */
[C---:B------:R-:W-:Y:S01]  /*23b10*/  VIADD R106, R4.reuse, 0x1a ;  /* 0x0000001a046a7836 */ /* 0x040fe20000000000 */
[----:B------:R2:W-:Y:S01]  /*23b20*/  @P6 STG.E.U16 desc[UR6][R104.64], R96 ;  /* 0x0000006068006986 */ /* 0x0005e2000c101506 */
[----:B------:R-:W-:Y:S01]  /*23b30*/  ISETP.LT.AND P6, PT, R5, UR10, !P1 ;  /* 0x0000000a05007c0c */ /* 0x000fe2000cfc1270 */
[----:B------:R-:W-:-:S02]  /*23b40*/  VIADD R0, R4, 0x1c ;  /* 0x0000001c04007836 */ /* 0x000fc40000000000 */
[----:B------:R-:W-:Y:S01]  /*23b50*/  ISETP.GE.AND P2, PT, R106, UR4, PT ;  /* 0x000000046a007c0c */ /* 0x000fe2000bf46270 */
[----:B------:R-:W-:Y:S01]  /*23b60*/  ULDC UR4, c[0x0][0x248] ;  /* 0x0000920000047ab9 */ /* 0x000fe20000000800 */
[----:B0-----:R-:W-:Y:S01]  /*23b70*/  PRMT R244, R96, 0x7632, R244 ;  /* 0x0000763260f47816 */ /* 0x001fe200000000f4 */
[C---:B------:R-:W-:Y:S01]  /*23b80*/  VIADD R245, R247.reuse, UR4 ;  /* 0x00000004f7f57c36 */ /* 0x040fe20008000000 */
[----:B------:R-:W-:Y:S01]  /*23b90*/  ISETP.LT.AND P1, PT, R10, UR12, !P1 ;  /* 0x0000000c0a007c0c */ /* 0x000fe2000cf21270 */
[----:B------:R-:W-:Y:S01]  /*23ba0*/  ULDC UR4, c[0x0][0x22c] ;  /* 0x00008b0000047ab9 */ /* 0x000fe20000000800 */
[----:B------:R-:W-:Y:S01]  /*23bb0*/  ULDC UR10, c[0x0][0x228] ;  /* 0x00008a00000a7ab9 */ /* 0x000fe20000000800 */
[----:B--2---:R-:W-:Y:S01]  /*23bc0*/  IMAD.WIDE R104, R247, 0x2, R6 ;  /* 0x00000002f7687825 */ /* 0x004fe200078e0206 */
[----:B------:R-:W-:Y:S01]  /*23bd0*/  ISETP.GE.AND P5, PT, R0, UR4, PT ;  /* 0x0000000400007c0c */ /* 0x000fe2000bfa6270 */
[----:B------:R-:W-:Y:S01]  /*23be0*/  ULDC UR12, c[0x0][0x228] ;  /* 0x00008a00000c7ab9 */ /* 0x000fe20000000800 */
[----:B------:R-:W-:Y:S01]  /*23bf0*/  ULDC UR4, c[0x0][0x248] ;  /* 0x0000920000047ab9 */ /* 0x000fe20000000800 */
[----:B------:R-:W-:Y:S01]  /*23c00*/  IMAD.WIDE R8, R245, 0x2, R2 ;  /* 0x00000002f5087825 */ /* 0x000fe200078e0202 */
[----:B------:R0:W-:Y:S01]  /*23c10*/  @P4 STG.E.U16 desc[UR6][R104.64], R244 ;  /* 0x000000f468004986 */ /* 0x0001e2000c101506 */
[C---:B------:R-:W-:Y:S01]  /*23c20*/  ISETP.LT.AND P4, PT, R5.reuse, UR10, !P2 ;  /* 0x0000000a05007c0c */ /* 0x040fe2000d781270 */
[----:B------:R-:W-:Y:S01]  /*23c30*/  ULDC UR10, c[0x0][0x228] ;  /* 0x00008a00000a7ab9 */ /* 0x000fe20000000800 */
[----:B------:R-:W-:Y:S01]  /*23c40*/  ISETP.LT.AND P2, PT, R10, UR12, !P2 ;  /* 0x0000000c0a007c0c */ /* 0x000fe2000d741270 */
[----:B------:R2:W-:Y:S01]  /*23c50*/  @P6 STG.E.U16 desc[UR6][R8.64], R100 ;  /* 0x0000006408006986 */ /* 0x0005e2000c101506 */
[----:B------:R-:W-:Y:S01]  /*23c60*/  ISETP.LT.AND P6, PT, R5, UR14, !P0 ;  /* 0x0000000e05007c0c */ /* 0x000fe2000c7c1270 */
[C---:B------:R-:W-:Y:S01]  /*23c70*/  IMAD.WIDE R106, R245.reuse, 0x2, R6 ;  /* 0x00000002f56a7825 */ /* 0x040fe200078e0206 */
[----:B------:R-:W-:Y:S01]  /*23c80*/  PRMT R96, R100, 0x7632, R96 ;  /* 0x0000763264607816 */ /* 0x000fe20000000060 */
[----:B------:R-:W-:Y:S01]  /*23c90*/  ULDC UR12, c[0x0][0x228] ;  /* 0x00008a00000c7ab9 */ /* 0x000fe20000000800 */
[----:B------:R-:W-:Y:S01]  /*23ca0*/  ULDC UR14, c[0x0][0x228] ;  /* 0x00008a00000e7ab9 */ /* 0x000fe20000000800 */
[----:B0-----:R-:W-:Y:S01]  /*23cb0*/  VIADD R105, R245, UR4 ;  /* 0x00000004f5697c36 */ /* 0x001fe20008000000 */
[----:B------:R-:W-:Y:S01]  /*23cc0*/  ULDC UR4, c[0x0][0x248] ;  /* 0x0000920000047ab9 */ /* 0x000fe20000000800 */
[----:B------:R-:W-:-:S02]  /*23cd0*/  VIADD R0, R4, 0x1d ;  /* 0x0000001d04007836 */ /* 0x000fc40000000000 */
[C---:B------:R-:W-:Y:S01]  /*23ce0*/  VIADD R245, R105.reuse, UR4 ;  /* 0x0000000469f57c36 */ /* 0x040fe20008000000 */
[----:B------:R0:W-:Y:S01]  /*23cf0*/  @P1 STG.E.U16 desc[UR6][R106.64], R96 ;  /* 0x000000606a001986 */ /* 0x0001e2000c101506 */
[C---:B--2---:R-:W-:Y:S01]  /*23d00*/  IMAD.WIDE R8, R105.reuse, 0x2, R2 ;  /* 0x0000000269087825 */ /* 0x044fe200078e0202 */
[----:B------:R-:W-:Y:S01]  /*23d10*/  ISETP.GE.AND P1, PT, R0, UR8, PT ;  /* 0x0000000800007c0c */ /* 0x000fe2000bf26270 */
[----:B------:R-:W-:Y:S01]  /*23d20*/  ULDC UR4, c[0x0][0x22c] ;  /* 0x00008b0000047ab9 */ /* 0x000fe20000000800 */
[----:B------:R-:W-:Y:S01]  /*23d30*/  ISETP.LT.AND P0, PT, R10, UR10, !P0 ;  /* 0x0000000a0a007c0c */ /* 0x000fe2000c701270 */
[----:B------:R-:W-:Y:S01]  /*23d40*/  IMAD.WIDE R104, R105, 0x2, R6 ;  /* 0x0000000269687825 */ /* 0x000fe200078e0206 */
[----:B------:R2:W-:Y:S01]  /*23d50*/  @P4 STG.E.U16 desc[UR6][R8.64], R97 ;  /* 0x0000006108004986 */ /* 0x0005e2000c101506 */
[----:B------:R-:W-:Y:S01]  /*23d60*/  ULDC UR8, c[0x0][0x22c] ;  /* 0x00008b0000087ab9 */ /* 0x000fe20000000800 */
[----:B------:R-:W-:Y:S01]  /*23d70*/  ULDC UR10, c[0x0][0x228] ;  /* 0x00008a00000a7ab9 */ /* 0x000fe20000000800 */
[----:B------:R-:W-:Y:S01]  /*23d80*/  VIADD R0, R4, 0x1e ;  /* 0x0000001e04007836 */ /* 0x000fe20000000000 */
[----:B0-----:R-:W-:Y:S01]  /*23d90*/  PRMT R96, R97, 0x7632, R96 ;  /* 0x0000763261607816 */ /* 0x001fe20000000060 */
[----:B------:R-:W-:-:S03]  /*23da0*/  IMAD.WIDE R106, R245, 0x2, R2 ;  /* 0x00000002f56a7825 */ /* 0x000fc600078e0202 */
[----:B------:R-:W-:Y:S01]  /*23db0*/  ISETP.GE.AND P4, PT, R0, UR4, PT ;  /* 0x0000000400007c0c */ /* 0x000fe2000bf86270 */
[----:B------:R-:W-:Y:S01]  /*23dc0*/  ULDC UR4, c[0x0][0x248] ;  /* 0x0000920000047ab9 */ /* 0x000fe20000000800 */
[----:B------:R0:W-:Y:S01]  /*23dd0*/  @P2 STG.E.U16 desc[UR6][R104.64], R96 ;  /* 0x0000006068002986 */ /* 0x0001e2000c101506 */
[----:B------:R-:W-:-:S03]  /*23de0*/  VIADD R0, R4, 0x1f ;  /* 0x0000001f04007836 */ /* 0x000fc60000000000 */
[----:B------:R3:W-:Y:S01]  /*23df0*/  @P6 STG.E.U16 desc[UR6][R106.64], R101 ;  /* 0x000000656a006986 */ /* 0x0007e2000c101506 */
[----:B------:R-:W-:Y:S01]  /*23e00*/  ISETP.LT.AND P6, PT, R5, UR12, !P5 ;  /* 0x0000000c05007c0c */ /* 0x000fe2000efc1270 */
[C---:B--2---:R-:W-:Y:S01]  /*23e10*/  IMAD.WIDE R8, R245.reuse, 0x2, R6 ;  /* 0x00000002f5087825 */ /* 0x044fe200078e0206 */
[----:B------:R-:W-:Y:S01]  /*23e20*/  ISETP.LT.AND P5, PT, R10, UR14, !P5 ;  /* 0x0000000e0a007c0c */ /* 0x000fe2000efa1270 */
[----:B------:R-:W-:Y:S01]  /*23e30*/  ULDC UR12, c[0x0][0x228] ;  /* 0x00008a00000c7ab9 */ /* 0x000fe20000000800 */
[----:B------:R-:W-:Y:S01]  /*23e40*/  ISETP.GE.AND P2, PT, R0, UR8, PT ;  /* 0x0000000800007c0c */ /* 0x000fe2000bf46270 */
[----:B------:R-:W-:Y:S01]  /*23e50*/  ULDC UR14, c[0x0][0x228] ;  /* 0x00008a00000e7ab9 */ /* 0x000fe20000000800 */
[----:B0-----:R-:W-:Y:S01]  /*23e60*/  VIADD R105, R245, UR4 ;  /* 0x00000004f5697c36 */ /* 0x001fe20008000000 */
[----:B------:R-:W-:Y:S01]  /*23e70*/  PRMT R0, R101, 0x7632, R0 ;  /* 0x0000763265007816 */ /* 0x000fe20000000000 */
[----:B------:R-:W-:Y:S01]  /*23e80*/  ULDC UR4, c[0x0][0x22c] ;  /* 0x00008b0000047ab9 */ /* 0x000fe20000000800 */
[----:B------:R-:W-:Y:S01]  /*23e90*/  PRMT R104, R98, 0x7632, R104 ;  /* 0x0000763262687816 */ /* 0x000fe20000000068 */
[----:B------:R-:W-:Y:S01]  /*23ea0*/  IMAD.WIDE R96, R105, 0x2, R2 ;  /* 0x0000000269607825 */ /* 0x000fe200078e0202 */
[----:B------:R-:W-:-:S03]  /*23eb0*/  ULDC UR8, c[0x0][0x248] ;  /* 0x0000920000087ab9 */ /* 0x000fc60000000800 */
[----:B---3--:R-:W-:Y:S02]  /*23ec0*/  VIADD R106, R4, 0x20 ;  /* 0x00000020046a7836 */ /* 0x008fe40000000000 */
[C---:B------:R-:W-:Y:S01]  /*23ed0*/  IMAD.WIDE R100, R105.reuse, 0x2, R6 ;  /* 0x0000000269647825 */ /* 0x040fe200078e0206 */
[----:B------:R0:W-:Y:S02]  /*23ee0*/  @P0 STG.E.U16 desc[UR6][R8.64], R0 ;  /* 0x0000000008000986 */ /* 0x0001e4000c101506 */
[----:B------:R-:W-:Y:S01]  /*23ef0*/  ISETP.GE.AND P0, PT, R106, UR4, PT ;  /* 0x000000046a007c0c */ /* 0x000fe2000bf06270 */
[----:B------:R-:W-:Y:S01]  /*23f00*/  ULDC UR4, c[0x0][0x248] ;  /* 0x0000920000047ab9 */ /* 0x000fe20000000800 */
[----:B------:R2:W-:Y:S01]  /*23f10*/  @P6 STG.E.U16 desc[UR6][R96.64], R98 ;  /* 0x0000006260006986 */ /* 0x0005e2000c101506 */
[----:B------:R-:W-:Y:S01]  /*23f20*/  VIADD R105, R105, UR4 ;  /* 0x0000000469697c36 */ /* 0x000fe20008000000 */
[C---:B------:R-:W-:Y:S01]  /*23f30*/  ISETP.LT.AND P6, PT, R5.reuse, UR14, !P4 ;  /* 0x0000000e05007c0c */ /* 0x040fe2000e7c1270 */
[----:B------:R-:W-:Y:S01]  /*23f40*/  ULDC UR4, c[0x0][0x22c] ;  /* 0x00008b0000047ab9 */ /* 0x000fe20000000800 */
[----:B------:R3:W-:Y:S01]  /*23f50*/  @P5 STG.E.U16 desc[UR6][R100.64], R104 ;  /* 0x0000006864005986 */ /* 0x0007e2000c101506 */
[----:B------:R-:W-:Y:S01]  /*23f60*/  ISETP.LT.AND P5, PT, R5, UR10, !P1 ;  /* 0x0000000a05007c0c */ /* 0x000fe2000cfa1270 */
[C---:B------:R-:W-:Y:S01]  /*23f70*/  VIADD R107, R105.reuse, UR8 ;  /* 0x00000008696b7c36 */ /* 0x040fe20008000000 */
[C---:B------:R-:W-:Y:S01]  /*23f80*/  ISETP.LT.AND P1, PT, R10.reuse, UR12, !P1 ;  /* 0x0000000c0a007c0c */ /* 0x040fe2000cf21270 */
[----:B0-----:R-:W-:Y:S01]  /*23f90*/  IMAD.WIDE R8, R105, 0x2, R2 ;  /* 0x0000000269087825 */ /* 0x001fe200078e0202 */
[----:B------:R-:W-:Y:S01]  /*23fa0*/  ISETP.LT.AND P4, PT, R10, UR16, !P4 ;  /* 0x000000100a007c0c */ /* 0x000fe2000e781270 */
[----:B------:R-:W-:Y:S01]  /*23fb0*/  ULDC UR10, c[0x0][0x228] ;  /* 0x00008a00000a7ab9 */ /* 0x000fe20000000800 */
[----:B------:R-:W-:Y:S01]  /*23fc0*/  PRMT R106, R99, 0x7632, R106 ;  /* 0x00007632636a7816 */ /* 0x000fe2000000006a */
[----:B--2---:R-:W-:Y:S01]  /*23fd0*/  IMAD.WIDE R96, R105, 0x2, R6 ;  /* 0x0000000269607825 */ /* 0x004fe200078e0206 */
[----:B------:R-:W-:Y:S01]  /*23fe0*/  PRMT R98, R102, 0x7632, R98 ;  /* 0x0000763266627816 */ /* 0x000fe20000000062 */
[----:B------:R-:W-:Y:S01]  /*23ff0*/  ULDC UR12, c[0x0][0x228] ;  /* 0x00008a00000c7ab9 */ /* 0x000fe20000000800 */
[----:B------:R-:W-:Y:S01]  /*24000*/  ULDC UR14, c[0x0][0x228] ;  /* 0x00008a00000e7ab9 */ /* 0x000fe20000000800 */
[----:B---3--:R-:W-:Y:S01]  /*24010*/  IMAD.WIDE R100, R107, 0x2, R2 ;  /* 0x000000026b647825 */ /* 0x008fe200078e0202 */
[----:B------:R-:W-:Y:S01]  /*24020*/  ULDC UR8, c[0x0][0x22c] ;  /* 0x00008b0000087ab9 */ /* 0x000fe20000000800 */
[----:B------:R-:W-:Y:S01]  /*24030*/  @P5 STG.E.U16 desc[UR6][R8.64], R102 ;  /* 0x0000006608005986 */ /* 0x000fe2000c101506 */
[----:B------:R-:W-:Y:S01]  /*24040*/  ULDC UR16, c[0x0][0x228] ;  /* 0x00008a0000107ab9 */ /* 0x000fe20000000800 */
[----:B------:R-:W-:-:S02]  /*24050*/  VIADD R0, R4, 0x21 ;  /* 0x0000002104007836 */ /* 0x000fc40000000000 */
[----:B------:R-:W-:Y:S01]  /*24060*/  IMAD.WIDE R104, R107, 0x2, R6 ;  /* 0x000000026b687825 */ /* 0x000fe200078e0206 */
[----:B------:R0:W-:Y:S02]  /*24070*/  @P1 STG.E.U16 desc[UR6][R96.64], R98 ;  /* 0x0000006260001986 */ /* 0x0001e4000c101506 */
[----:B------:R-:W-:Y:S01]  /*24080*/  ISETP.GE.AND P5, PT, R0, UR4, PT ;  /* 0x0000000400007c0c */ /* 0x000fe2000bfa6270 */
[----:B------:R-:W-:Y:S01]  /*24090*/  ULDC UR4, c[0x0][0x248] ;  /* 0x0000920000047ab9 */ /* 0x000fe20000000800 */
[----:B------:R2:W-:Y:S01]  /*240a0*/  @P6 STG.E.U16 desc[UR6][R100.64], R99 ;  /* 0x0000006364006986 */ /* 0x0005e2000c101506 */
[C---:B------:R-:W-:Y:S01]  /*240b0*/  ISETP.LT.AND P6, PT, R5.reuse, UR14, !P0 ;  /* 0x0000000e05007c0c */ /* 0x040fe2000c7c1270 */
[----:B------:R-:W-:Y:S01]  /*240c0*/  VIADD R0, R4, 0x22 ;  /* 0x0000002204007836 */ /* 0x000fe20000000000 */
[----:B------:R-:W-:Y:S01]  /*240d0*/  ULDC UR14, c[0x0][0x228] ;  /* 0x00008a00000e7ab9 */ /* 0x000fe20000000800 */
[----:B------:R-:W-:Y:S01]  /*240e0*/  @P4 STG.E.U16 desc[UR6][R104.64], R106 ;  /* 0x0000006a68004986 */ /* 0x000fe2000c101506 */
[----:B------:R-:W-:Y:S01]  /*240f0*/  ISETP.LT.AND P4, PT, R5, UR10, !P2 ;  /* 0x0000000a05007c0c */ /* 0x000fe2000d781270 */
[----:B------:R-:W-:Y:S01]  /*24100*/  ULDC UR10, c[0x0][0x228] ;  /* 0x00008a00000a7ab9 */ /* 0x000fe20000000800 */
[----:B------:R-:W-:Y:S01]  /*24110*/  ISETP.LT.AND P2, PT, R10, UR12, !P2 ;  /* 0x0000000c0a007c0c */ /* 0x000fe2000d741270 */
[----:B0-----:R-:W-:Y:S01]  /*24120*/  VIADD R97, R107, UR4 ;  /* 0x000000046b617c36 */ /* 0x001fe20008000000 */
[----:B------:R-:W-:Y:S01]  /*24130*/  ULDC UR4, c[0x0][0x248] ;  /* 0x0000920000047ab9 */ /* 0x000fe20000000800 */
[----:B------:R-:W-:Y:S01]  /*24140*/  ISETP.GE.AND P1, PT, R0, UR8, PT ;  /* 0x0000000800007c0c */ /* 0x000fe2000bf26270 */
[----:B------:R-:W-:Y:S01]  /*24150*/  ULDC UR12, c[0x0][0x228] ;  /* 0x00008a00000c7ab9 */ /* 0x000fe20000000800 */
[----:B--2---:R-:W-:Y:S01]  /*24160*/  VIADD R101, R97, UR4 ;  /* 0x0000000461657c36 */ /* 0x004fe20008000000 */
[----:B------:R-:W-:Y:S01]  /*24170*/  PRMT R100, R103, 0x7632, R100 ;  /* 0x0000763267647816 */ /* 0x000fe20000000064 */
[C---:B------:R-:W-:Y:S01]  /*24180*/  IMAD.WIDE R8, R97.reuse, 0x2, R2 ;  /* 0x0000000261087825 */ /* 0x040fe200078e0202 */
[----:B------:R-:W-:Y:S01]  /*24190*/  ULDC UR4, c[0x0][0x22c] ;  /* 0x00008b0000047ab9 */ /* 0x000fe20000000800 */
[----:B------:R-:W-:Y:S01]  /*241a0*/  ISETP.LT.AND P0, PT, R10, UR10, !P0 ;  /* 0x0000000a0a007c0c */ /* 0x000fe2000c701270 */
[----:B------:R-:W-:Y:S01]  /*241b0*/  ULDC UR8, c[0x0][0x22c] ;  /* 0x00008b0000087ab9 */ /* 0x000fe20000000800 */
[----:B------:R-:W-:Y:S01]  /*241c0*/  IMAD.WIDE R96, R97, 0x2, R6 ;  /* 0x0000000261607825 */ /* 0x000fe200078e0206 */
[----:B------:R0:W-:Y:S01]  /*241d0*/  @P4 STG.E.U16 desc[UR6][R8.64], R103 ;  /* 0x0000006708004986 */ /* 0x0001e2000c101506 */
[----:B------:R-:W-:-:S02]  /*241e0*/  ULDC UR10, c[0x0][0x228] ;  /* 0x00008a00000a7ab9 */ /* 0x000fc40000000800 */
[----:B------:R-:W-:Y:S01]  /*241f0*/  IMAD.WIDE R98, R101, 0x2, R2 ;  /* 0x0000000265627825 */ /* 0x000fe200078e0202 */
[----:B------:R-:W-:Y:S03]  /*24200*/  @P2 STG.E.U16 desc[UR6][R96.64], R100 ;  /* 0x0000006460002986 */ /* 0x000fe6000c101506 */
[----:B------:R-:W-:Y:S01]  /*24210*/  VIADD R0, R4, 0x23 ;  /* 0x0000002304007836 */ /* 0x000fe20000000000 */
[----:B------:R2:W-:Y:S01]  /*24220*/  @P6 STG.E.U16 desc[UR6][R98.64], R48 ;  /* 0x0000003062006986 */ /* 0x0005e2000c101506 */
[----:B------:R-:W-:Y:S01]  /*24230*/  ISETP.LT.AND P6, PT, R5, UR12, !P5 ;  /* 0x0000000c05007c0c */ /* 0x000fe2000efc1270 */
[----:B------:R-:W-:Y:S01]  /*24240*/  ULDC UR12, c[0x0][0x228] ;  /* 0x00008a00000c7ab9 */ /* 0x000fe20000000800 */
[----:B------:R-:W-:Y:S01]  /*24250*/  ISETP.LT.AND P5, PT, R10, UR14, !P5 ;  /* 0x0000000e0a007c0c */ /* 0x000fe2000efa1270 */
[----:B0-----:R-:W-:Y:S01]  /*24260*/  IMAD.WIDE R8, R101, 0x2, R6 ;  /* 0x0000000265087825 */ /* 0x001fe200078e0206 */
[----:B------:R-:W-:Y:S01]  /*24270*/  ISETP.GE.AND P4, PT, R0, UR4, PT ;  /* 0x0000000400007c0c */ /* 0x000fe2000bf86270 */
[----:B------:R-:W-:Y:S01]  /*24280*/  ULDC UR4, c[0x0][0x248] ;  /* 0x0000920000047ab9 */ /* 0x000fe20000000800 */
[----:B------:R-:W-:Y:S01]  /*24290*/  ULDC UR14, c[0x0][0x228] ;  /* 0x00008a00000e7ab9 */ /* 0x000fe20000000800 */
[----:B------:R-:W-:-:S02]  /*242a0*/  VIADD R0, R4, 0x24 ;  /* 0x0000002404007836 */ /* 0x000fc40000000000 */
[----:B------:R-:W-:Y:S01]  /*242b0*/  VIADD R103, R101, UR4 ;  /* 0x0000000465677c36 */ /* 0x000fe20008000000 */
[----:B------:R-:W-:Y:S01]  /*242c0*/  ULDC UR4, c[0x0][0x22c] ;  /* 0x00008b0000047ab9 */ /* 0x000fe20000000800 */
[----:B--2---:R-:W-:Y:S01]  /*242d0*/  PRMT R48, R48, 0x7632, R48 ;  /* 0x0000763230307816 */ /* 0x004fe20000000030 */
[----:B------:R-:W-:Y:S01]  /*242e0*/  VIADD R100, R4, 0x25 ;  /* 0x0000002504647836 */ /* 0x000fe20000000000 */
[----:B------:R-:W-:Y:S01]  /*242f0*/  ISETP.GE.AND P2, PT, R0, UR8, PT ;  /* 0x0000000800007c0c */ /* 0x000fe2000bf46270 */
[----:B------:R-:W-:Y:S01]  /*24300*/  IMAD.WIDE R96, R103, 0x2, R2 ;  /* 0x0000000267607825 */ /* 0x000fe200078e0202 */
[----:B------:R-:W-:-:S03]  /*24310*/  PRMT R0, R52, 0x7632, R0 ;  /* 0x0000763234007816 */ /* 0x000fc60000000000 */
[C---:B------:R-:W-:Y:S01]  /*24320*/  IMAD.WIDE R98, R103.reuse, 0x2, R6 ;  /* 0x0000000267627825 */ /* 0x040fe200078e0206 */
[----:B------:R0:W-:Y:S01]  /*24330*/  @P0 STG.E.U16 desc[UR6][R8.64], R48 ;  /* 0x0000003008000986 */ /* 0x0001e2000c101506 */
[----:B------:R-:W-:Y:S01]  /*24340*/  ISETP.GE.AND P0, PT, R100, UR4, PT ;  /* 0x0000000464007c0c */ /* 0x000fe2000bf06270 */
[----:B------:R-:W-:Y:S01]  /*24350*/  ULDC UR4, c[0x0][0x248] ;  /* 0x0000920000047ab9 */ /* 0x000fe20000000800 */
        /* <DEDUP_REMOVED lines=19> */
[----:B------:R0:W-:Y:S01]  /*24490*/  @P5 STG.E.U16 desc[UR6][R8.64], R49 ;  /* 0x0000003108005986 */ /* 0x0001e2000c101506 */
[----:B------:R-:W-:Y:S01]  /*244a0*/  ULDC UR16, c[0x0][0x228] ;  /* 0x00008a0000107ab9 */ /* 0x000fe20000000800 */
[----:B------:R-:W-:-:S02]  /*244b0*/  VIADD R0, R4, 0x26 ;  /* 0x0000002604007836 */ /* 0x000fc40000000000 */
[----:B------:R-:W-:Y:S01]  /*244c0*/  IMAD.WIDE R100, R105, 0x2, R6 ;  /* 0x0000000269647825 */ /* 0x000fe200078e0206 */
[----:B------:R2:W-:Y:S02]  /*244d0*/  @P1 STG.E.U16 desc[UR6][R96.64], R48 ;  /* 0x0000003060001986 */ /* 0x0005e4000c101506 */
[----:B------:R-:W-:Y:S01]  /*244e0*/  ISETP.GE.AND P5, PT, R0, UR4, PT ;  /* 0x0000000400007c0c */ /* 0x000fe2000bfa6270 */
[----:B------:R-:W-:Y:S01]  /*244f0*/  ULDC UR4, c[0x0][0x248] ;  /* 0x0000920000047ab9 */ /* 0x000fe20000000800 */
[----:B------:R-:W-:Y:S01]  /*24500*/  @P6 STG.E.U16 desc[UR6][R98.64], R53 ;  /* 0x0000003562006986 */ /* 0x000fe2000c101506 */
[C---:B------:R-:W-:Y:S01]  /*24510*/  ISETP.LT.AND P6, PT, R5.reuse, UR14, !P0 ;  /* 0x0000000e05007c0c */ /* 0x040fe2000c7c1270 */
[----:B------:R-:W-:Y:S01]  /*24520*/  VIADD R0, R4, 0x27 ;  /* 0x0000002704007836 */ /* 0x000fe20000000000 */
[----:B------:R-:W-:Y:S01]  /*24530*/  ULDC UR14, c[0x0][0x228] ;  /* 0x00008a00000e7ab9 */ /* 0x000fe20000000800 */
[----:B------:R3:W-:Y:S01]  /*24540*/  @P4 STG.E.U16 desc[UR6][R100.64], R52 ;  /* 0x0000003464004986 */ /* 0x0007e2000c101506 */
[----:B------:R-:W-:Y:S01]  /*24550*/  ISETP.LT.AND P4, PT, R5, UR10, !P2 ;  /* 0x0000000a05007c0c */ /* 0x000fe2000d781270 */
[----:B0-----:R-:W-:Y:S01]  /*24560*/  VIADD R49, R105, UR4 ;  /* 0x0000000469317c36 */ /* 0x001fe20008000000 */
[----:B------:R-:W-:Y:S01]  /*24570*/  ISETP.LT.AND P2, PT, R10, UR12, !P2 ;  /* 0x0000000c0a007c0c */ /* 0x000fe2000d741270 */
[----:B------:R-:W-:Y:S01]  /*24580*/  ULDC UR4, c[0x0][0x248] ;  /* 0x0000920000047ab9 */ /* 0x000fe20000000800 */
[----:B--2---:R-:W-:Y:S01]  /*24590*/  PRMT R96, R50, 0x7632, R96 ;  /* 0x0000763232607816 */ /* 0x004fe20000000060 */
[C---:B------:R-:W-:Y:S01]  /*245a0*/  VIADD R97, R49.reuse, UR4 ;  /* 0x0000000431617c36 */ /* 0x040fe20008000000 */
[----:B------:R-:W-:Y:S01]  /*245b0*/  ISETP.GE.AND P1, PT, R0, UR8, PT ;  /* 0x0000000800007c0c */ /* 0x000fe2000bf26270 */
[C---:B------:R-:W-:Y:S01]  /*245c0*/  IMAD.WIDE R8, R49.reuse, 0x2, R2 ;  /* 0x0000000231087825 */ /* 0x040fe200078e0202 */
[----:B------:R-:W-:Y:S01]  /*245d0*/  ULDC UR10, c[0x0][0x228] ;  /* 0x00008a00000a7ab9 */ /* 0x000fe20000000800 */
[----:B------:R-:W-:Y:S01]  /*245e0*/  ULDC UR12, c[0x0][0x228] ;  /* 0x00008a00000c7ab9 */ /* 0x000fe20000000800 */
[----:B------:R-:W-:Y:S01]  /*245f0*/  ULDC UR4, c[0x0][0x22c] ;  /* 0x00008b0000047ab9 */ /* 0x000fe20000000800 */
[----:B------:R-:W-:Y:S01]  /*24600*/  IMAD.WIDE R48, R49, 0x2, R6 ;  /* 0x0000000231307825 */ /* 0x000fe200078e0206 */
[----:B------:R-:W-:-:S03]  /*24610*/  ULDC UR8, c[0x0][0x22c] ;  /* 0x00008b0000087ab9 */ /* 0x000fc60000000800 */
[----:B---3--:R-:W-:Y:S01]  /*24620*/  IMAD.WIDE R52, R97, 0x2, R2 ;  /* 0x0000000261347825 */ /* 0x008fe200078e0202 */
[----:B------:R0:W-:Y:S03]  /*24630*/  @P4 STG.E.U16 desc[UR6][R8.64], R50 ;  /* 0x0000003208004986 */ /* 0x0001e6000c101506 */
[----:B------:R-:W-:Y:S01]  /*24640*/  VIADD R0, R4, 0x28 ;  /* 0x0000002804007836 */ /* 0x000fe20000000000 */
[----:B------:R-:W-:Y:S01]  /*24650*/  @P2 STG.E.U16 desc[UR6][R48.64], R96 ;  /* 0x0000006030002986 */ /* 0x000fe2000c101506 */
[----:B------:R-:W-:Y:S01]  /*24660*/  ISETP.LT.AND P0, PT, R10, UR10, !P0 ;  /* 0x0000000a0a007c0c */ /* 0x000fe2000c701270 */
[----:B------:R-:W-:Y:S02]  /*24670*/  ULDC UR10, c[0x0][0x228] ;  /* 0x00008a00000a7ab9 */ /* 0x000fe40000000800 */
[----:B------:R2:W-:Y:S01]  /*24680*/  @P6 STG.E.U16 desc[UR6][R52.64], R54 ;  /* 0x0000003634006986 */ /* 0x0005e2000c101506 */
[----:B------:R-:W-:Y:S01]  /*24690*/  ISETP.LT.AND P6, PT, R5, UR12, !P5 ;  /* 0x0000000c05007c0c */ /* 0x000fe2000efc1270 */
[----:B------:R-:W-:Y:S01]  /*246a0*/  ULDC UR12, c[0x0][0x228] ;  /* 0x00008a00000c7ab9 */ /* 0x000fe20000000800 */
[----:B------:R-:W-:Y:S01]  /*246b0*/  ISETP.GE.AND P4, PT, R0, UR4, PT ;  /* 0x0000000400007c0c */ /* 0x000fe2000bf86270 */
[----:B------:R-:W-:Y:S01]  /*246c0*/  ULDC UR4, c[0x0][0x248] ;  /* 0x0000920000047ab9 */ /* 0x000fe20000000800 */
[----:B------:R-:W-:Y:S01]  /*246d0*/  ISETP.LT.AND P5, PT, R10, UR14, !P5 ;  /* 0x0000000e0a007c0c */ /* 0x000fe2000efa1270 */
[----:B------:R-:W-:Y:S01]  /*246e0*/  VIADD R0, R4, 0x29 ;  /* 0x0000002904007836 */ /* 0x000fe20000000000 */
[----:B------:R-:W-:Y:S01]  /*246f0*/  ULDC UR14, c[0x0][0x228] ;  /* 0x00008a00000e7ab9 */ /* 0x000fe20000000800 */
[C---:B------:R-:W-:Y:S01]  /*24700*/  VIADD R99, R97.reuse, UR4 ;  /* 0x0000000461637c36 */ /* 0x040fe20008000000 */
[----:B------:R-:W-:Y:S01]  /*24710*/  ULDC UR4, c[0x0][0x22c] ;  /* 0x00008b0000047ab9 */ /* 0x000fe20000000800 */
[----:B0-----:R-:W-:Y:S01]  /*24720*/  IMAD.WIDE R8, R97, 0x2, R6 ;  /* 0x0000000261087825 */ /* 0x001fe200078e0206 */
[----:B------:R-:W-:Y:S01]  /*24730*/  ISETP.GE.AND P2, PT, R0, UR8, PT ;  /* 0x0000000800007c0c */ /* 0x000fe2000bf46270 */
[----:B------:R-:W-:Y:S01]  /*24740*/  ULDC UR8, c[0x0][0x248] ;  /* 0x0000920000087ab9 */ /* 0x000fe20000000800 */
[----:B--2---:R-:W-:Y:S01]  /*24750*/  PRMT R54, R54, 0x7632, R54 ;  /* 0x0000763236367816 */ /* 0x004fe20000000036 */
[----:B------:R-:W-:Y:S01]  /*24760*/  IMAD.WIDE R48, R99, 0x2, R2 ;  /* 0x0000000263307825 */ /* 0x000fe200078e0202 */
[----:B------:R-:W-:-:S03]  /*24770*/  PRMT R0, R51, 0x7632, R0 ;  /* 0x0000763233007816 */ /* 0x000fc60000000000 */
[----:B------:R-:W-:Y:S02]  /*24780*/  VIADD R50, R4, 0x2a ;  /* 0x0000002a04327836 */ /* 0x000fe40000000000 */
        /* <DEDUP_REMOVED lines=20> */
[----:B------:R-:W-:Y:S01]  /*248d0*/  IMAD.WIDE R50, R97, 0x2, R2 ;  /* 0x0000000261327825 */ /* 0x000fe200078e0202 */
[----:B------:R-:W-:Y:S01]  /*248e0*/  ULDC UR8, c[0x0][0x22c] ;  /* 0x00008b0000087ab9 */ /* 0x000fe20000000800 */
[----:B------:R-:W-:Y:S01]  /*248f0*/  @P5 STG.E.U16 desc[UR6][R8.64], R55 ;  /* 0x0000003708005986 */ /* 0x000fe2000c101506 */
[----:B------:R-:W-:Y:S01]  /*24900*/  ULDC UR16, c[0x0][0x228] ;  /* 0x00008a0000107ab9 */ /* 0x000fe20000000800 */
[----:B---3--:R-:W-:-:S02]  /*24910*/  VIADD R0, R4, 0x2b ;  /* 0x0000002b04007836 */ /* 0x008fc40000000000 */
        /* <DEDUP_REMOVED lines=8> */
[----:B------:R3:W-:Y:S01]  /*249a0*/  @P4 STG.E.U16 desc[UR6][R52.64], R96 ;  /* 0x0000006034004986 */ /* 0x0007e2000c101506 */
[----:B------:R-:W-:Y:S01]  /*249b0*/  ISETP.LT.AND P4, PT, R5, UR10, !P2 ;  /* 0x0000000a05007c0c */ /* 0x000fe2000d781270 */
[----:B------:R-:W-:Y:S01]  /*249c0*/  ULDC UR10, c[0x0][0x228] ;  /* 0x00008a00000a7ab9 */ /* 0x000fe20000000800 */
[----:B------:R-:W-:Y:S01]  /*249d0*/  ISETP.LT.AND P2, PT, R10, UR12, !P2 ;  /* 0x0000000c0a007c0c */ /* 0x000fe2000d741270 */
[----:B0-----:R-:W-:Y:S01]  /*249e0*/  VIADD R49, R97, UR4 ;  /* 0x0000000461317c36 */ /* 0x001fe20008000000 */
[----:B------:R-:W-:Y:S01]  /*249f0*/  ULDC UR4, c[0x0][0x248] ;  /* 0x0000920000047ab9 */ /* 0x000fe20000000800 */
[----:B------:R-:W-:Y:S01]  /*24a00*/  ISETP.GE.AND P1, PT, R0, UR8, PT ;  /* 0x0000000800007c0c */ /* 0x000fe2000bf26270 */
[----:B------:R-:W-:Y:S01]  /*24a10*/  ULDC UR12, c[0x0][0x228] ;  /* 0x00008a00000c7ab9 */ /* 0x000fe20000000800 */
[----:B------:R-:W-:Y:S01]  /*24a20*/  IMAD.WIDE R8, R49, 0x2, R2 ;  /* 0x0000000231087825 */ /* 0x000fe200078e0202 */
[----:B--2---:R-:W-:Y:S01]  /*24a30*/  PRMT R44, R40, 0x7632, R44 ;  /* 0x00007632282c7816 */ /* 0x004fe2000000002c */
[----:B------:R-:W-:-:S02]  /*24a40*/  ULDC UR8, c[0x0][0x22c] ;  /* 0x00008b0000087ab9 */ /* 0x000fc40000000800 */
[C---:B---3--:R-:W-:Y:S01]  /*24a50*/  VIADD R53, R49.reuse, UR4 ;  /* 0x0000000431357c36 */ /* 0x048fe20008000000 */
[----:B------:R-:W-:Y:S01]  /*24a60*/  ULDC UR4, c[0x0][0x22c] ;  /* 0x00008b0000047ab9 */ /* 0x000fe20000000800 */
[----:B------:R-:W-:Y:S01]  /*24a70*/  IMAD.WIDE R48, R49, 0x2, R6 ;  /* 0x0000000231307825 */ /* 0x000fe200078e0206 */
[----:B------:R0:W-:Y:S03]  /*24a80*/  @P4 STG.E.U16 desc[UR6][R8.64], R40 ;  /* 0x0000002808004986 */ /* 0x0001e6000c101506 */
        /* <DEDUP_REMOVED lines=10> */
[----:B------:R-:W-:Y:S01]  /*24b30*/  ISETP.LT.AND P5, PT, R10, UR14, !P5 ;  /* 0x0000000e0a007c0c */ /* 0x000fe2000efa1270 */
[C---:B------:R-:W-:Y:S01]  /*24b40*/  VIADD R0, R4.reuse, 0x2e ;  /* 0x0000002e04007836 */ /* 0x040fe20000000000 */
[----:B------:R-:W-:Y:S01]  /*24b50*/  PRMT R40, R41, 0x7632, R40 ;  /* 0x0000763229287816 */ /* 0x000fe20000000028 */
[----:B------:R-:W-:Y:S01]  /*24b60*/  VIADD R55, R53, UR4 ;  /* 0x0000000435377c36 */ /* 0x000fe20008000000 */
[----:B------:R-:W-:Y:S01]  /*24b70*/  ULDC UR4, c[0x0][0x22c] ;  /* 0x00008b0000047ab9 */ /* 0x000fe20000000800 */
[----:B--2---:R-:W-:Y:S01]  /*24b80*/  VIADD R50, R4, 0x2f ;  /* 0x0000002f04327836 */ /* 0x004fe20000000000 */
[----:B------:R-:W-:Y:S01]  /*24b90*/  ISETP.GE.AND P2, PT, R0, UR8, PT ;  /* 0x0000000800007c0c */ /* 0x000fe2000bf46270 */
[----:B------:R-:W-:Y:S01]  /*24ba0*/  IMAD.WIDE R48, R55, 0x2, R6 ;  /* 0x0000000237307825 */ /* 0x000fe200078e0206 */
[----:B------:R-:W-:Y:S01]  /*24bb0*/  PRMT R0, R45, 0x7632, R0 ;  /* 0x000076322d007816 */ /* 0x000fe20000000000 */
[----:B------:R-:W-:Y:S01]  /*24bc0*/  ULDC UR12, c[0x0][0x228] ;  /* 0x00008a00000c7ab9 */ /* 0x000fe20000000800 */
[----:B------:R-:W-:Y:S01]  /*24bd0*/  ULDC UR14, c[0x0][0x228] ;  /* 0x00008a00000e7ab9 */ /* 0x000fe20000000800 */
[----:B------:R-:W-:Y:S01]  /*24be0*/  IMAD.WIDE R44, R55, 0x2, R2 ;  /* 0x00000002372c7825 */ /* 0x000fe200078e0202 */
[----:B------:R-:W-:Y:S01]  /*24bf0*/  ULDC UR8, c[0x0][0x248] ;  /* 0x0000920000087ab9 */ /* 0x000fe20000000800 */
[----:B------:R0:W-:Y:S01]  /*24c00*/  @P0 STG.E.U16 desc[UR6][R8.64], R0 ;  /* 0x0000000008000986 */ /* 0x0001e2000c101506 */
[----:B------:R-:W-:Y:S01]  /*24c10*/  ISETP.GE.AND P0, PT, R50, UR4, PT ;  /* 0x0000000432007c0c */ /* 0x000fe2000bf06270 */
[----:B------:R-:W-:-:S02]  /*24c20*/  ULDC UR4, c[0x0][0x248] ;  /* 0x0000920000047ab9 */ /* 0x000fc40000000800 */
        /* <DEDUP_REMOVED lines=51> */
[C---:B0-----:R-:W-:Y:S01]  /*24f60*/  IMAD.WIDE R8, R49.reuse, 0x2, R6 ;  /* 0x0000000231087825 */ /* 0x041fe200078e0206 */
[----:B------:R-:W-:Y:S01]  /*24f70*/  ISETP.GE.AND P4, PT, R0, UR4, PT ;  /* 0x0000000400007c0c */ /* 0x000fe2000bf86270 */
[----:B------:R-:W-:Y:S01]  /*24f80*/  ULDC UR4, c[0x0][0x248] ;  /* 0x0000920000047ab9 */ /* 0x000fe20000000800 */
[----:B------:R-:W-:Y:S01]  /*24f90*/  ISETP.LT.AND P5, PT, R10, UR14, !P5 ;  /* 0x0000000e0a007c0c */ /* 0x000fe2000efa1270 */
[C---:B------:R-:W-:Y:S01]  /*24fa0*/  VIADD R0, R4.reuse, 0x33 ;  /* 0x0000003304007836 */ /* 0x040fe20000000000 */
[----:B------:R-:W-:Y:S01]  /*24fb0*/  ULDC UR12, c[0x0][0x228] ;  /* 0x00008a00000c7ab9 */ /* 0x000fe20000000800 */
[----:B------:R-:W-:Y:S01]  /*24fc0*/  VIADD R47, R49, UR4 ;  /* 0x00000004312f7c36 */ /* 0x000fe20008000000 */
[----:B------:R-:W-:Y:S01]  /*24fd0*/  ULDC UR4, c[0x0][0x22c] ;  /* 0x00008b0000047ab9 */ /* 0x000fe20000000800 */
[----:B--2---:R-:W-:Y:S01]  /*24fe0*/  VIADD R45, R4, 0x34 ;  /* 0x00000034042d7836 */ /* 0x004fe20000000000 */
[----:B------:R-:W-:Y:S01]  /*24ff0*/  ISETP.GE.AND P2, PT, R0, UR8, PT ;  /* 0x0000000800007c0c */ /* 0x000fe2000bf46270 */
[----:B------:R-:W-:Y:S01]  /*25000*/  IMAD.WIDE R40, R47, 0x2, R2 ;  /* 0x000000022f287825 */ /* 0x000fe200078e0202 */
[----:B------:R-:W-:Y:S01]  /*25010*/  PRMT R0, R43, 0x7632, R0 ;  /* 0x000076322b007816 */ /* 0x000fe20000000000 */
[----:B------:R-:W-:Y:S01]  /*25020*/  ULDC UR14, c[0x0][0x228] ;  /* 0x00008a00000e7ab9 */ /* 0x000fe20000000800 */
[----:B------:R-:W-:Y:S01]  /*25030*/  PRMT R44, R36, 0x7632, R44 ;  /* 0x00007632242c7816 */ /* 0x000fe2000000002c */
        /* <DEDUP_REMOVED lines=26> */
[C---:B------:R-:W-:Y:S01]  /*251e0*/  IMAD.WIDE R44, R49.reuse, 0x2, R6 ;  /* 0x00000002312c7825 */ /* 0x040fe200078e0206 */
[----:B------:R-:W-:Y:S02]  /*251f0*/  @P1 STG.E.U16 desc[UR6][R40.64], R36 ;  /* 0x0000002428001986 */ /* 0x000fe4000c101506 */
        /* <DEDUP_REMOVED lines=8> */
[----:B------:R-:W-:Y:S01]  /*25280*/  VIADD R0, R4, 0x36 ;  /* 0x0000003604007836 */ /* 0x000fe20000000000 */
[----:B------:R-:W-:Y:S01]  /*25290*/  ISETP.LT.AND P2, PT, R10, UR12, !P2 ;  /* 0x0000000c0a007c0c */ /* 0x000fe2000d741270 */
[----:B0-----:R-:W-:Y:S01]  /*252a0*/  IMAD.WIDE R8, R49, 0x2, R2 ;  /* 0x0000000231087825 */ /* 0x001fe200078e0202 */
[----:B------:R-:W-:Y:S01]  /*252b0*/  PRMT R32, R33, 0x7632, R32 ;  /* 0x0000763221207816 */ /* 0x000fe20000000020 */
[----:B------:R-:W-:Y:S01]  /*252c0*/  ULDC UR10, c[0x0][0x228] ;  /* 0x00008a00000a7ab9 */ /* 0x000fe20000000800 */
[----:B------:R-:W-:Y:S01]  /*252d0*/  ULDC UR14, c[0x0][0x228] ;  /* 0x00008a00000e7ab9 */ /* 0x000fe20000000800 */
[----:B--2---:R-:W-:-:S02]  /*252e0*/  VIADD R43, R49, UR4 ;  /* 0x00000004312b7c36 */ /* 0x004fc40008000000 */
[----:B------:R-:W-:Y:S01]  /*252f0*/  IMAD.WIDE R36, R49, 0x2, R6 ;  /* 0x0000000231247825 */ /* 0x000fe200078e0206 */
[----:B------:R-:W-:Y:S01]  /*25300*/  ISETP.GE.AND P1, PT, R0, UR8, PT ;  /* 0x0000000800007c0c */ /* 0x000fe2000bf26270 */
[----:B------:R-:W-:Y:S01]  /*25310*/  ULDC UR12, c[0x0][0x228] ;  /* 0x00008a00000c7ab9 */ /* 0x000fe20000000800 */
[----:B------:R-:W-:Y:S01]  /*25320*/  ULDC UR4, c[0x0][0x22c] ;  /* 0x00008b0000047ab9 */ /* 0x000fe20000000800 */
[----:B------:R-:W-:Y:S01]  /*25330*/  IMAD.WIDE R40, R43, 0x2, R2 ;  /* 0x000000022b287825 */ /* 0x000fe200078e0202 */
[----:B------:R0:W-:Y:S01]  /*25340*/  @P4 STG.E.U16 desc[UR6][R8.64], R33 ;  /* 0x0000002108004986 */ /* 0x0001e2000c101506 */
[----:B------:R-:W-:Y:S01]  /*25350*/  ISETP.LT.AND P0, PT, R10, UR10, !P0 ;  /* 0x0000000a0a007c0c */ /* 0x000fe2000c701270 */
[----:B------:R-:W-:Y:S01]  /*25360*/  ULDC UR8, c[0x0][0x22c] ;  /* 0x00008b0000087ab9 */ /* 0x000fe20000000800 */
[----:B------:R-:W-:Y:S01]  /*25370*/  VIADD R0, R4, 0x37 ;  /* 0x0000003704007836 */ /* 0x000fe20000000000 */
[----:B------:R-:W-:Y:S01]  /*25380*/  @P2 STG.E.U16 desc[UR6][R36.64], R32 ;  /* 0x0000002024002986 */ /* 0x000fe2000c101506 */
[----:B------:R-:W-:-:S03]  /*25390*/  ULDC UR10, c[0x0][0x22c] ;  /* 0x00008b00000a7ab9 */ /* 0x000fc60000000800 */
        /* <DEDUP_REMOVED lines=8> */
[C---:B---3--:R-:W-:Y:S01]  /*25420*/  VIADD R45, R43.reuse, UR4 ;  /* 0x000000042b2d7c36 */ /* 0x048fe20008000000 */
        /* <DEDUP_REMOVED lines=28> */
[----:B---3--:R-:W-:Y:S01]  /*255f0*/  VIADD R0, R4, 0x3a ;  /* 0x0000003a04007836 */ /* 0x008fe20000000000 */
[----:B------:R-:W-:Y:S01]  /*25600*/  ULDC UR16, c[0x0][0x228] ;  /* 0x00008a0000107ab9 */ /* 0x000fe20000000800 */
[----:B------:R-:W-:Y:S01]  /*25610*/  IMAD.WIDE R36, R43, 0x2, R2 ;  /* 0x000000022b247825 */ /* 0x000fe200078e0202 */
[----:B------:R-:W-:Y:S01]  /*25620*/  @P5 STG.E.U16 desc[UR6][R8.64], R39 ;  /* 0x0000002708005986 */ /* 0x000fe2000c101506 */
[----:B------:R-:W-:-:S02]  /*25630*/  ULDC UR18, c[0x0][0x228] ;  /* 0x00008a0000127ab9 */ /* 0x000fc40000000800 */
[----:B------:R-:W-:Y:S01]  /*25640*/  IMAD.WIDE R40, R43, 0x2, R6 ;  /* 0x000000022b287825 */ /* 0x000fe200078e0206 */
[----:B------:R-:W-:Y:S01]  /*25650*/  ISETP.GE.AND P5, PT, R0, UR10, PT ;  /* 0x0000000a00007c0c */ /* 0x000fe2000bfa6270 */
[----:B------:R0:W-:Y:S01]  /*25660*/  @P1 STG.E.U16 desc[UR6][R32.64], R34 ;  /* 0x0000002220001986 */ /* 0x0001e2000c101506 */
[----:B------:R-:W-:-:S03]  /*25670*/  ULDC UR10, c[0x0][0x228] ;  /* 0x00008a00000a7ab9 */ /* 0x000fc60000000800 */
        /* <DEDUP_REMOVED lines=12> */
[C---:B--2---:R-:W-:Y:S01]  /*25740*/  VIADD R37, R33.reuse, UR4 ;  /* 0x0000000421257c36 */ /* 0x044fe20008000000 */
        /* <DEDUP_REMOVED lines=50> */
[----:B------:R0:W-:Y:S01]  /*25a70*/  @P5 STG.E.U16 desc[UR6][R8.64], R25 ;  /* 0x0000001908005986 */ /* 0x0001e2000c101506 */
[----:B------:R-:W-:Y:S01]  /*25a80*/  ULDC UR16, c[0x0][0x228] ;  /* 0x00008a0000107ab9 */ /* 0x000fe20000000800 */
[----:B---3--:R-:W-:-:S02]  /*25a90*/  VIADD R0, R4, 0x3f ;  /* 0x0000003f04007836 */ /* 0x008fc40000000000 */
[----:B------:R-:W-:Y:S01]  /*25aa0*/  IMAD.WIDE R34, R37, 0x2, R6 ;  /* 0x0000000225227825 */ /* 0x000fe200078e0206 */
[----:B------:R-:W-:Y:S02]  /*25ab0*/  @P1 STG.E.U16 desc[UR6][R28.64], R24 ;  /* 0x000000181c001986 */ /* 0x000fe4000c101506 */
        /* <DEDUP_REMOVED lines=11> */
[----:B------:R-:W-:Y:S01]  /*25b70*/  ISETP.GE.AND P1, PT, R0, UR8, PT ;  /* 0x0000000800007c0c */ /* 0x000fe2000bf26270 */
[C---:B------:R-:W-:Y:S01]  /*25b80*/  IMAD.WIDE R8, R25.reuse, 0x2, R2 ;  /* 0x0000000219087825 */ /* 0x040fe200078e0202 */
[----:B------:R-:W-:Y:S01]  /*25b90*/  ULDC UR10, c[0x0][0x228] ;  /* 0x00008a00000a7ab9 */ /* 0x000fe20000000800 */
[----:B--2---:R-:W-:Y:S01]  /*25ba0*/  PRMT R30, R26, 0x7632, R30 ;  /* 0x000076321a1e7816 */ /* 0x004fe2000000001e */
[----:B------:R-:W-:Y:S01]  /*25bb0*/  ULDC UR12, c[0x0][0x228] ;  /* 0x00008a00000c7ab9 */ /* 0x000fe20000000800 */
[C---:B------:R-:W-:Y:S01]  /*25bc0*/  VIADD R33, R25.reuse, UR4 ;  /* 0x0000000419217c36 */ /* 0x040fe20008000000 */
[----:B------:R-:W-:Y:S01]  /*25bd0*/  ULDC UR4, c[0x0][0x22c] ;  /* 0x00008b0000047ab9 */ /* 0x000fe20000000800 */
[----:B------:R-:W-:Y:S01]  /*25be0*/  IMAD.WIDE R24, R25, 0x2, R6 ;  /* 0x0000000219187825 */ /* 0x000fe200078e0206 */
[----:B------:R-:W-:-:S03]  /*25bf0*/  ULDC UR8, c[0x0][0x22c] ;  /* 0x00008b0000087ab9 */ /* 0x000fc60000000800 */
[----:B------:R-:W-:Y:S01]  /*25c00*/  IMAD.WIDE R28, R33, 0x2, R2 ;  /* 0x00000002211c7825 */ /* 0x000fe200078e0202 */
        /* <DEDUP_REMOVED lines=32> */
[----:B------:R-:W-:Y:S01]  /*25e10*/  ULDC UR10, c[0x0][0x228] ;  /* 0x00008a00000a7ab9 */ /* 0x000fe20000000800 */
[C---:B------:R-:W-:Y:S01]  /*25e20*/  ISETP.LT.AND P1, PT, R10.reuse, UR12, !P1 ;  /* 0x0000000c0a007c0c */ /* 0x040fe2000cf21270 */
[C---:B0-----:R-:W-:Y:S01]  /*25e30*/  VIADD R31, R35.reuse, UR8 ;  /* 0x00000008231f7c36 */ /* 0x041fe20008000000 */
[----:B------:R-:W-:Y:S01]  /*25e40*/  ISETP.LT.AND P4, PT, R10, UR16, !P4 ;  /* 0x000000100a007c0c */ /* 0x000fe2000e781270 */
[C---:B------:R-:W-:Y:S01]  /*25e50*/  IMAD.WIDE R8, R35.reuse, 0x2, R2 ;  /* 0x0000000223087825 */ /* 0x040fe200078e0202 */
[----:B------:R-:W-:Y:S01]  /*25e60*/  PRMT R30, R56, 0x7632, R30 ;  /* 0x00007632381e7816 */ /* 0x000fe2000000001e */
[----:B------:R-:W-:Y:S01]  /*25e70*/  ULDC UR12, c[0x0][0x228] ;  /* 0x00008a00000c7ab9 */ /* 0x000fe20000000800 */
[----:B------:R-:W-:Y:S01]  /*25e80*/  PRMT R32, R92, 0x7632, R32 ;  /* 0x000076325c207816 */ /* 0x000fe20000000020 */
[----:B--2---:R-:W-:Y:S01]  /*25e90*/  IMAD.WIDE R24, R35, 0x2, R6 ;  /* 0x0000000223187825 */ /* 0x004fe200078e0206 */
[----:B------:R-:W-:Y:S01]  /*25ea0*/  ULDC UR14, c[0x0][0x228] ;  /* 0x00008a00000e7ab9 */ /* 0x000fe20000000800 */
[----:B------:R-:W-:Y:S01]  /*25eb0*/  ULDC UR8, c[0x0][0x22c] ;  /* 0x00008b0000087ab9 */ /* 0x000fe20000000800 */
[----:B------:R-:W-:Y:S01]  /*25ec0*/  ULDC UR16, c[0x0][0x228] ;  /* 0x00008a0000107ab9 */ /* 0x000fe20000000800 */
[----:B------:R-:W-:Y:S01]  /*25ed0*/  IMAD.WIDE R26, R31, 0x2, R2 ;  /* 0x000000021f1a7825 */ /* 0x000fe200078e0202 */
[----:B------:R-:W-:Y:S03]  /*25ee0*/  @P5 STG.E.U16 desc[UR6][R8.64], R56 ;  /* 0x0000003808005986 */ /* 0x000fe6000c101506 */
[----:B---3--:R-:W-:-:S02]  /*25ef0*/  VIADD R0, R4, 0x44 ;  /* 0x0000004404007836 */ /* 0x008fc40000000000 */
        /* <DEDUP_REMOVED lines=17> */
[----:B--2---:R-:W-:-:S03]  /*26010*/  PRMT R28, R57, 0x7632, R28 ;  /* 0x00007632391c7816 */ /* 0x004fc6000000001c */
[C---:B------:R-:W-:Y:S02]  /*26020*/  VIADD R29, R25.reuse, UR4 ;  /* 0x00000004191d7c36 */ /* 0x040fe40008000000 */
[----:B------:R0:W-:Y:S01]  /*26030*/  @P4 STG.E.U16 desc[UR6][R8.64], R57 ;  /* 0x0000003908004986 */ /* 0x0001e2000c101506 */
[----:B------:R-:W-:Y:S01]  /*26040*/  IMAD.WIDE R24, R25, 0x2, R6 ;  /* 0x0000000219187825 */ /* 0x000fe200078e0206 */
[----:B------:R-:W-:Y:S01]  /*26050*/  ULDC UR4, c[0x0][0x22c] ;  /* 0x00008b0000047ab9 */ /* 0x000fe20000000800 */
[----:B------:R-:W-:Y:S01]  /*26060*/  ISETP.LT.AND P0, PT, R10, UR10, !P0 ;  /* 0x0000000a0a007c0c */ /* 0x000fe2000c701270 */
[----:B------:R-:W-:Y:S01]  /*26070*/  ULDC UR8, c[0x0][0x22c] ;  /* 0x00008b0000087ab9 */ /* 0x000fe20000000800 */
[----:B------:R-:W-:Y:S01]  /*26080*/  IMAD.WIDE R26, R29, 0x2, R2 ;  /* 0x000000021d1a7825 */ /* 0x000fe200078e0202 */
[----:B------:R-:W-:Y:S01]  /*26090*/  @P2 STG.E.U16 desc[UR6][R24.64], R28 ;  /* 0x0000001c18002986 */ /* 0x000fe2000c101506 */
[----:B------:R-:W-:Y:S02]  /*260a0*/  ULDC UR10, c[0x0][0x228] ;  /* 0x00008a00000a7ab9 */ /* 0x000fe40000000800 */
[----:B------:R-:W-:Y:S01]  /*260b0*/  VIADD R0, R4, 0x46 ;  /* 0x0000004604007836 */ /* 0x000fe20000000000 */
[----:B------:R2:W-:Y:S01]  /*260c0*/  @P6 STG.E.U16 desc[UR6][R26.64], R93 ;  /* 0x0000005d1a006986 */ /* 0x0005e2000c101506 */
[----:B------:R-:W-:Y:S01]  /*260d0*/  ISETP.LT.AND P6, PT, R5, UR12, !P5 ;  /* 0x0000000c05007c0c */ /* 0x000fe2000efc1270 */
[C---:B0-----:R-:W-:Y:S01]  /*260e0*/  IMAD.WIDE R8, R29.reuse, 0x2, R6 ;  /* 0x000000021d087825 */ /* 0x041fe200078e0206 */
[----:B------:R-:W-:Y:S01]  /*260f0*/  ISETP.LT.AND P5, PT, R10, UR14, !P5 ;  /* 0x0000000e0a007c0c */ /* 0x000fe2000efa1270 */
[----:B------:R-:W-:Y:S01]  /*26100*/  ULDC UR12, c[0x0][0x228] ;  /* 0x00008a00000c7ab9 */ /* 0x000fe20000000800 */
[----:B------:R-:W-:Y:S01]  /*26110*/  ISETP.GE.AND P4, PT, R0, UR4, PT ;  /* 0x0000000400007c0c */ /* 0x000fe2000bf86270 */
[----:B------:R-:W-:Y:S01]  /*26120*/  ULDC UR4, c[0x0][0x248] ;  /* 0x0000920000047ab9 */ /* 0x000fe20000000800 */
[----:B------:R-:W-:Y:S01]  /*26130*/  VIADD R0, R4, 0x47 ;  /* 0x0000004704007836 */ /* 0x000fe20000000000 */
[----:B------:R-:W-:Y:S01]  /*26140*/  ULDC UR14, c[0x0][0x228] ;  /* 0x00008a00000e7ab9 */ /* 0x000fe20000000800 */
[----:B------:R-:W-:Y:S01]  /*26150*/  VIADD R31, R29, UR4 ;  /* 0x000000041d1f7c36 */ /* 0x000fe20008000000 */
[----:B------:R-:W-:Y:S01]  /*26160*/  ULDC UR4, c[0x0][0x22c] ;  /* 0x00008b0000047ab9 */ /* 0x000fe20000000800 */
[----:B--2---:R-:W-:-:S02]  /*26170*/  PRMT R93, R93, 0x7632, R93 ;  /* 0x000076325d5d7816 */ /* 0x004fc4000000005d */
[C---:B------:R-:W-:Y:S01]  /*26180*/  IMAD.WIDE R24, R31.reuse, 0x2, R2 ;  /* 0x000000021f187825 */ /* 0x040fe200078e0202 */
[----:B------:R-:W-:Y:S01]  /*26190*/  ISETP.GE.AND P2, PT, R0, UR8, PT ;  /* 0x0000000800007c0c */ /* 0x000fe2000bf46270 */
[----:B------:R-:W-:Y:S01]  /*261a0*/  ULDC UR8, c[0x0][0x248] ;  /* 0x0000920000087ab9 */ /* 0x000fe20000000800 */
[----:B------:R-:W-:Y:S01]  /*261b0*/  PRMT R0, R58, 0x7632, R0 ;  /* 0x000076323a007816 */ /* 0x000fe20000000000 */
        /* <DEDUP_REMOVED lines=13> */
[C---:B0-----:R-:W-:Y:S01]  /*26290*/  IMAD.WIDE R8, R31.reuse, 0x2, R2 ;  /* 0x000000021f087825 */ /* 0x041fe200078e0202 */
        /* <DEDUP_REMOVED lines=122> */
[----:B------:R-:W-:Y:S01]  /*26a40*/  IMAD.WIDE R24, R31, 0x2, R2 ;  /* 0x000000021f187825 */ /* 0x000fe200078e0202 */
        /* <DEDUP_REMOVED lines=195> */
[----:B------:R-:W-:Y:S01]  /*27680*/  PRMT R30, R71, 0x7632, R30 ;  /* 0x00007632471e7816 */ /* 0x000fe2000000001e */
[----:B------:R-:W-:Y:S01]  /*27690*/  ULDC UR10, c[0x0][0x22c] ;  /* 0x00008b00000a7ab9 */ /* 0x000fe20000000800 */
        /* <DEDUP_REMOVED lines=33> */
[----:B------:R-:W-:Y:S01]  /*278b0*/  ULDC UR14, c[0x0][0x228] ;  /* 0x00008a00000e7ab9 */ /* 0x000fe20000000800 */
[----:B--2---:R-:W-:Y:S01]  /*278c0*/  IMAD.WIDE R24, R31, 0x2, R6 ;  /* 0x000000021f187825 */ /* 0x004fe200078e0206 */
[----:B------:R-:W-:Y:S01]  /*278d0*/  PRMT R31, R83, 0x7632, R31 ;  /* 0x00007632531f7816 */ /* 0x000fe2000000001f */
[----:B------:R-:W-:Y:S01]  /*278e0*/  ULDC UR8, c[0x0][0x22c] ;  /* 0x00008b0000087ab9 */ /* 0x000fe20000000800 */
[----:B------:R-:W-:Y:S01]  /*278f0*/  ULDC UR16, c[0x0][0x228] ;  /* 0x00008a0000107ab9 */ /* 0x000fe20000000800 */
[----:B---3--:R-:W-:Y:S01]  /*27900*/  VIADD R0, R4, 0x62 ;  /* 0x0000006204007836 */ /* 0x008fe20000000000 */
[----:B------:R-:W-:Y:S01]  /*27910*/  ULDC UR18, c[0x0][0x228] ;  /* 0x00008a0000127ab9 */ /* 0x000fe20000000800 */
[C---:B------:R-:W-:Y:S01]  /*27920*/  IMAD.WIDE R26, R33.reuse, 0x2, R2 ;  /* 0x00000002211a7825 */ /* 0x040fe200078e0202 */
[----:B------:R-:W-:Y:S03]  /*27930*/  @P5 STG.E.U16 desc[UR6][R8.64], R71 ;  /* 0x0000004708005986 */ /* 0x000fe6000c101506 */
[----:B------:R-:W-:Y:S01]  /*27940*/  IMAD.WIDE R28, R33, 0x2, R6 ;  /* 0x00000002211c7825 */ /* 0x000fe200078e0206 */
[----:B------:R-:W-:Y:S01]  /*27950*/  ISETP.GE.AND P5, PT, R0, UR10, PT ;  /* 0x0000000a00007c0c */ /* 0x000fe2000bfa6270 */
[----:B------:R0:W-:Y:S01]  /*27960*/  @P1 STG.E.U16 desc[UR6][R24.64], R30 ;  /* 0x0000001e18001986 */ /* 0x0001e2000c101506 */
[----:B------:R-:W-:-:S03]  /*27970*/  ULDC UR10, c[0x0][0x228] ;  /* 0x00008a00000a7ab9 */ /* 0x000fc60000000800 */
        /* <DEDUP_REMOVED lines=160> */
[----:B------:R2:W-:Y:S03]  /*28380*/  @P2 STG.E.U16 desc[UR6][R24.64], R16 ;  /* 0x0000001018002986 */ /* 0x0005e6000c101506 */
        /* <DEDUP_REMOVED lines=9> */
[----:B------:R-:W-:Y:S01]  /*28420*/  VIADD R0, R4, 0x6f ;  /* 0x0000006f04007836 */ /* 0x000fe20000000000 */
[----:B--2---:R-:W-:Y:S01]  /*28430*/  PRMT R24, R22, 0x7632, R24 ;  /* 0x0000763216187816 */ /* 0x004fe20000000018 */
[----:B------:R-:W-:Y:S01]  /*28440*/  VIADD R25, R29, UR4 ;  /* 0x000000041d197c36 */ /* 0x000fe20008000000 */
[----:B------:R-:W-:Y:S01]  /*28450*/  ULDC UR4, c[0x0][0x22c] ;  /* 0x00008b0000047ab9 */ /* 0x000fe20000000800 */
[----:B---3--:R-:W-:Y:S01]  /*28460*/  VIADD R26, R4, 0x70 ;  /* 0x00000070041a7836 */ /* 0x008fe20000000000 */
        /* <DEDUP_REMOVED lines=35> */
[----:B------:R3:W-:Y:S01]  /*286a0*/  @P6 STG.E.U16 desc[UR6][R20.64], R23 ;  /* 0x0000001714006986 */ /* 0x0007e2000c101506 */
[----:B------:R-:W-:Y:S01]  /*286b0*/  ISETP.LT.AND P6, PT, R5, UR14, !P0 ;  /* 0x0000000e05007c0c */ /* 0x000fe2000c7c1270 */
[----:B------:R-:W-:Y:S01]  /*286c0*/  VIADD R0, R4, 0x72 ;  /* 0x0000007204007836 */ /* 0x000fe20000000000 */
[----:B0-----:R-:W-:Y:S01]  /*286d0*/  PRMT R18, R19, 0x7632, R18 ;  /* 0x0000763213127816 */ /* 0x001fe20000000012 */
[----:B------:R-:W-:Y:S01]  /*286e0*/  @P4 STG.E.U16 desc[UR6][R24.64], R26 ;  /* 0x0000001a18004986 */ /* 0x000fe2000c101506 */
[----:B------:R-:W-:Y:S01]  /*286f0*/  ISETP.LT.AND P4, PT, R5, UR10, !P2 ;  /* 0x0000000a05007c0c */ /* 0x000fe2000d781270 */
[----:B------:R-:W-:Y:S01]  /*28700*/  ULDC UR10, c[0x0][0x228] ;  /* 0x00008a00000a7ab9 */ /* 0x000fe20000000800 */
[----:B------:R-:W-:Y:S01]  /*28710*/  ISETP.LT.AND P2, PT, R10, UR12, !P2 ;  /* 0x0000000c0a007c0c */ /* 0x000fe2000d741270 */
[----:B--2---:R-:W-:Y:S01]  /*28720*/  VIADD R17, R27, UR4 ;  /* 0x000000041b117c36 */ /* 0x004fe20008000000 */
[----:B------:R-:W-:Y:S01]  /*28730*/  ULDC UR4, c[0x0][0x248] ;  /* 0x0000920000047ab9 */ /* 0x000fe20000000800 */
[----:B------:R-:W-:Y:S01]  /*28740*/  ISETP.GE.AND P1, PT, R0, UR8, PT ;  /* 0x0000000800007c0c */ /* 0x000fe2000bf26270 */
[----:B------:R-:W-:Y:S01]  /*28750*/  ULDC UR12, c[0x0][0x228] ;  /* 0x00008a00000c7ab9 */ /* 0x000fe20000000800 */
[C---:B---3--:R-:W-:Y:S01]  /*28760*/  VIADD R23, R17.reuse, UR4 ;  /* 0x0000000411177c36 */ /* 0x048fe20008000000 */
[----:B------:R-:W-:Y:S01]  /*28770*/  ULDC UR4, c[0x0][0x22c] ;  /* 0x00008b0000047ab9 */ /* 0x000fe20000000800 */
        /* <DEDUP_REMOVED lines=567> */
[----:B------:R2:W-:Y:S01]  /*2aaf0*/  @P2 STG.E.U16 desc[UR6][R12.64], R16 ;  /* 0x000000100c002986 */ /* 0x0005e2000c101506 */
        /* <DEDUP_REMOVED lines=9> */
[C---:B------:R-:W-:Y:S01]  /*2ab90*/  VIADD R0, R4.reuse, 0x9c ;  /* 0x0000009c04007836 */ /* 0x040fe20000000000 */
[----:B------:R-:W-:Y:S01]  /*2aba0*/  ULDC UR14, c[0x0][0x228] ;  /* 0x00008a00000e7ab9 */ /* 0x000fe20000000800 */
[----:B------:R-:W-:Y:S01]  /*2abb0*/  VIADD R19, R17, UR4 ;  /* 0x0000000411137c36 */ /* 0x000fe20008000000 */
[----:B------:R-:W-:Y:S01]  /*2abc0*/  ULDC UR4, c[0x0][0x22c] ;  /* 0x00008b0000047ab9 */ /* 0x000fe20000000800 */
[----:B--2---:R-:W-:Y:S01]  /*2abd0*/  VIADD R16, R4, 0x9d ;  /* 0x0000009d04107836 */ /* 0x004fe20000000000 */
[----:B---3--:R-:W-:Y:S01]  /*2abe0*/  PRMT R144, R144, 0x7632, R144 ;  /* 0x0000763290907816 */ /* 0x008fe20000000090 */
[C---:B------:R-:W-:Y:S01]  /*2abf0*/  IMAD.WIDE R12, R19.reuse, 0x2, R2 ;  /* 0x00000002130c7825 */ /* 0x040fe200078e0202 */
[----:B------:R-:W-:Y:S01]  /*2ac00*/  ISETP.GE.AND P2, PT, R0, UR8, PT ;  /* 0x0000000800007c0c */ /* 0x000fe2000bf46270 */
[----:B------:R-:W-:Y:S01]  /*2ac10*/  ULDC UR8, c[0x0][0x248] ;  /* 0x0000920000087ab9 */ /* 0x000fe20000000800 */
[----:B------:R-:W-:Y:S01]  /*2ac20*/  PRMT R0, R148, 0x7632, R0 ;  /* 0x0000763294007816 */ /* 0x000fe20000000000 */
[----:B------:R-:W-:Y:S01]  /*2ac30*/  IMAD.WIDE R14, R19, 0x2, R6 ;  /* 0x00000002130e7825 */ /* 0x000fe200078e0206 */
[----:B------:R0:W-:Y:S01]  /*2ac40*/  @P0 STG.E.U16 desc[UR6][R8.64], R144 ;  /* 0x0000009008000986 */ /* 0x0001e2000c101506 */
[----:B------:R-:W-:Y:S01]  /*2ac50*/  ISETP.GE.AND P0, PT, R16, UR4, PT ;  /* 0x0000000410007c0c */ /* 0x000fe2000bf06270 */
[----:B------:R-:W-:-:S02]  /*2ac60*/  ULDC UR4, c[0x0][0x248] ;  /* 0x0000920000047ab9 */ /* 0x000fc40000000800 */
[----:B------:R2:W-:Y:S01]  /*2ac70*/  @P6 STG.E.U16 desc[UR6][R12.64], R148 ;  /* 0x000000940c006986 */ /* 0x0005e2000c101506 */
[----:B------:R-:W-:Y:S01]  /*2ac80*/  ISETP.LT.AND P6, PT, R5, UR10, !P1 ;  /* 0x0000000a05007c0c */ /* 0x000fe2000cfc1270 */
[----:B------:R-:W-:Y:S01]  /*2ac90*/  VIADD R19, R19, UR4 ;  /* 0x0000000413137c36 */ /* 0x000fe20008000000 */
[C---:B------:R-:W-:Y:S01]  /*2aca0*/  ISETP.LT.AND P1, PT, R10.reuse, UR12, !P1 ;  /* 0x0000000c0a007c0c */ /* 0x040fe2000cf21270 */
[----:B------:R3:W-:Y:S01]  /*2acb0*/  @P5 STG.E.U16 desc[UR6][R14.64], R0 ;  /* 0x000000000e005986 */ /* 0x0007e2000c101506 */
[----:B------:R-:W-:Y:S01]  /*2acc0*/  ISETP.LT.AND P5, PT, R5, UR14, !P4 ;  /* 0x0000000e05007c0c */ /* 0x000fe2000e7a1270 */
[C---:B------:R-:W-:Y:S01]  /*2acd0*/  VIADD R21, R19.reuse, UR8 ;  /* 0x0000000813157c36 */ /* 0x040fe20008000000 */
[----:B------:R-:W-:Y:S01]  /*2ace0*/  ISETP.LT.AND P4, PT, R10, UR16, !P4 ;  /* 0x000000100a007c0c */ /* 0x000fe2000e781270 */
[----:B0-----:R-:W-:Y:S01]  /*2acf0*/  IMAD.WIDE R8, R19, 0x2, R2 ;  /* 0x0000000213087825 */ /* 0x001fe200078e0202 */
[----:B------:R-:W-:Y:S01]  /*2ad00*/  PRMT R18, R145, 0x7632, R18 ;  /* 0x0000763291127816 */ /* 0x000fe20000000012 */
[----:B------:R-:W-:Y:S01]  /*2ad10*/  ULDC UR4, c[0x0][0x22c] ;  /* 0x00008b0000047ab9 */ /* 0x000fe20000000800 */
[----:B------:R-:W-:Y:S01]  /*2ad20*/  ULDC UR10, c[0x0][0x228] ;  /* 0x00008a00000a7ab9 */ /* 0x000fe20000000800 */
[----:B--2---:R-:W-:Y:S01]  /*2ad30*/  IMAD.WIDE R12, R19, 0x2, R6 ;  /* 0x00000002130c7825 */ /* 0x004fe200078e0206 */
[----:B------:R-:W-:Y:S01]  /*2ad40*/  PRMT R19, R149, 0x7632, R19 ;  /* 0x0000763295137816 */ /* 0x000fe20000000013 */
[----:B------:R-:W-:Y:S01]  /*2ad50*/  ULDC UR12, c[0x0][0x228] ;  /* 0x00008a00000c7ab9 */ /* 0x000fe20000000800 */
[----:B------:R-:W-:Y:S01]  /*2ad60*/  ULDC UR14, c[0x0][0x228] ;  /* 0x00008a00000e7ab9 */ /* 0x000fe20000000800 */
[----:B---3--:R-:W-:Y:S01]  /*2ad70*/  IMAD.WIDE R14, R21, 0x2, R2 ;  /* 0x00000002150e7825 */ /* 0x008fe200078e0202 */
[----:B------:R-:W-:Y:S01]  /*2ad80*/  @P6 STG.E.U16 desc[UR6][R8.64], R145 ;  /* 0x0000009108006986 */ /* 0x000fe2000c101506 */
[----:B------:R-:W-:Y:S01]  /*2ad90*/  ULDC UR8, c[0x0][0x22c] ;  /* 0x00008b0000087ab9 */ /* 0x000fe20000000800 */
        /* <DEDUP_REMOVED lines=43> */
[----:B------:R-:W-:Y:S01]  /*2b050*/  IMAD.WIDE R12, R19, 0x2, R2 ;  /* 0x00000002130c7825 */ /* 0x000fe200078e0202 */
        /* <DEDUP_REMOVED lines=1122> */
[----:B------:R-:W-:Y:S01]  /*2f680*/  IMAD.WIDE R14, R19, 0x2, R6 ;  /* 0x00000002130e7825 */ /* 0x000fe200078e0206 */
[----:B------:R0:W-:Y:S03]  /*2f690*/  @P0 STG.E.U16 desc[UR6][R8.64], R230 ;  /* 0x000000e608000986 */ /* 0x0001e6000c101506 */
[----:B------:R-:W-:Y:S01]  /*2f6a0*/  VIADD R16, R4, 0xf2 ;  /* 0x000000f204107836 */ /* 0x000fe20000000000 */
[----:B------:R2:W-:Y:S04]  /*2f6b0*/  @P6 STG.E.U16 desc[UR6][R12.64], R227 ;  /* 0x000000e30c006986 */ /* 0x0005e8000c101506 */
[----:B------:R3:W-:Y:S01]  /*2f6c0*/  @P5 STG.E.U16 desc[UR6][R14.64], R0 ;  /* 0x000000000e005986 */ /* 0x0007e2000c101506 */
[----:B------:R-:W-:Y:S01]  /*2f6d0*/  ISETP.GE.AND P0, PT, R16, UR4, PT ;  /* 0x0000000410007c0c */ /* 0x000fe2000bf06270 */
[----:B------:R-:W-:Y:S01]  /*2f6e0*/  ULDC UR4, c[0x0][0x248] ;  /* 0x0000920000047ab9 */ /* 0x000fe20000000800 */
[----:B------:R-:W-:Y:S01]  /*2f6f0*/  ISETP.LT.AND P5, PT, R5, UR10, !P1 ;  /* 0x0000000a05007c0c */ /* 0x000fe2000cfa1270 */
[----:B------:R-:W-:Y:S01]  /*2f700*/  VIADD R19, R19, UR4 ;  /* 0x0000000413137c36 */ /* 0x000fe20008000000 */
[C---:B------:R-:W-:Y:S01]  /*2f710*/  ISETP.LT.AND P1, PT, R10.reuse, UR12, !P1 ;  /* 0x0000000c0a007c0c */ /* 0x040fe2000cf21270 */
[----:B------:R-:W-:Y:S01]  /*2f720*/  ULDC UR4, c[0x0][0x22c] ;  /* 0x00008b0000047ab9 */ /* 0x000fe20000000800 */
        /* <DEDUP_REMOVED lines=8> */
[----:B------:R-:W-:-:S03]  /*2f7b0*/  PRMT R19, R232, 0x7632, R19 ;  /* 0x00007632e8137816 */ /* 0x000fc60000000013 */
[----:B---3--:R-:W-:Y:S01]  /*2f7c0*/  VIADD R0, R4, 0xf3 ;  /* 0x000000f304007836 */ /* 0x008fe20000000000 */
[----:B------:R-:W-:Y:S01]  /*2f7d0*/  ULDC UR8, c[0x0][0x248] ;  /* 0x0000920000087ab9 */ /* 0x000fe20000000800 */
[C---:B------:R-:W-:Y:S01]  /*2f7e0*/  IMAD.WIDE R14, R21.reuse, 0x2, R2 ;  /* 0x00000002150e7825 */ /* 0x040fe200078e0202 */
[----:B------:R-:W-:Y:S01]  /*2f7f0*/  @P5 STG.E.U16 desc[UR6][R8.64], R231 ;  /* 0x000000e708005986 */ /* 0x000fe2000c101506 */
[----:B------:R-:W-:Y:S01]  /*2f800*/  ULDC UR16, c[0x0][0x228] ;  /* 0x00008a0000107ab9 */ /* 0x000fe20000000800 */
[----:B------:R-:W-:Y:S01]  /*2f810*/  ULDC UR10, c[0x0][0x22c] ;  /* 0x00008b00000a7ab9 */ /* 0x000fe20000000800 */
[----:B------:R-:W-:Y:S01]  /*2f820*/  IMAD.WIDE R16, R21, 0x2, R6 ;  /* 0x0000000215107825 */ /* 0x000fe200078e0206 */
[----:B------:R0:W-:Y:S01]  /*2f830*/  @P1 STG.E.U16 desc[UR6][R12.64], R18 ;  /* 0x000000120c001986 */ /* 0x0001e2000c101506 */
[----:B------:R-:W-:Y:S01]  /*2f840*/  ISETP.GE.AND P5, PT, R0, UR4, PT ;  /* 0x0000000400007c0c */ /* 0x000fe2000bfa6270 */
[----:B------:R-:W-:Y:S01]  /*2f850*/  ULDC UR4, c[0x0][0x248] ;  /* 0x0000920000047ab9 */ /* 0x000fe20000000800 */
[C---:B------:R-:W-:Y:S01]  /*2f860*/  ISETP.LT.AND P1, PT, R5.reuse, UR12, !P2 ;  /* 0x0000000c05007c0c */ /* 0x040fe2000d721270 */
[----:B------:R-:W-:Y:S01]  /*2f870*/  @P6 STG.E.U16 desc[UR6][R14.64], R232 ;  /* 0x000000e80e006986 */ /* 0x000fe2000c101506 */
[----:B------:R-:W-:Y:S01]  /*2f880*/  ISETP.LT.AND P2, PT, R10, UR14, !P2 ;  /* 0x0000000e0a007c0c */ /* 0x000fe2000d741270 */
[----:B------:R-:W-:Y:S01]  /*2f890*/  VIADD R0, R4, 0xf4 ;  /* 0x000000f404007836 */ /* 0x000fe20000000000 */
[----:B------:R-:W-:Y:S01]  /*2f8a0*/  ISETP.LT.AND P6, PT, R10, UR18, !P0 ;  /* 0x000000120a007c0c */ /* 0x000fe2000c7c1270 */
[----:B------:R2:W-:Y:S01]  /*2f8b0*/  @P4 STG.E.U16 desc[UR6][R16.64], R19 ;  /* 0x0000001310004986 */ /* 0x0005e2000c101506 */
[----:B------:R-:W-:Y:S01]  /*2f8c0*/  ISETP.LT.AND P4, PT, R5, UR16, !P0 ;  /* 0x0000001005007c0c */ /* 0x000fe2000c781270 */
[----:B------:R-:W-:Y:S01]  /*2f8d0*/  ULDC UR12, c[0x0][0x228] ;  /* 0x00008a00000c7ab9 */ /* 0x000fe20000000800 */
[----:B0-----:R-:W-:Y:S01]  /*2f8e0*/  VIADD R13, R21, UR4 ;  /* 0x00000004150d7c36 */ /* 0x001fe20008000000 */
[----:B------:R-:W-:Y:S01]  /*2f8f0*/  PRMT R18, R236, 0x7632, R18 ;  /* 0x00007632ec127816 */ /* 0x000fe20000000012 */
[----:B------:R-:W-:Y:S01]  /*2f900*/  ULDC UR4, c[0x0][0x248] ;  /* 0x0000920000047ab9 */ /* 0x000fe20000000800 */
[----:B------:R-:W-:Y:S01]  /*2f910*/  PRMT R20, R233, 0x7632, R20 ;  /* 0x00007632e9147816 */ /* 0x000fe20000000014 */
[----:B------:R-:W-:Y:S01]  /*2f920*/  IMAD.WIDE R8, R13, 0x2, R2 ;  /* 0x000000020d087825 */ /* 0x000fe200078e0202 */
[----:B------:R-:W-:-:S03]  /*2f930*/  ULDC UR14, c[0x0][0x228] ;  /* 0x00008a00000e7ab9 */ /* 0x000fc60000000800 */
[C---:B--2---:R-:W-:Y:S01]  /*2f940*/  VIADD R19, R13.reuse, UR8 ;  /* 0x000000080d137c36 */ /* 0x044fe20008000000 */
[----:B------:R-:W-:Y:S01]  /*2f950*/  ISETP.GE.AND P0, PT, R0, UR10, PT ;  /* 0x0000000a00007c0c */ /* 0x000fe2000bf06270 */
[----:B------:R-:W-:Y:S01]  /*2f960*/  IMAD.WIDE R12, R13, 0x2, R6 ;  /* 0x000000020d0c7825 */ /* 0x000fe200078e0206 */
[----:B------:R-:W-:Y:S01]  /*2f970*/  @P1 STG.E.U16 desc[UR6][R8.64], R236 ;  /* 0x000000ec08001986 */ /* 0x000fe2000c101506 */
[----:B------:R-:W-:Y:S01]  /*2f980*/  ULDC UR8, c[0x0][0x228] ;  /* 0x00008a0000087ab9 */ /* 0x000fe20000000800 */
[----:B------:R-:W-:Y:S01]  /*2f990*/  ULDC UR10, c[0x0][0x228] ;  /* 0x00008a00000a7ab9 */ /* 0x000fe20000000800 */
[C---:B------:R-:W-:Y:S01]  /*2f9a0*/  IMAD.WIDE R14, R19.reuse, 0x2, R2 ;  /* 0x00000002130e7825 */ /* 0x040fe200078e0202 */
[----:B------:R0:W-:Y:S03]  /*2f9b0*/  @P2 STG.E.U16 desc[UR6][R12.64], R18 ;  /* 0x000000120c002986 */ /* 0x0001e6000c101506 */
[----:B------:R-:W-:Y:S01]  /*2f9c0*/  IMAD.WIDE R16, R19, 0x2, R6 ;  /* 0x0000000213107825 */ /* 0x000fe200078e0206 */
[----:B------:R-:W-:-:S03]  /*2f9d0*/  ISETP.LT.AND P2, PT, R5, UR8, !P5 ;  /* 0x0000000805007c0c */ /* 0x000fc6000ef41270 */
[----:B------:R-:W-:Y:S01]  /*2f9e0*/  VIADD R0, R4, 0xf5 ;  /* 0x000000f504007836 */ /* 0x000fe20000000000 */
[----:B------:R-:W-:Y:S01]  /*2f9f0*/  @P4 STG.E.U16 desc[UR6][R14.64], R233 ;  /* 0x000000e90e004986 */ /* 0x000fe2000c101506 */
[----:B------:R-:W-:Y:S01]  /*2fa00*/  ISETP.LT.AND P5, PT, R10, UR10, !P5 ;  /* 0x0000000a0a007c0c */ /* 0x000fe2000efa1270 */
[----:B------:R-:W-:Y:S01]  /*2fa10*/  ULDC UR8, c[0x0][0x228] ;  /* 0x00008a0000087ab9 */ /* 0x000fe20000000800 */
[----:B------:R-:W-:Y:S01]  /*2fa20*/  ISETP.LT.AND P4, PT, R5, UR12, !P0 ;  /* 0x0000000c05007c0c */ /* 0x000fe2000c781270 */
[----:B------:R2:W-:Y:S01]  /*2fa30*/  @P6 STG.E.U16 desc[UR6][R16.64], R20 ;  /* 0x0000001410006986 */ /* 0x0005e2000c101506 */
[----:B0-----:R-:W-:Y:S01]  /*2fa40*/  VIADD R13, R19, UR4 ;  /* 0x00000004130d7c36 */ /* 0x001fe20008000000 */
[----:B------:R-:W-:Y:S01]  /*2fa50*/  ISETP.GE.AND P1, PT, R0, UR5, PT ;  /* 0x0000000500007c0c */ /* 0x000fe2000bf26270 */
[----:B------:R-:W-:Y:S01]  /*2fa60*/  ULDC UR5, c[0x0][0x248] ;  /* 0x0000920000057ab9 */ /* 0x000fe20000000800 */
[----:B------:R-:W-:Y:S01]  /*2fa70*/  ISETP.LT.AND P6, PT, R10, UR14, !P0 ;  /* 0x0000000e0a007c0c */ /* 0x000fe2000c7c1270 */
[----:B------:R-:W-:Y:S01]  /*2fa80*/  VIADD R19, R13, UR5 ;  /* 0x000000050d137c36 */ /* 0x000fe20008000000 */
[----:B------:R-:W-:Y:S01]  /*2fa90*/  PRMT R18, R237, 0x7632, R18 ;  /* 0x00007632ed127816 */ /* 0x000fe20000000012 */
[C---:B------:R-:W-:Y:S01]  /*2faa0*/  IMAD.WIDE R8, R13.reuse, 0x2, R2 ;  /* 0x000000020d087825 */ /* 0x040fe200078e0202 */
[----:B------:R-:W-:Y:S01]  /*2fab0*/  ULDC UR4, c[0x0][0x248] ;  /* 0x0000920000047ab9 */ /* 0x000fe20000000800 */
[----:B------:R-:W-:Y:S01]  /*2fac0*/  ULDC UR10, c[0x0][0x228] ;  /* 0x00008a00000a7ab9 */ /* 0x000fe20000000800 */
[----:B------:R-:W-:Y:S01]  /*2fad0*/  ULDC UR12, c[0x0][0x228] ;  /* 0x00008a00000c7ab9 */ /* 0x000fe20000000800 */
[----:B------:R-:W-:Y:S01]  /*2fae0*/  IMAD.WIDE R12, R13, 0x2, R6 ;  /* 0x000000020d0c7825 */ /* 0x000fe200078e0206 */
[----:B--2---:R-:W-:Y:S01]  /*2faf0*/  PRMT R20, R234, 0x7632, R20 ;  /* 0x00007632ea147816 */ /* 0x004fe20000000014 */
[----:B------:R-:W-:-:S02]  /*2fb00*/  ULDC UR5, c[0x0][0x248] ;  /* 0x0000920000057ab9 */ /* 0x000fc40000000800 */
[----:B------:R-:W-:Y:S02]  /*2fb10*/  VIADD R0, R4, 0xf6 ;  /* 0x000000f604007836 */ /* 0x000fe40000000000 */
[C---:B------:R-:W-:Y:S01]  /*2fb20*/  IMAD.WIDE R14, R19.reuse, 0x2, R2 ;  /* 0x00000002130e7825 */ /* 0x040fe200078e0202 */
[----:B------:R-:W-:Y:S03]  /*2fb30*/  @P2 STG.E.U16 desc[UR6][R8.64], R237 ;  /* 0x000000ed08002986 */ /* 0x000fe6000c101506 */
[----:B------:R-:W-:Y:S01]  /*2fb40*/  IMAD.WIDE R16, R19, 0x2, R6 ;  /* 0x0000000213107825 */ /* 0x000fe200078e0206 */
[----:B------:R0:W-:Y:S01]  /*2fb50*/  @P5 STG.E.U16 desc[UR6][R12.64], R18 ;  /* 0x000000120c005986 */ /* 0x0001e2000c101506 */
[----:B------:R-:W-:Y:S01]  /*2fb60*/  ISETP.GE.AND P0, PT, R0, UR9, PT ;  /* 0x0000000900007c0c */ /* 0x000fe2000bf06270 */
[----:B------:R-:W-:Y:S02]  /*2fb70*/  ULDC UR9, c[0x0][0x228] ;  /* 0x00008a0000097ab9 */ /* 0x000fe40000000800 */
[----:B------:R2:W-:Y:S01]  /*2fb80*/  @P4 STG.E.U16 desc[UR6][R14.64], R234 ;  /* 0x000000ea0e004986 */ /* 0x0005e2000c101506 */
[----:B------:R-:W-:Y:S01]  /*2fb90*/  VIADD R0, R4, 0xf7 ;  /* 0x000000f704007836 */ /* 0x000fe20000000000 */
[----:B------:R-:W-:Y:S01]  /*2fba0*/  ISETP.LT.AND P4, PT, R5, UR8, !P1 ;  /* 0x0000000805007c0c */ /* 0x000fe2000cf81270 */
[----:B------:R-:W-:Y:S01]  /*2fbb0*/  ULDC UR8, c[0x0][0x228] ;  /* 0x00008a0000087ab9 */ /* 0x000fe20000000800 */
[----:B------:R3:W-:Y:S01]  /*2fbc0*/  @P6 STG.E.U16 desc[UR6][R16.64], R20 ;  /* 0x0000001410006986 */ /* 0x0007e2000c101506 */
[----:B------:R-:W-:Y:S01]  /*2fbd0*/  ISETP.LT.AND P1, PT, R10, UR9, !P1 ;  /* 0x000000090a007c0c */ /* 0x000fe2000cf21270 */
[----:B------:R-:W-:-:S02]  /*2fbe0*/  ULDC UR9, c[0x0][0x228] ;  /* 0x00008a0000097ab9 */ /* 0x000fc40000000800 */
[----:B------:R-:W4:Y:S01]  /*2fbf0*/  LDS.128 R20, [R11] ;  /* 0x000000000b147984 */ /* 0x000f220000000c00 */
[----:B0-----:R-:W-:Y:S01]  /*2fc00*/  VIADD R13, R19, UR4 ;  /* 0x00000004130d7c36 */ /* 0x001fe20008000000 */
[----:B------:R-:W-:Y:S01]  /*2fc10*/  ISETP.LT.AND P5, PT, R5, UR10, !P0 ;  /* 0x0000000a05007c0c */ /* 0x000fe2000c7a1270 */
[----:B------:R-:W-:Y:S01]  /*2fc20*/  ULDC UR4, c[0x0][0x248] ;  /* 0x0000920000047ab9 */ /* 0x000fe20000000800 */
[----:B------:R-:W-:Y:S01]  /*2fc30*/  ISETP.GE.AND P2, PT, R0, UR13, PT ;  /* 0x0000000d00007c0c */ /* 0x000fe2000bf46270 */
[----:B------:R-:W-:Y:S01]  /*2fc40*/  VIADD R0, R4, 0xf8 ;  /* 0x000000f804007836 */ /* 0x000fe20000000000 */
[----:B------:R-:W-:Y:S01]  /*2fc50*/  ISETP.LT.AND P6, PT, R10, UR12, !P0 ;  /* 0x0000000c0a007c0c */ /* 0x000fe2000c7c1270 */
[C---:B------:R-:W-:Y:S01]  /*2fc60*/  VIADD R19, R13.reuse, UR5 ;  /* 0x000000050d137c36 */ /* 0x040fe20008000000 */
[----:B------:R-:W-:Y:S01]  /*2fc70*/  PRMT R18, R238, 0x7632, R18 ;  /* 0x00007632ee127816 */ /* 0x000fe20000000012 */
[----:B------:R-:W-:Y:S01]  /*2fc80*/  IMAD.WIDE R8, R13, 0x2, R2 ;  /* 0x000000020d087825 */ /* 0x000fe200078e0202 */
[----:B------:R-:W-:Y:S01]  /*2fc90*/  ISETP.GE.AND P0, PT, R0, UR11, PT ;  /* 0x0000000b00007c0c */ /* 0x000fe2000bf06270 */
[----:B------:R-:W-:Y:S01]  /*2fca0*/  ULDC UR10, c[0x0][0x228] ;  /* 0x00008a00000a7ab9 */ /* 0x000fe20000000800 */
[----:B------:R-:W-:Y:S01]  /*2fcb0*/  PRMT R24, R235, 0x7632, R24 ;  /* 0x00007632eb187816 */ /* 0x000fe20000000018 */
[----:B------:R-:W-:Y:S01]  /*2fcc0*/  IMAD.WIDE R12, R13, 0x2, R6 ;  /* 0x000000020d0c7825 */ /* 0x000fe200078e0206 */
[----:B------:R-:W-:Y:S01]  /*2fcd0*/  @P4 STG.E.U16 desc[UR6][R8.64], R238 ;  /* 0x000000ee08004986 */ /* 0x000fe2000c101506 */
[----:B------:R-:W-:Y:S01]  /*2fce0*/  ULDC UR11, c[0x0][0x228] ;  /* 0x00008a00000b7ab9 */ /* 0x000fe20000000800 */
[----:B------:R-:W-:Y:S01]  /*2fcf0*/  ULDC UR5, c[0x0][0x248] ;  /* 0x0000920000057ab9 */ /* 0x000fe20000000800 */
[----:B--2---:R-:W-:Y:S01]  /*2fd00*/  IMAD.WIDE R14, R19, 0x2, R2 ;  /* 0x00000002130e7825 */ /* 0x004fe200078e0202 */
[----:B------:R0:W-:Y:S03]  /*2fd10*/  @P1 STG.E.U16 desc[UR6][R12.64], R18 ;  /* 0x000000120c001986 */ /* 0x0001e6000c101506 */
[----:B------:R-:W-:Y:S01]  /*2fd20*/  VIADD R0, R4, 0xf9 ;  /* 0x000000f904007836 */ /* 0x000fe20000000000 */
[----:B------:R-:W-:Y:S01]  /*2fd30*/  ISETP.LT.AND P1, PT, R5, UR8, !P2 ;  /* 0x0000000805007c0c */ /* 0x000fe2000d721270 */
[----:B---3--:R-:W-:Y:S01]  /*2fd40*/  IMAD.WIDE R16, R19, 0x2, R6 ;  /* 0x0000000213107825 */ /* 0x008fe200078e0206 */
[----:B------:R2:W-:Y:S01]  /*2fd50*/  @P5 STG.E.U16 desc[UR6][R14.64], R235 ;  /* 0x000000eb0e005986 */ /* 0x0005e2000c101506 */
[----:B------:R-:W-:Y:S01]  /*2fd60*/  ISETP.LT.AND P2, PT, R10, UR9, !P2 ;  /* 0x000000090a007c0c */ /* 0x000fe2000d741270 */
[----:B------:R-:W-:Y:S01]  /*2fd70*/  ULDC UR8, c[0x0][0x228] ;  /* 0x00008a0000087ab9 */ /* 0x000fe20000000800 */
[----:B------:R-:W-:Y:S01]  /*2fd80*/  ISETP.GE.AND P4, PT, R0, UR17, PT ;  /* 0x0000001100007c0c */ /* 0x000fe2000bf86270 */
[----:B------:R-:W-:Y:S01]  /*2fd90*/  VIADD R0, R4, 0xfa ;  /* 0x000000fa04007836 */ /* 0x000fe20000000000 */
[----:B------:R-:W-:Y:S01]  /*2fda0*/  ISETP.LT.AND P5, PT, R5, UR10, !P0 ;  /* 0x0000000a05007c0c */ /* 0x000fe2000c7a1270 */
[----:B0-----:R-:W-:Y:S01]  /*2fdb0*/  VIADD R13, R19, UR4 ;  /* 0x00000004130d7c36 */ /* 0x001fe20008000000 */
[----:B------:R0:W-:Y:S01]  /*2fdc0*/  @P6 STG.E.U16 desc[UR6][R16.64], R24 ;  /* 0x0000001810006986 */ /* 0x0001e2000c101506 */
[----:B------:R-:W-:Y:S01]  /*2fdd0*/  ISETP.LT.AND P6, PT, R10, UR11, !P0 ;  /* 0x0000000b0a007c0c */ /* 0x000fe2000c7c1270 */
[----:B------:R-:W-:Y:S01]  /*2fde0*/  ULDC UR4, c[0x0][0x248] ;  /* 0x0000920000047ab9 */ /* 0x000fe20000000800 */
[C---:B------:R-:W-:Y:S01]  /*2fdf0*/  VIADD R11, R13.reuse, UR5 ;  /* 0x000000050d0b7c36 */ /* 0x040fe20008000000 */
[----:B------:R-:W-:Y:S01]  /*2fe00*/  ISETP.GE.AND P0, PT, R0, UR15, PT ;  /* 0x0000000f00007c0c */ /* 0x000fe2000bf06270 */
[----:B------:R-:W-:Y:S01]  /*2fe10*/  IMAD.WIDE R8, R13, 0x2, R2 ;  /* 0x000000020d087825 */ /* 0x000fe200078e0202 */
[----:B------:R-:W-:Y:S01]  /*2fe20*/  PRMT R0, R239, 0x7632, R0 ;  /* 0x00007632ef007816 */ /* 0x000fe20000000000 */
[----:B------:R-:W-:Y:S01]  /*2fe30*/  ULDC UR5, c[0x0][0x228] ;  /* 0x00008a0000057ab9 */ /* 0x000fe20000000800 */
[----:B-1----:R-:W-:Y:S01]  /*2fe40*/  PRMT R18, R240, 0x7632, R18 ;  /* 0x00007632f0127816 */ /* 0x002fe20000000012 */
[----:B------:R-:W-:Y:S01]  /*2fe50*/  IMAD.WIDE R12, R13, 0x2, R6 ;  /* 0x000000020d0c7825 */ /* 0x000fe200078e0206 */
[----:B------:R-:W-:Y:S01]  /*2fe60*/  @P1 STG.E.U16 desc[UR6][R8.64], R239 ;  /* 0x000000ef08001986 */ /* 0x000fe2000c101506 */
[----:B------:R-:W-:Y:S01]  /*2fe70*/  ULDC UR9, c[0x0][0x228] ;  /* 0x00008a0000097ab9 */ /* 0x000fe20000000800 */
[----:B------:R-:W-:Y:S01]  /*2fe80*/  ULDC UR10, c[0x0][0x228] ;  /* 0x00008a00000a7ab9 */ /* 0x000fe20000000800 */
[----:B--2---:R-:W-:Y:S01]  /*2fe90*/  IMAD.WIDE R14, R11, 0x2, R2 ;  /* 0x000000020b0e7825 */ /* 0x004fe200078e0202 */
[----:B------:R1:W-:Y:S01]  /*2fea0*/  @P2 STG.E.U16 desc[UR6][R12.64], R0 ;  /* 0x000000000c002986 */ /* 0x0003e2000c101506 */
[----:B------:R-:W-:-:S02]  /*2feb0*/  ULDC UR11, c[0x0][0x228] ;  /* 0x00008a00000b7ab9 */ /* 0x000fc40000000800 */
[----:B0-----:R-:W-:Y:S01]  /*2fec0*/  IMAD.WIDE R16, R11, 0x2, R6 ;  /* 0x000000020b107825 */ /* 0x001fe200078e0206 */
[----:B------:R-:W-:Y:S01]  /*2fed0*/  @P5 STG.E.U16 desc[UR6][R14.64], R240 ;  /* 0x000000f00e005986 */ /* 0x000fe2000c101506 */
[----:B------:R-:W-:Y:S01]  /*2fee0*/  ISETP.LT.AND P5, PT, R5, UR5, !P4 ;  /* 0x0000000505007c0c */ /* 0x000fe2000e7a1270 */
[----:B------:R-:W-:Y:S01]  /*2fef0*/  ULDC UR5, c[0x0][0x228] ;  /* 0x00008a0000057ab9 */ /* 0x000fe20000000800 */
[----:B------:R-:W-:Y:S01]  /*2ff00*/  ISETP.LT.AND P4, PT, R10, UR8, !P4 ;  /* 0x000000080a007c0c */ /* 0x000fe2000e781270 */
[----:B------:R0:W-:Y:S01]  /*2ff10*/  @P6 STG.E.U16 desc[UR6][R16.64], R18 ;  /* 0x0000001210006986 */ /* 0x0001e2000c101506 */
[----:B------:R-:W-:Y:S01]  /*2ff20*/  VIADD R11, R11, UR4 ;  /* 0x000000040b0b7c36 */ /* 0x000fe20008000000 */
[----:B------:R-:W-:Y:S01]  /*2ff30*/  ISETP.LT.AND P6, PT, R5, UR9, !P0 ;  /* 0x0000000905007c0c */ /* 0x000fe2000c7c1270 */
[----:B------:R-:W-:Y:S01]  /*2ff40*/  ULDC UR4, c[0x0][0x248] ;  /* 0x0000920000047ab9 */ /* 0x000fe20000000800 */
[C---:B------:R-:W-:Y:S01]  /*2ff50*/  VIADD R19, R4.reuse, 0xfb ;  /* 0x000000fb04137836 */ /* 0x040fe20000000000 */
[----:B------:R-:W-:Y:S01]  /*2ff60*/  ULDC UR8, c[0x0][0x228] ;  /* 0x00008a0000087ab9 */ /* 0x000fe20000000800 */
[----:B-1----:R-:W-:Y:S01]  /*2ff70*/  VIADD R0, R4, 0xfc ;  /* 0x000000fc04007836 */ /* 0x002fe20000000000 */
[----:B------:R-:W-:Y:S01]  /*2ff80*/  ULDC UR9, c[0x0][0x228] ;  /* 0x00008a0000097ab9 */ /* 0x000fe20000000800 */
[----:B------:R-:W-:-:S04]  /*2ff90*/  IMAD.WIDE R8, R11, 0x2, R2 ;  /* 0x000000020b087825 */ /* 0x000fc800078e0202 */
[C---:B0-----:R-:W-:Y:S02]  /*2ffa0*/  VIADD R17, R11.reuse, UR4 ;  /* 0x000000040b117c36 */ /* 0x041fe40008000000 */
[----:B------:R-:W-:Y:S01]  /*2ffb0*/  IMAD.WIDE R12, R11, 0x2, R6 ;  /* 0x000000020b0c7825 */ /* 0x000fe200078e0206 */
[----:B----4-:R-:W-:Y:S02]  /*2ffc0*/  PRMT R11, R20, 0x7632, R11 ;  /* 0x00007632140b7816 */ /* 0x010fe4000000000b */
[----:B------:R-:W-:Y:S01]  /*2ffd0*/  ISETP.GE.AND P1, PT, R19, UR21, PT ;  /* 0x0000001513007c0c */ /* 0x000fe2000bf26270 */
[----:B------:R-:W-:Y:S01]  /*2ffe0*/  IMAD.WIDE R14, R17, 0x2, R2 ;  /* 0x00000002110e7825 */ /* 0x000fe200078e0202 */
[----:B------:R-:W-:Y:S01]  /*2fff0*/  ISETP.GE.AND P2, PT, R0, UR19, PT ;  /* 0x0000001300007c0c */ /* 0x000fe2000bf46270 */
[----:B------:R0:W-:Y:S01]  /*30000*/  @P5 STG.E.U16 desc[UR6][R8.64], R20 ;  /* 0x0000001408005986 */ /* 0x0001e2000c101506 */
[----:B------:R-:W-:Y:S01]  /*30010*/  ISETP.LT.AND P0, PT, R10, UR5, !P0 ;  /* 0x000000050a007c0c */ /* 0x000fe2000c701270 */
[----:B------:R-:W-:Y:S01]  /*30020*/  ULDC UR4, c[0x0][0x248] ;  /* 0x0000920000047ab9 */ /* 0x000fe20000000800 */
[----:B------:R-:W-:Y:S01]  /*30030*/  VIADD R16, R4, 0xfd ;  /* 0x000000fd04107836 */ /* 0x000fe20000000000 */
[----:B------:R1:W-:Y:S01]  /*30040*/  @P4 STG.E.U16 desc[UR6][R12.64], R11 ;  /* 0x0000000b0c004986 */ /* 0x0003e2000c101506 */
[----:B------:R-:W-:-:S02]  /*30050*/  ISETP.LT.AND P4, PT, R5, UR8, !P1 ;  /* 0x0000000805007c0c */ /* 0x000fc4000cf81270 */
[----:B------:R-:W-:Y:S01]  /*30060*/  PRMT R0, R241, 0x7632, R0 ;  /* 0x00007632f1007816 */ /* 0x000fe20000000000 */
[----:B------:R2:W-:Y:S01]  /*30070*/  @P6 STG.E.U16 desc[UR6][R14.64], R241 ;  /* 0x000000f10e006986 */ /* 0x0005e2000c101506 */
[----:B------:R-:W-:Y:S01]  /*30080*/  ISETP.LT.AND P1, PT, R10, UR9, !P1 ;  /* 0x000000090a007c0c */ /* 0x000fe2000cf21270 */
[----:B0-----:R-:W-:Y:S01]  /*30090*/  IMAD.WIDE R8, R17, 0x2, R6 ;  /* 0x0000000211087825 */ /* 0x001fe200078e0206 */
[----:B------:R-:W-:Y:S01]  /*300a0*/  ISETP.LT.AND P6, PT, R5, UR10, !P2 ;  /* 0x0000000a05007c0c */ /* 0x000fe2000d7c1270 */
[----:B------:R-:W-:Y:S01]  /*300b0*/  ULDC UR8, c[0x0][0x228] ;  /* 0x00008a0000087ab9 */ /* 0x000fe20000000800 */
[----:B------:R-:W-:Y:S01]  /*300c0*/  ISETP.GE.AND P5, PT, R16, UR25, PT ;  /* 0x0000001910007c0c */ /* 0x000fe2000bfa6270 */
[----:B-1----:R-:W-:Y:S01]  /*300d0*/  VIADD R11, R17, UR4 ;  /* 0x00000004110b7c36 */ /* 0x002fe20008000000 */
[----:B------:R-:W-:Y:S01]  /*300e0*/  ULDC UR4, c[0x0][0x248] ;  /* 0x0000920000047ab9 */ /* 0x000fe20000000800 */
[----:B------:R-:W-:Y:S01]  /*300f0*/  VIADD R4, R4, 0xfe ;  /* 0x000000fe04047836 */ /* 0x000fe20000000000 */
[----:B------:R-:W-:Y:S01]  /*30100*/  @P0 STG.E.U16 desc[UR6][R8.64], R0 ;  /* 0x0000000008000986 */ /* 0x000fe2000c101506 */
[C---:B------:R-:W-:Y:S01]  /*30110*/  VIADD R19, R11.reuse, UR4 ;  /* 0x000000040b137c36 */ /* 0x040fe20008000000 */
[----:B------:R-:W-:Y:S01]  /*30120*/  ULDC UR4, c[0x0][0x228] ;  /* 0x00008a0000047ab9 */ /* 0x000fe20000000800 */
[C---:B------:R-:W-:Y:S01]  /*30130*/  IMAD.WIDE R12, R11.reuse, 0x2, R2 ;  /* 0x000000020b0c7825 */ /* 0x040fe200078e0202 */
[----:B------:R-:W-:Y:S01]  /*30140*/  ULDC UR5, c[0x0][0x228] ;  /* 0x00008a0000057ab9 */ /* 0x000fe20000000800 */
[----:B------:R-:W-:Y:S01]  /*30150*/  ULDC UR9, c[0x0][0x228] ;  /* 0x00008a0000097ab9 */ /* 0x000fe20000000800 */
[----:B------:R-:W-:Y:S01]  /*30160*/  ULDC UR10, c[0x0][0x228] ;  /* 0x00008a00000a7ab9 */ /* 0x000fe20000000800 */
[----:B--2---:R-:W-:Y:S01]  /*30170*/  IMAD.WIDE R14, R11, 0x2, R6 ;  /* 0x000000020b0e7825 */ /* 0x004fe200078e0206 */
[----:B------:R-:W-:-:S03]  /*30180*/  PRMT R11, R21, 0x7632, R11 ;  /* 0x00007632150b7816 */ /* 0x000fc6000000000b */
[----:B------:R-:W-:Y:S01]  /*30190*/  IMAD.WIDE R16, R19, 0x2, R2 ;  /* 0x0000000213107825 */ /* 0x000fe200078e0202 */
[----:B------:R-:W-:Y:S01]  /*301a0*/  @P4 STG.E.U16 desc[UR6][R12.64], R21 ;  /* 0x000000150c004986 */ /* 0x000fe2000c101506 */
[----:B------:R-:W-:-:S03]  /*301b0*/  ISETP.GE.AND P0, PT, R4, UR23, PT ;  /* 0x0000001704007c0c */ /* 0x000fc6000bf06270 */
[----:B------:R0:W-:Y:S01]  /*301c0*/  @P1 STG.E.U16 desc[UR6][R14.64], R11 ;  /* 0x0000000b0e001986 */ /* 0x0001e2000c101506 */
[C---:B------:R-:W-:Y:S01]  /*301d0*/  ISETP.LT.AND P1, PT, R5.reuse, UR8, !P3 ;  /* 0x0000000805007c0c */ /* 0x040fe2000df21270 */
[----:B------:R-:W-:Y:S02]  /*301e0*/  ULDC UR8, c[0x0][0x228] ;  /* 0x00008a0000087ab9 */ /* 0x000fe40000000800 */
[----:B------:R1:W-:Y:S01]  /*301f0*/  @P6 STG.E.U16 desc[UR6][R16.64], R242 ;  /* 0x000000f210006986 */ /* 0x0003e2000c101506 */
[C---:B------:R-:W-:Y:S01]  /*30200*/  ISETP.LT.AND P6, PT, R5.reuse, UR4, !P5 ;  /* 0x0000000405007c0c */ /* 0x040fe2000efc1270 */
[----:B------:R-:W-:Y:S01]  /*30210*/  ULDC UR4, c[0x0][0x248] ;  /* 0x0000920000047ab9 */ /* 0x000fe20000000800 */
[C---:B------:R-:W-:Y:S02]  /*30220*/  ISETP.LT.AND P2, PT, R10.reuse, UR8, !P2 ;  /* 0x000000080a007c0c */ /* 0x040fe4000d741270 */
[----:B------:R-:W-:Y:S01]  /*30230*/  ISETP.LT.AND P4, PT, R5, UR5, !P0 ;  /* 0x0000000505007c0c */ /* 0x000fe2000c781270 */
[----:B------:R-:W-:Y:S01]  /*30240*/  ULDC UR5, c[0x0][0x248] ;  /* 0x0000920000057ab9 */ /* 0x000fe20000000800 */
[C---:B------:R-:W-:Y:S01]  /*30250*/  ISETP.LT.AND P5, PT, R10.reuse, UR9, !P5 ;  /* 0x000000090a007c0c */ /* 0x040fe2000efa1270 */
[----:B0-----:R-:W-:Y:S01]  /*30260*/  VIADD R11, R19, UR4 ;  /* 0x00000004130b7c36 */ /* 0x001fe20008000000 */
[C---:B------:R-:W-:Y:S01]  /*30270*/  ISETP.LT.AND P0, PT, R10.reuse, UR10, !P0 ;  /* 0x0000000a0a007c0c */ /* 0x040fe2000c701270 */
[----:B------:R-:W-:Y:S01]  /*30280*/  ULDC UR4, c[0x0][0x248] ;  /* 0x0000920000047ab9 */ /* 0x000fe20000000800 */
[----:B------:R-:W-:Y:S01]  /*30290*/  ISETP.LT.AND P3, PT, R10, UR11, !P3 ;  /* 0x0000000b0a007c0c */ /* 0x000fe2000df61270 */
[----:B------:R-:W-:Y:S01]  /*302a0*/  VIADD R15, R11, UR5 ;  /* 0x000000050b0f7c36 */ /* 0x000fe20008000000 */
[----:B-1----:R-:W-:Y:S01]  /*302b0*/  PRMT R242, R242, 0x7632, R242 ;  /* 0x00007632f2f27816 */ /* 0x002fe200000000f2 */
[----:B------:R-:W-:Y:S01]  /*302c0*/  IMAD.WIDE R4, R19, 0x2, R6 ;  /* 0x0000000213047825 */ /* 0x000fe200078e0206 */
[----:B------:R-:W-:-:S03]  /*302d0*/  PRMT R0, R22, 0x7632, R0 ;  /* 0x0000763216007816 */ /* 0x000fc60000000000 */
[----:B------:R-:W-:Y:S02]  /*302e0*/  VIADD R17, R15, UR4 ;  /* 0x000000040f117c36 */ /* 0x000fe40008000000 */
[----:B------:R-:W-:Y:S01]  /*302f0*/  IMAD.WIDE R8, R11, 0x2, R2 ;  /* 0x000000020b087825 */ /* 0x000fe200078e0202 */
[----:B------:R-:W-:-:S03]  /*30300*/  PRMT R16, R243, 0x7632, R16 ;  /* 0x00007632f3107816 */ /* 0x000fc60000000010 */
[----:B------:R-:W-:Y:S01]  /*30310*/  IMAD.WIDE R10, R11, 0x2, R6 ;  /* 0x000000020b0a7825 */ /* 0x000fe200078e0206 */
[----:B------:R0:W-:Y:S03]  /*30320*/  @P2 STG.E.U16 desc[UR6][R4.64], R242 ;  /* 0x000000f204002986 */ /* 0x0001e6000c101506 */
[C---:B------:R-:W-:Y:S01]  /*30330*/  IMAD.WIDE R12, R15.reuse, 0x2, R2 ;  /* 0x000000020f0c7825 */ /* 0x040fe200078e0202 */
[----:B------:R0:W-:Y:S03]  /*30340*/  @P6 STG.E.U16 desc[UR6][R8.64], R22 ;  /* 0x0000001608006986 */ /* 0x0001e6000c101506 */
[----:B------:R-:W-:Y:S01]  /*30350*/  IMAD.WIDE R14, R15, 0x2, R6 ;  /* 0x000000020f0e7825 */ /* 0x000fe200078e0206 */
[----:B------:R0:W-:Y:S03]  /*30360*/  @P5 STG.E.U16 desc[UR6][R10.64], R0 ;  /* 0x000000000a005986 */ /* 0x0001e6000c101506 */
[C---:B------:R-:W-:Y:S01]  /*30370*/  IMAD.WIDE R2, R17.reuse, 0x2, R2 ;  /* 0x0000000211027825 */ /* 0x040fe200078e0202 */
[----:B------:R0:W-:Y:S04]  /*30380*/  @P4 STG.E.U16 desc[UR6][R12.64], R243 ;  /* 0x000000f30c004986 */ /* 0x0001e8000c101506 */
[----:B------:R0:W-:Y:S01]  /*30390*/  @P0 STG.E.U16 desc[UR6][R14.64], R16 ;  /* 0x000000100e000986 */ /* 0x0001e2000c101506 */
[----:B------:R-:W-:-:S03]  /*303a0*/  IMAD.WIDE R6, R17, 0x2, R6 ;  /* 0x0000000211067825 */ /* 0x000fc600078e0206 */
[----:B------:R0:W-:Y:S01]  /*303b0*/  @P1 STG.E.U16 desc[UR6][R2.64], R23 ;  /* 0x0000001702001986 */ /* 0x0001e2000c101506 */
[----:B------:R-:W-:Y:S05]  /*303c0*/  @!P3 EXIT ;  /* 0x000000000000b94d */ /* 0x000fea0003800000 */
[----:B0-----:R-:W-:-:S05]  /*303d0*/  PRMT R3, R23, 0x7632, R3 ;  /* 0x0000763217037816 */ /* 0x001fca0000000003 */
[----:B------:R-:W-:Y:S01]  /*303e0*/  STG.E.U16 desc[UR6][R6.64], R3 ;  /* 0x0000000306007986 */ /* 0x000fe2000c101506 */
[----:B------:R-:W-:Y:S05]  /*303f0*/  EXIT ;  /* 0x000000000000794d */ /* 0x000fea0003800000 */
.L_x_2:
[----:B------:R-:W-:-:S00]  /*30400*/  BRA `(.L_x_2) ;  /* 0xfffffffc00fc7947 */ /* 0x000fc0000383ffff */
[----:B------:R-:W-:-:S00]  /*30410*/  NOP ;  /* 0x0000000000007918 */ /* 0x000fc00000000000 */
        /* <DEDUP_REMOVED lines=14> */
.L_x_3:


//--------------------- .nv.shared.matmul_kernel  --------------------------
	.section	.nv.shared.matmul_kernel,"aw",@nobits
	.sectionflags	@""
	.align	16
	.zero		1024


//--------------------- .nv.shared.reserved.0     --------------------------
	.section	.nv.shared.reserved.0,"aw",@nobits
	.weak		__nv_reservedSMEM_offset_0_alias
	.size		__nv_reservedSMEM_offset_0_alias, 0, 0
	.other		__nv_reservedSMEM_offset_0_alias,@"STO_CUDA_RESERVED_SHARED STV_DEFAULT"
__nv_reservedSMEM_offset_0_alias:
	.zero		0


//--------------------- .nv.constant0.matmul_kernel --------------------------
	.section	.nv.constant0.matmul_kernel,"a",@progbits
	.sectionflags	@""
	.align	4
.nv.constant0.matmul_kernel:
	.zero		608


//--------------------- SYMBOLS --------------------------

	.type		.nv.reservedSmem.offset0,@object
	.size		.nv.reservedSmem.offset0,0x4
